//
// Generated by NVIDIA NVVM Compiler
//
// Compiler Build ID: CL-36424714
// Cuda compilation tools, release 13.0, V13.0.88
// Based on NVVM 20.0.0
//

.version 9.0
.target sm_100
.address_size 64

	// .globl	_Z12setup_kernelP24curandStatePhilox4_32_10m
.extern .func  (.param .b32 func_retval0) vprintf
(
	.param .b64 vprintf_param_0,
	.param .b64 vprintf_param_1
)
;
.func  (.param .align 16 .b8 func_retval0[16]) __internal_trig_reduction_slowpathd
(
	.param .b64 __internal_trig_reduction_slowpathd_param_0
)
;
.global .align 4 .b8 precalc_xorwow_matrix[102400];
.global .align 4 .b8 precalc_xorwow_offset_matrix[102400];
.global .align 4 .b8 mrg32k3aM1[2304];
.global .align 4 .b8 mrg32k3aM2[2304];
.global .align 4 .b8 mrg32k3aM1SubSeq[2016];
.global .align 4 .b8 mrg32k3aM2SubSeq[2016];
.global .align 4 .b8 mrg32k3aM1Seq[2304];
.global .align 4 .b8 mrg32k3aM2Seq[2304];
.const .align 8 .b8 __cr_lgamma_table[72];
.global .align 1 .b8 _ZN34_INTERNAL_87478a5d_4_k_cu_bd5367d34cuda3std3__45__cpo5beginE[1];
.global .align 1 .b8 _ZN34_INTERNAL_87478a5d_4_k_cu_bd5367d34cuda3std3__45__cpo3endE[1];
.global .align 1 .b8 _ZN34_INTERNAL_87478a5d_4_k_cu_bd5367d34cuda3std3__45__cpo6cbeginE[1];
.global .align 1 .b8 _ZN34_INTERNAL_87478a5d_4_k_cu_bd5367d34cuda3std3__45__cpo4cendE[1];
.global .align 1 .b8 _ZN34_INTERNAL_87478a5d_4_k_cu_bd5367d34cuda3std3__45__cpo6rbeginE[1];
.global .align 1 .b8 _ZN34_INTERNAL_87478a5d_4_k_cu_bd5367d34cuda3std3__45__cpo4rendE[1];
.global .align 1 .b8 _ZN34_INTERNAL_87478a5d_4_k_cu_bd5367d34cuda3std3__45__cpo7crbeginE[1];
.global .align 1 .b8 _ZN34_INTERNAL_87478a5d_4_k_cu_bd5367d34cuda3std3__45__cpo5crendE[1];
.global .align 1 .b8 _ZN34_INTERNAL_87478a5d_4_k_cu_bd5367d34cuda3std3__436_GLOBAL__N__87478a5d_4_k_cu_bd5367d36ignoreE[1];
.global .align 1 .b8 _ZN34_INTERNAL_87478a5d_4_k_cu_bd5367d34cuda3std3__419piecewise_constructE[1];
.global .align 1 .b8 _ZN34_INTERNAL_87478a5d_4_k_cu_bd5367d34cuda3std3__48in_placeE[1];
.global .align 1 .b8 _ZN34_INTERNAL_87478a5d_4_k_cu_bd5367d34cuda3std3__420unreachable_sentinelE[1];
.global .align 1 .b8 _ZN34_INTERNAL_87478a5d_4_k_cu_bd5367d34cuda3std3__47nulloptE[1];
.global .align 1 .b8 _ZN34_INTERNAL_87478a5d_4_k_cu_bd5367d34cuda3std3__48unexpectE[1];
.global .align 1 .b8 _ZN34_INTERNAL_87478a5d_4_k_cu_bd5367d34cuda3std6ranges3__45__cpo4swapE[1];
.global .align 1 .b8 _ZN34_INTERNAL_87478a5d_4_k_cu_bd5367d34cuda3std6ranges3__45__cpo9iter_moveE[1];
.global .align 1 .b8 _ZN34_INTERNAL_87478a5d_4_k_cu_bd5367d34cuda3std6ranges3__45__cpo5beginE[1];
.global .align 1 .b8 _ZN34_INTERNAL_87478a5d_4_k_cu_bd5367d34cuda3std6ranges3__45__cpo3endE[1];
.global .align 1 .b8 _ZN34_INTERNAL_87478a5d_4_k_cu_bd5367d34cuda3std6ranges3__45__cpo6cbeginE[1];
.global .align 1 .b8 _ZN34_INTERNAL_87478a5d_4_k_cu_bd5367d34cuda3std6ranges3__45__cpo4cendE[1];
.global .align 1 .b8 _ZN34_INTERNAL_87478a5d_4_k_cu_bd5367d34cuda3std6ranges3__45__cpo7advanceE[1];
.global .align 1 .b8 _ZN34_INTERNAL_87478a5d_4_k_cu_bd5367d34cuda3std6ranges3__45__cpo9iter_swapE[1];
.global .align 1 .b8 _ZN34_INTERNAL_87478a5d_4_k_cu_bd5367d34cuda3std6ranges3__45__cpo4nextE[1];
.global .align 1 .b8 _ZN34_INTERNAL_87478a5d_4_k_cu_bd5367d34cuda3std6ranges3__45__cpo4prevE[1];
.global .align 1 .b8 _ZN34_INTERNAL_87478a5d_4_k_cu_bd5367d34cuda3std6ranges3__45__cpo4dataE[1];
.global .align 1 .b8 _ZN34_INTERNAL_87478a5d_4_k_cu_bd5367d34cuda3std6ranges3__45__cpo5cdataE[1];
.global .align 1 .b8 _ZN34_INTERNAL_87478a5d_4_k_cu_bd5367d34cuda3std6ranges3__45__cpo4sizeE[1];
.global .align 1 .b8 _ZN34_INTERNAL_87478a5d_4_k_cu_bd5367d34cuda3std6ranges3__45__cpo5ssizeE[1];
.global .align 1 .b8 _ZN34_INTERNAL_87478a5d_4_k_cu_bd5367d34cuda3std6ranges3__45__cpo8distanceE[1];
.global .align 1 .b8 _ZN34_INTERNAL_87478a5d_4_k_cu_bd5367d36thrust24THRUST_300001_SM_1000_NS8cuda_cub3parE[1];
.global .align 1 .b8 _ZN34_INTERNAL_87478a5d_4_k_cu_bd5367d36thrust24THRUST_300001_SM_1000_NS8cuda_cub10par_nosyncE[1];
.global .align 1 .b8 _ZN34_INTERNAL_87478a5d_4_k_cu_bd5367d36thrust24THRUST_300001_SM_1000_NS6system6detail10sequential3seqE[1];
.global .align 1 .b8 _ZN34_INTERNAL_87478a5d_4_k_cu_bd5367d36thrust24THRUST_300001_SM_1000_NS12placeholders2_1E[1];
.global .align 1 .b8 _ZN34_INTERNAL_87478a5d_4_k_cu_bd5367d36thrust24THRUST_300001_SM_1000_NS12placeholders2_2E[1];
.global .align 1 .b8 _ZN34_INTERNAL_87478a5d_4_k_cu_bd5367d36thrust24THRUST_300001_SM_1000_NS12placeholders2_3E[1];
.global .align 1 .b8 _ZN34_INTERNAL_87478a5d_4_k_cu_bd5367d36thrust24THRUST_300001_SM_1000_NS12placeholders2_4E[1];
.global .align 1 .b8 _ZN34_INTERNAL_87478a5d_4_k_cu_bd5367d36thrust24THRUST_300001_SM_1000_NS12placeholders2_5E[1];
.global .align 1 .b8 _ZN34_INTERNAL_87478a5d_4_k_cu_bd5367d36thrust24THRUST_300001_SM_1000_NS12placeholders2_6E[1];
.global .align 1 .b8 _ZN34_INTERNAL_87478a5d_4_k_cu_bd5367d36thrust24THRUST_300001_SM_1000_NS12placeholders2_7E[1];
.global .align 1 .b8 _ZN34_INTERNAL_87478a5d_4_k_cu_bd5367d36thrust24THRUST_300001_SM_1000_NS12placeholders2_8E[1];
.global .align 1 .b8 _ZN34_INTERNAL_87478a5d_4_k_cu_bd5367d36thrust24THRUST_300001_SM_1000_NS12placeholders2_9E[1];
.global .align 1 .b8 _ZN34_INTERNAL_87478a5d_4_k_cu_bd5367d36thrust24THRUST_300001_SM_1000_NS12placeholders3_10E[1];
.global .align 1 .b8 _ZN34_INTERNAL_87478a5d_4_k_cu_bd5367d36thrust24THRUST_300001_SM_1000_NS3seqE[1];
.global .align 1 .b8 $str$1[86] = {69, 114, 114, 111, 114, 58, 32, 119, 97, 108, 107, 101, 114, 32, 100, 111, 101, 115, 32, 110, 111, 116, 32, 101, 110, 99, 111, 117, 110, 116, 101, 114, 32, 116, 104, 101, 32, 98, 111, 120, 32, 119, 97, 108, 108, 44, 32, 116, 109, 105, 110, 61, 37, 46, 52, 102, 44, 32, 120, 71, 105, 61, 37, 105, 44, 37, 105, 44, 37, 105, 44, 32, 120, 71, 106, 61, 37, 105, 44, 37, 105, 44, 37, 105, 10};
.global .align 8 .b8 __cudart_i2opi_d[144] = {8, 93, 141, 31, 177, 95, 251, 107, 234, 146, 82, 138, 247, 57, 7, 61, 123, 241, 229, 235, 199, 186, 39, 117, 45, 234, 95, 158, 102, 63, 70, 79, 183, 9, 203, 39, 207, 126, 54, 109, 31, 109, 10, 90, 139, 17, 47, 239, 15, 152, 5, 222, 255, 151, 248, 31, 59, 40, 249, 189, 139, 95, 132, 156, 244, 57, 83, 131, 57, 214, 145, 57, 65, 126, 95, 180, 38, 112, 156, 233, 132, 68, 187, 46, 245, 53, 130, 232, 62, 167, 41, 177, 28, 235, 29, 254, 28, 146, 209, 9, 234, 46, 73, 6, 224, 210, 77, 66, 58, 110, 36, 183, 97, 197, 187, 222, 171, 99, 81, 254, 65, 144, 67, 60, 153, 149, 98, 219, 192, 221, 52, 245, 209, 87, 39, 252, 41, 21, 68, 78, 110, 131, 249, 162};
.global .align 16 .b8 __cudart_sin_cos_coeffs[128] = {70, 210, 176, 44, 241, 229, 90, 190, 146, 227, 172, 105, 227, 29, 199, 62, 161, 98, 219, 25, 160, 1, 42, 191, 24, 8, 17, 17, 17, 17, 129, 63, 84, 85, 85, 85, 85, 85, 197, 191, 0, 0, 0, 0, 0, 0, 0, 0, 0, 0, 0, 0, 0, 0, 0, 0, 100, 129, 253, 32, 131, 255, 168, 189, 40, 133, 239, 193, 167, 238, 33, 62, 217, 230, 6, 142, 79, 126, 146, 190, 233, 188, 221, 25, 160, 1, 250, 62, 71, 93, 193, 22, 108, 193, 86, 191, 81, 85, 85, 85, 85, 85, 165, 63, 0, 0, 0, 0, 0, 0, 224, 191, 0, 0, 0, 0, 0, 0, 240, 63};

.visible .entry _Z12setup_kernelP24curandStatePhilox4_32_10m(
	.param .u64 .ptr .align 1 _Z12setup_kernelP24curandStatePhilox4_32_10m_param_0,
	.param .u64 _Z12setup_kernelP24curandStatePhilox4_32_10m_param_1
)
{
	.reg .b32 	%r<108>;
	.reg .b64 	%rd<7>;

	ld.param.u64 	%rd1, [_Z12setup_kernelP24curandStatePhilox4_32_10m_param_0];
	ld.param.u64 	%rd2, [_Z12setup_kernelP24curandStatePhilox4_32_10m_param_1];
	cvta.to.global.u64 	%rd3, %rd1;
	mov.u32 	%r1, %tid.x;
	mov.u32 	%r2, %ntid.x;
	mov.u32 	%r3, %ctaid.x;
	mad.lo.s32 	%r4, %r2, %r3, %r1;
	mul.wide.s32 	%rd4, %r4, 64;
	add.s64 	%rd5, %rd3, %rd4;
	cvt.u32.u64 	%r5, %rd2;
	{ .reg .b32 tmp; mov.b64 {tmp, %r6}, %rd2; }
	mov.b64 	{%r7, %r8}, %rd2;
	mov.b32 	%r9, 0;
	st.global.v4.u32 	[%rd5+32], {%r7, %r8, %r9, %r9};
	st.global.v2.u32 	[%rd5+48], {%r9, %r9};
	mov.b64 	%rd6, 0;
	st.global.u64 	[%rd5+56], %rd6;
	shr.s32 	%r10, %r4, 31;
	mov.b32 	%r11, -766435501;
	mul.hi.u32 	%r12, %r11, %r9;
	mov.b32 	%r13, -845247145;
	mul.hi.u32 	%r14, %r13, %r4;
	mul.lo.s32 	%r15, %r4, -845247145;
	xor.b32  	%r16, %r14, %r5;
	xor.b32  	%r17, %r12, %r10;
	xor.b32  	%r18, %r17, %r6;
	add.s32 	%r19, %r5, -1640531527;
	add.s32 	%r20, %r6, -1150833019;
	mul.hi.u32 	%r21, %r11, %r16;
	mul.lo.s32 	%r22, %r16, -766435501;
	mul.hi.u32 	%r23, %r13, %r18;
	mul.lo.s32 	%r24, %r18, -845247145;
	xor.b32  	%r25, %r15, %r23;
	xor.b32  	%r26, %r25, %r19;
	xor.b32  	%r27, %r20, %r21;
	add.s32 	%r28, %r5, 1013904242;
	add.s32 	%r29, %r6, 1993301258;
	mul.hi.u32 	%r30, %r11, %r26;
	mul.lo.s32 	%r31, %r26, -766435501;
	mul.hi.u32 	%r32, %r13, %r27;
	mul.lo.s32 	%r33, %r27, -845247145;
	xor.b32  	%r34, %r24, %r28;
	xor.b32  	%r35, %r34, %r32;
	xor.b32  	%r36, %r22, %r29;
	xor.b32  	%r37, %r36, %r30;
	add.s32 	%r38, %r5, -626627285;
	add.s32 	%r39, %r6, 842468239;
	mul.hi.u32 	%r40, %r11, %r35;
	mul.lo.s32 	%r41, %r35, -766435501;
	mul.hi.u32 	%r42, %r13, %r37;
	mul.lo.s32 	%r43, %r37, -845247145;
	xor.b32  	%r44, %r33, %r38;
	xor.b32  	%r45, %r44, %r42;
	xor.b32  	%r46, %r31, %r39;
	xor.b32  	%r47, %r46, %r40;
	add.s32 	%r48, %r5, 2027808484;
	add.s32 	%r49, %r6, -308364780;
	mul.hi.u32 	%r50, %r11, %r45;
	mul.lo.s32 	%r51, %r45, -766435501;
	mul.hi.u32 	%r52, %r13, %r47;
	mul.lo.s32 	%r53, %r47, -845247145;
	xor.b32  	%r54, %r43, %r48;
	xor.b32  	%r55, %r54, %r52;
	xor.b32  	%r56, %r41, %r49;
	xor.b32  	%r57, %r56, %r50;
	add.s32 	%r58, %r5, 387276957;
	add.s32 	%r59, %r6, -1459197799;
	mul.hi.u32 	%r60, %r11, %r55;
	mul.lo.s32 	%r61, %r55, -766435501;
	mul.hi.u32 	%r62, %r13, %r57;
	mul.lo.s32 	%r63, %r57, -845247145;
	xor.b32  	%r64, %r53, %r58;
	xor.b32  	%r65, %r64, %r62;
	xor.b32  	%r66, %r51, %r59;
	xor.b32  	%r67, %r66, %r60;
	add.s32 	%r68, %r5, -1253254570;
	add.s32 	%r69, %r6, 1684936478;
	mul.hi.u32 	%r70, %r11, %r65;
	mul.lo.s32 	%r71, %r65, -766435501;
	mul.hi.u32 	%r72, %r13, %r67;
	mul.lo.s32 	%r73, %r67, -845247145;
	xor.b32  	%r74, %r63, %r68;
	xor.b32  	%r75, %r74, %r72;
	xor.b32  	%r76, %r61, %r69;
	xor.b32  	%r77, %r76, %r70;
	add.s32 	%r78, %r5, 1401181199;
	add.s32 	%r79, %r6, 534103459;
	mul.hi.u32 	%r80, %r11, %r75;
	mul.lo.s32 	%r81, %r75, -766435501;
	mul.hi.u32 	%r82, %r13, %r77;
	mul.lo.s32 	%r83, %r77, -845247145;
	xor.b32  	%r84, %r73, %r78;
	xor.b32  	%r85, %r84, %r82;
	xor.b32  	%r86, %r71, %r79;
	xor.b32  	%r87, %r86, %r80;
	add.s32 	%r88, %r5, -239350328;
	add.s32 	%r89, %r6, -616729560;
	mul.hi.u32 	%r90, %r11, %r85;
	mul.lo.s32 	%r91, %r85, -766435501;
	mul.hi.u32 	%r92, %r13, %r87;
	mul.lo.s32 	%r93, %r87, -845247145;
	xor.b32  	%r94, %r83, %r88;
	xor.b32  	%r95, %r94, %r92;
	xor.b32  	%r96, %r81, %r89;
	xor.b32  	%r97, %r96, %r90;
	add.s32 	%r98, %r5, -1879881855;
	add.s32 	%r99, %r6, -1767562579;
	mul.hi.u32 	%r100, %r11, %r95;
	mul.lo.s32 	%r101, %r95, -766435501;
	mul.hi.u32 	%r102, %r13, %r97;
	mul.lo.s32 	%r103, %r97, -845247145;
	xor.b32  	%r104, %r93, %r98;
	xor.b32  	%r105, %r104, %r102;
	xor.b32  	%r106, %r91, %r99;
	xor.b32  	%r107, %r106, %r100;
	st.global.v4.u32 	[%rd5], {%r9, %r9, %r4, %r10};
	st.global.v4.u32 	[%rd5+16], {%r105, %r103, %r107, %r101};
	ret;

}
	// .globl	_Z9propagateP24curandStatePhilox4_32_10PdS1_S1_S1_S1_PKdiiiidS3_iiiS3_S3_S3_S3_PKi
.visible .entry _Z9propagateP24curandStatePhilox4_32_10PdS1_S1_S1_S1_PKdiiiidS3_iiiS3_S3_S3_S3_PKi(
	.param .u64 .ptr .align 1 _Z9propagateP24curandStatePhilox4_32_10PdS1_S1_S1_S1_PKdiiiidS3_iiiS3_S3_S3_S3_PKi_param_0,
	.param .u64 .ptr .align 1 _Z9propagateP24curandStatePhilox4_32_10PdS1_S1_S1_S1_PKdiiiidS3_iiiS3_S3_S3_S3_PKi_param_1,
	.param .u64 .ptr .align 1 _Z9propagateP24curandStatePhilox4_32_10PdS1_S1_S1_S1_PKdiiiidS3_iiiS3_S3_S3_S3_PKi_param_2,
	.param .u64 .ptr .align 1 _Z9propagateP24curandStatePhilox4_32_10PdS1_S1_S1_S1_PKdiiiidS3_iiiS3_S3_S3_S3_PKi_param_3,
	.param .u64 .ptr .align 1 _Z9propagateP24curandStatePhilox4_32_10PdS1_S1_S1_S1_PKdiiiidS3_iiiS3_S3_S3_S3_PKi_param_4,
	.param .u64 .ptr .align 1 _Z9propagateP24curandStatePhilox4_32_10PdS1_S1_S1_S1_PKdiiiidS3_iiiS3_S3_S3_S3_PKi_param_5,
	.param .u64 .ptr .align 1 _Z9propagateP24curandStatePhilox4_32_10PdS1_S1_S1_S1_PKdiiiidS3_iiiS3_S3_S3_S3_PKi_param_6,
	.param .u32 _Z9propagateP24curandStatePhilox4_32_10PdS1_S1_S1_S1_PKdiiiidS3_iiiS3_S3_S3_S3_PKi_param_7,
	.param .u32 _Z9propagateP24curandStatePhilox4_32_10PdS1_S1_S1_S1_PKdiiiidS3_iiiS3_S3_S3_S3_PKi_param_8,
	.param .u32 _Z9propagateP24curandStatePhilox4_32_10PdS1_S1_S1_S1_PKdiiiidS3_iiiS3_S3_S3_S3_PKi_param_9,
	.param .u32 _Z9propagateP24curandStatePhilox4_32_10PdS1_S1_S1_S1_PKdiiiidS3_iiiS3_S3_S3_S3_PKi_param_10,
	.param .f64 _Z9propagateP24curandStatePhilox4_32_10PdS1_S1_S1_S1_PKdiiiidS3_iiiS3_S3_S3_S3_PKi_param_11,
	.param .u64 .ptr .align 1 _Z9propagateP24curandStatePhilox4_32_10PdS1_S1_S1_S1_PKdiiiidS3_iiiS3_S3_S3_S3_PKi_param_12,
	.param .u32 _Z9propagateP24curandStatePhilox4_32_10PdS1_S1_S1_S1_PKdiiiidS3_iiiS3_S3_S3_S3_PKi_param_13,
	.param .u32 _Z9propagateP24curandStatePhilox4_32_10PdS1_S1_S1_S1_PKdiiiidS3_iiiS3_S3_S3_S3_PKi_param_14,
	.param .u32 _Z9propagateP24curandStatePhilox4_32_10PdS1_S1_S1_S1_PKdiiiidS3_iiiS3_S3_S3_S3_PKi_param_15,
	.param .u64 .ptr .align 1 _Z9propagateP24curandStatePhilox4_32_10PdS1_S1_S1_S1_PKdiiiidS3_iiiS3_S3_S3_S3_PKi_param_16,
	.param .u64 .ptr .align 1 _Z9propagateP24curandStatePhilox4_32_10PdS1_S1_S1_S1_PKdiiiidS3_iiiS3_S3_S3_S3_PKi_param_17,
	.param .u64 .ptr .align 1 _Z9propagateP24curandStatePhilox4_32_10PdS1_S1_S1_S1_PKdiiiidS3_iiiS3_S3_S3_S3_PKi_param_18,
	.param .u64 .ptr .align 1 _Z9propagateP24curandStatePhilox4_32_10PdS1_S1_S1_S1_PKdiiiidS3_iiiS3_S3_S3_S3_PKi_param_19,
	.param .u64 .ptr .align 1 _Z9propagateP24curandStatePhilox4_32_10PdS1_S1_S1_S1_PKdiiiidS3_iiiS3_S3_S3_S3_PKi_param_20
)
{
	.local .align 16 .b8 	__local_depot1[128];
	.reg .b64 	%SP;
	.reg .b64 	%SPL;
	.reg .pred 	%p<198>;
	.reg .b16 	%rs<17>;
	.reg .b32 	%r<1518>;
	.reg .b32 	%f<3>;
	.reg .b64 	%rd<339>;
	.reg .b64 	%fd<752>;

	mov.u64 	%SPL, __local_depot1;
	cvta.local.u64 	%SP, %SPL;
	ld.param.u64 	%rd127, [_Z9propagateP24curandStatePhilox4_32_10PdS1_S1_S1_S1_PKdiiiidS3_iiiS3_S3_S3_S3_PKi_param_0];
	ld.param.u32 	%r413, [_Z9propagateP24curandStatePhilox4_32_10PdS1_S1_S1_S1_PKdiiiidS3_iiiS3_S3_S3_S3_PKi_param_7];
	ld.param.u32 	%r414, [_Z9propagateP24curandStatePhilox4_32_10PdS1_S1_S1_S1_PKdiiiidS3_iiiS3_S3_S3_S3_PKi_param_8];
	ld.param.u32 	%r415, [_Z9propagateP24curandStatePhilox4_32_10PdS1_S1_S1_S1_PKdiiiidS3_iiiS3_S3_S3_S3_PKi_param_9];
	ld.param.u32 	%r416, [_Z9propagateP24curandStatePhilox4_32_10PdS1_S1_S1_S1_PKdiiiidS3_iiiS3_S3_S3_S3_PKi_param_10];
	ld.param.u64 	%rd128, [_Z9propagateP24curandStatePhilox4_32_10PdS1_S1_S1_S1_PKdiiiidS3_iiiS3_S3_S3_S3_PKi_param_12];
	ld.param.u32 	%r419, [_Z9propagateP24curandStatePhilox4_32_10PdS1_S1_S1_S1_PKdiiiidS3_iiiS3_S3_S3_S3_PKi_param_15];
	ld.param.u64 	%rd129, [_Z9propagateP24curandStatePhilox4_32_10PdS1_S1_S1_S1_PKdiiiidS3_iiiS3_S3_S3_S3_PKi_param_16];
	ld.param.u64 	%rd130, [_Z9propagateP24curandStatePhilox4_32_10PdS1_S1_S1_S1_PKdiiiidS3_iiiS3_S3_S3_S3_PKi_param_17];
	ld.param.u64 	%rd131, [_Z9propagateP24curandStatePhilox4_32_10PdS1_S1_S1_S1_PKdiiiidS3_iiiS3_S3_S3_S3_PKi_param_20];
	cvta.to.global.u64 	%rd1, %rd129;
	cvta.to.global.u64 	%rd2, %rd130;
	cvta.to.global.u64 	%rd3, %rd128;
	cvta.to.global.u64 	%rd4, %rd131;
	cvta.to.global.u64 	%rd132, %rd127;
	add.u64 	%rd5, %SPL, 0;
	add.u64 	%rd6, %SPL, 12;
	add.u64 	%rd7, %SPL, 24;
	add.u64 	%rd8, %SPL, 48;
	add.u64 	%rd9, %SPL, 60;
	add.u64 	%rd10, %SPL, 63;
	add.u64 	%rd11, %SPL, 72;
	mov.u32 	%r420, %tid.x;
	mov.u32 	%r421, %ntid.x;
	mov.u32 	%r422, %ctaid.x;
	mad.lo.s32 	%r1295, %r421, %r422, %r420;
	mul.wide.s32 	%rd140, %r1295, 64;
	add.s64 	%rd12, %rd132, %rd140;
	ld.global.v4.u32 	{%r241, %r240, %r239, %r238}, [%rd12];
	ld.global.v4.u32 	{%r1487, %r1486, %r1485, %r234}, [%rd12+16];
	ld.global.v4.u32 	{%r14, %r15, %r1483, %r13}, [%rd12+32];
	ld.global.v2.u32 	{%r17, %r18}, [%rd12+48];
	ld.global.f64 	%fd1, [%rd12+56];
	mul.hi.s32 	%r423, %r413, 274877907;
	shr.u32 	%r424, %r423, 31;
	shr.s32 	%r425, %r423, 6;
	add.s32 	%r19, %r425, %r424;
	setp.ge.s32 	%p1, %r1295, %r414;
	@%p1 bra 	$L__BB1_293;
	ld.param.u64 	%rd311, [_Z9propagateP24curandStatePhilox4_32_10PdS1_S1_S1_S1_PKdiiiidS3_iiiS3_S3_S3_S3_PKi_param_19];
	ld.param.u64 	%rd310, [_Z9propagateP24curandStatePhilox4_32_10PdS1_S1_S1_S1_PKdiiiidS3_iiiS3_S3_S3_S3_PKi_param_18];
	ld.param.u32 	%r1293, [_Z9propagateP24curandStatePhilox4_32_10PdS1_S1_S1_S1_PKdiiiidS3_iiiS3_S3_S3_S3_PKi_param_14];
	ld.param.u32 	%r1291, [_Z9propagateP24curandStatePhilox4_32_10PdS1_S1_S1_S1_PKdiiiidS3_iiiS3_S3_S3_S3_PKi_param_13];
	ld.param.u64 	%rd307, [_Z9propagateP24curandStatePhilox4_32_10PdS1_S1_S1_S1_PKdiiiidS3_iiiS3_S3_S3_S3_PKi_param_4];
	add.s32 	%r20, %r14, -1640531527;
	add.s32 	%r21, %r15, -1150833019;
	add.s32 	%r22, %r14, 1013904242;
	add.s32 	%r23, %r15, 1993301258;
	add.s32 	%r24, %r14, -626627285;
	add.s32 	%r25, %r15, 842468239;
	add.s32 	%r26, %r14, 2027808484;
	add.s32 	%r27, %r15, -308364780;
	add.s32 	%r28, %r14, 387276957;
	add.s32 	%r29, %r15, -1459197799;
	add.s32 	%r30, %r14, -1253254570;
	add.s32 	%r31, %r15, 1684936478;
	add.s32 	%r32, %r14, 1401181199;
	add.s32 	%r33, %r15, 534103459;
	add.s32 	%r34, %r15, -616729560;
	add.s32 	%r35, %r14, -1879881855;
	add.s32 	%r36, %r15, -1767562579;
	cvt.rn.f64.s32 	%fd2, %r1291;
	cvt.rn.f64.s32 	%fd3, %r1293;
	cvt.rn.f64.s32 	%fd4, %r419;
	mul.lo.s32 	%r37, %r419, %r1293;
	and.b32  	%r38, %r416, 2147483632;
	cvta.to.global.u64 	%rd13, %rd310;
	cvta.to.global.u64 	%rd14, %rd311;
	cvta.to.global.u64 	%rd15, %rd307;
$L__BB1_2:
	ld.param.u32 	%r1294, [_Z9propagateP24curandStatePhilox4_32_10PdS1_S1_S1_S1_PKdiiiidS3_iiiS3_S3_S3_S3_PKi_param_14];
	ld.param.u32 	%r1292, [_Z9propagateP24curandStatePhilox4_32_10PdS1_S1_S1_S1_PKdiiiidS3_iiiS3_S3_S3_S3_PKi_param_13];
	mov.b32 	%r426, 0;
	st.local.u32 	[%rd6], %r426;
	st.local.u32 	[%rd6+4], %r426;
	st.local.u32 	[%rd6+8], %r426;
	mov.b64 	%rd141, 0;
	st.local.u64 	[%rd7], %rd141;
	st.local.u64 	[%rd7+8], %rd141;
	st.local.u64 	[%rd7+16], %rd141;
	st.local.u32 	[%rd8], %r1292;
	st.local.u32 	[%rd8+4], %r1294;
	st.local.u32 	[%rd8+8], %r419;
	st.local.u64 	[%rd11], %rd141;
	st.local.u64 	[%rd11+8], %rd141;
	st.local.u64 	[%rd11+16], %rd141;
$L__BB1_3:
	add.s32 	%r58, %r14, -239350328;
	setp.eq.s32 	%p2, %r1483, 3;
	@%p2 bra 	$L__BB1_10;
	setp.eq.s32 	%p3, %r1483, 2;
	@%p3 bra 	$L__BB1_16;
	setp.ne.s32 	%p4, %r1483, 1;
	@%p4 bra 	$L__BB1_14;
	cvt.rn.f64.u32 	%fd224, %r1486;
	fma.rn.f64 	%fd692, %fd224, 0d3DF0000000000000, 0d3DF0000000000000;
	cvt.rn.f64.u32 	%fd225, %r1485;
	fma.rn.f64 	%fd691, %fd225, 0d3DF0000000000000, 0d3DF0000000000000;
	add.s32 	%r241, %r241, 1;
	setp.eq.s32 	%p11, %r241, 0;
	@%p11 bra 	$L__BB1_7;
	bra.uni 	$L__BB1_9;
$L__BB1_7:
	add.s32 	%r240, %r240, 1;
	setp.ne.s32 	%p12, %r240, 0;
	@%p12 bra 	$L__BB1_9;
	add.s32 	%r239, %r239, 1;
	setp.eq.s32 	%p13, %r239, 0;
	selp.u32 	%r590, 1, 0, %p13;
	add.s32 	%r238, %r238, %r590;
	mov.b32 	%r240, 0;
$L__BB1_9:
	mov.b32 	%r592, -766435501;
	mul.hi.u32 	%r593, %r592, %r241;
	mul.lo.s32 	%r594, %r241, -766435501;
	mov.b32 	%r595, -845247145;
	mul.hi.u32 	%r596, %r595, %r239;
	mul.lo.s32 	%r597, %r239, -845247145;
	xor.b32  	%r598, %r14, %r596;
	xor.b32  	%r599, %r598, %r240;
	xor.b32  	%r600, %r593, %r15;
	xor.b32  	%r601, %r600, %r238;
	mul.hi.u32 	%r602, %r592, %r599;
	mul.lo.s32 	%r603, %r599, -766435501;
	mul.hi.u32 	%r604, %r595, %r601;
	mul.lo.s32 	%r605, %r601, -845247145;
	xor.b32  	%r606, %r597, %r604;
	xor.b32  	%r607, %r606, %r20;
	xor.b32  	%r608, %r594, %r602;
	xor.b32  	%r609, %r608, %r21;
	mul.hi.u32 	%r610, %r592, %r607;
	mul.lo.s32 	%r611, %r607, -766435501;
	mul.hi.u32 	%r612, %r595, %r609;
	mul.lo.s32 	%r613, %r609, -845247145;
	xor.b32  	%r614, %r605, %r612;
	xor.b32  	%r615, %r614, %r22;
	xor.b32  	%r616, %r603, %r610;
	xor.b32  	%r617, %r616, %r23;
	mul.hi.u32 	%r618, %r592, %r615;
	mul.lo.s32 	%r619, %r615, -766435501;
	mul.hi.u32 	%r620, %r595, %r617;
	mul.lo.s32 	%r621, %r617, -845247145;
	xor.b32  	%r622, %r613, %r620;
	xor.b32  	%r623, %r622, %r24;
	xor.b32  	%r624, %r611, %r618;
	xor.b32  	%r625, %r624, %r25;
	mul.hi.u32 	%r626, %r592, %r623;
	mul.lo.s32 	%r627, %r623, -766435501;
	mul.hi.u32 	%r628, %r595, %r625;
	mul.lo.s32 	%r629, %r625, -845247145;
	xor.b32  	%r630, %r621, %r628;
	xor.b32  	%r631, %r630, %r26;
	xor.b32  	%r632, %r619, %r626;
	xor.b32  	%r633, %r632, %r27;
	mul.hi.u32 	%r634, %r592, %r631;
	mul.lo.s32 	%r635, %r631, -766435501;
	mul.hi.u32 	%r636, %r595, %r633;
	mul.lo.s32 	%r637, %r633, -845247145;
	xor.b32  	%r638, %r629, %r636;
	xor.b32  	%r639, %r638, %r28;
	xor.b32  	%r640, %r627, %r634;
	xor.b32  	%r641, %r640, %r29;
	mul.hi.u32 	%r642, %r592, %r639;
	mul.lo.s32 	%r643, %r639, -766435501;
	mul.hi.u32 	%r644, %r595, %r641;
	mul.lo.s32 	%r645, %r641, -845247145;
	xor.b32  	%r646, %r637, %r644;
	xor.b32  	%r647, %r646, %r30;
	xor.b32  	%r648, %r635, %r642;
	xor.b32  	%r649, %r648, %r31;
	mul.hi.u32 	%r650, %r592, %r647;
	mul.lo.s32 	%r651, %r647, -766435501;
	mul.hi.u32 	%r652, %r595, %r649;
	mul.lo.s32 	%r653, %r649, -845247145;
	xor.b32  	%r654, %r645, %r652;
	xor.b32  	%r655, %r654, %r32;
	xor.b32  	%r656, %r643, %r650;
	xor.b32  	%r657, %r656, %r33;
	mul.hi.u32 	%r658, %r592, %r655;
	mul.lo.s32 	%r659, %r655, -766435501;
	mul.hi.u32 	%r660, %r595, %r657;
	mul.lo.s32 	%r661, %r657, -845247145;
	xor.b32  	%r662, %r653, %r660;
	xor.b32  	%r663, %r662, %r58;
	xor.b32  	%r664, %r651, %r658;
	xor.b32  	%r665, %r664, %r34;
	mul.hi.u32 	%r666, %r592, %r663;
	mul.lo.s32 	%r92, %r663, -766435501;
	mul.hi.u32 	%r667, %r595, %r665;
	mul.lo.s32 	%r1486, %r665, -845247145;
	xor.b32  	%r668, %r661, %r667;
	xor.b32  	%r1487, %r668, %r35;
	xor.b32  	%r669, %r659, %r666;
	xor.b32  	%r1485, %r669, %r36;
	mov.b32 	%r1483, 0;
	mov.u32 	%r1323, %r234;
	mov.u32 	%r234, %r92;
	bra.uni 	$L__BB1_21;
$L__BB1_10:
	add.s32 	%r241, %r241, 1;
	setp.ne.s32 	%p5, %r241, 0;
	@%p5 bra 	$L__BB1_13;
	add.s32 	%r240, %r240, 1;
	setp.ne.s32 	%p6, %r240, 0;
	@%p6 bra 	$L__BB1_13;
	add.s32 	%r239, %r239, 1;
	setp.eq.s32 	%p7, %r239, 0;
	selp.u32 	%r428, 1, 0, %p7;
	add.s32 	%r238, %r238, %r428;
	mov.b32 	%r240, 0;
$L__BB1_13:
	mov.b32 	%r430, -766435501;
	mul.hi.u32 	%r431, %r430, %r241;
	mul.lo.s32 	%r432, %r241, -766435501;
	mov.b32 	%r433, -845247145;
	mul.hi.u32 	%r434, %r433, %r239;
	mul.lo.s32 	%r435, %r239, -845247145;
	xor.b32  	%r436, %r14, %r434;
	xor.b32  	%r437, %r436, %r240;
	xor.b32  	%r438, %r431, %r15;
	xor.b32  	%r439, %r438, %r238;
	mul.hi.u32 	%r440, %r430, %r437;
	mul.lo.s32 	%r441, %r437, -766435501;
	mul.hi.u32 	%r442, %r433, %r439;
	mul.lo.s32 	%r443, %r439, -845247145;
	xor.b32  	%r444, %r435, %r442;
	xor.b32  	%r445, %r444, %r20;
	xor.b32  	%r446, %r432, %r440;
	xor.b32  	%r447, %r446, %r21;
	mul.hi.u32 	%r448, %r430, %r445;
	mul.lo.s32 	%r449, %r445, -766435501;
	mul.hi.u32 	%r450, %r433, %r447;
	mul.lo.s32 	%r451, %r447, -845247145;
	xor.b32  	%r452, %r443, %r450;
	xor.b32  	%r453, %r452, %r22;
	xor.b32  	%r454, %r441, %r448;
	xor.b32  	%r455, %r454, %r23;
	mul.hi.u32 	%r456, %r430, %r453;
	mul.lo.s32 	%r457, %r453, -766435501;
	mul.hi.u32 	%r458, %r433, %r455;
	mul.lo.s32 	%r459, %r455, -845247145;
	xor.b32  	%r460, %r451, %r458;
	xor.b32  	%r461, %r460, %r24;
	xor.b32  	%r462, %r449, %r456;
	xor.b32  	%r463, %r462, %r25;
	mul.hi.u32 	%r464, %r430, %r461;
	mul.lo.s32 	%r465, %r461, -766435501;
	mul.hi.u32 	%r466, %r433, %r463;
	mul.lo.s32 	%r467, %r463, -845247145;
	xor.b32  	%r468, %r459, %r466;
	xor.b32  	%r469, %r468, %r26;
	xor.b32  	%r470, %r457, %r464;
	xor.b32  	%r471, %r470, %r27;
	mul.hi.u32 	%r472, %r430, %r469;
	mul.lo.s32 	%r473, %r469, -766435501;
	mul.hi.u32 	%r474, %r433, %r471;
	mul.lo.s32 	%r475, %r471, -845247145;
	xor.b32  	%r476, %r467, %r474;
	xor.b32  	%r477, %r476, %r28;
	xor.b32  	%r478, %r465, %r472;
	xor.b32  	%r479, %r478, %r29;
	mul.hi.u32 	%r480, %r430, %r477;
	mul.lo.s32 	%r481, %r477, -766435501;
	mul.hi.u32 	%r482, %r433, %r479;
	mul.lo.s32 	%r483, %r479, -845247145;
	xor.b32  	%r484, %r475, %r482;
	xor.b32  	%r485, %r484, %r30;
	xor.b32  	%r486, %r473, %r480;
	xor.b32  	%r487, %r486, %r31;
	mul.hi.u32 	%r488, %r430, %r485;
	mul.lo.s32 	%r489, %r485, -766435501;
	mul.hi.u32 	%r490, %r433, %r487;
	mul.lo.s32 	%r491, %r487, -845247145;
	xor.b32  	%r492, %r483, %r490;
	xor.b32  	%r493, %r492, %r32;
	xor.b32  	%r494, %r481, %r488;
	xor.b32  	%r495, %r494, %r33;
	mul.hi.u32 	%r496, %r430, %r493;
	mul.lo.s32 	%r497, %r493, -766435501;
	mul.hi.u32 	%r498, %r433, %r495;
	mul.lo.s32 	%r499, %r495, -845247145;
	xor.b32  	%r500, %r491, %r498;
	xor.b32  	%r501, %r500, %r58;
	xor.b32  	%r502, %r489, %r496;
	xor.b32  	%r503, %r502, %r34;
	mul.hi.u32 	%r504, %r430, %r501;
	mul.lo.s32 	%r70, %r501, -766435501;
	mul.hi.u32 	%r505, %r433, %r503;
	mul.lo.s32 	%r1323, %r503, -845247145;
	xor.b32  	%r506, %r499, %r505;
	xor.b32  	%r1487, %r506, %r35;
	xor.b32  	%r507, %r497, %r504;
	xor.b32  	%r1485, %r507, %r36;
	cvt.rn.f64.u32 	%fd220, %r234;
	fma.rn.f64 	%fd692, %fd220, 0d3DF0000000000000, 0d3DF0000000000000;
	cvt.rn.f64.u32 	%fd221, %r1487;
	fma.rn.f64 	%fd691, %fd221, 0d3DF0000000000000, 0d3DF0000000000000;
	mov.b32 	%r1483, 2;
	mov.u32 	%r234, %r70;
	mov.u32 	%r1486, %r1323;
	bra.uni 	$L__BB1_21;
$L__BB1_14:
	cvt.rn.f64.u32 	%fd226, %r1487;
	fma.rn.f64 	%fd692, %fd226, 0d3DF0000000000000, 0d3DF0000000000000;
	setp.ne.s32 	%p14, %r1483, 0;
	@%p14 bra 	$L__BB1_20;
	cvt.rn.f64.u32 	%fd227, %r1486;
	fma.rn.f64 	%fd691, %fd227, 0d3DF0000000000000, 0d3DF0000000000000;
	mov.b32 	%r1483, 3;
	mov.u32 	%r1323, %r1485;
	bra.uni 	$L__BB1_21;
$L__BB1_16:
	cvt.rn.f64.u32 	%fd222, %r1485;
	fma.rn.f64 	%fd692, %fd222, 0d3DF0000000000000, 0d3DF0000000000000;
	add.s32 	%r241, %r241, 1;
	setp.eq.s32 	%p8, %r241, 0;
	@%p8 bra 	$L__BB1_17;
	bra.uni 	$L__BB1_19;
$L__BB1_17:
	add.s32 	%r240, %r240, 1;
	setp.ne.s32 	%p9, %r240, 0;
	@%p9 bra 	$L__BB1_19;
	add.s32 	%r239, %r239, 1;
	setp.eq.s32 	%p10, %r239, 0;
	selp.u32 	%r509, 1, 0, %p10;
	add.s32 	%r238, %r238, %r509;
	mov.b32 	%r240, 0;
$L__BB1_19:
	mov.b32 	%r511, -766435501;
	mul.hi.u32 	%r512, %r511, %r241;
	mul.lo.s32 	%r513, %r241, -766435501;
	mov.b32 	%r514, -845247145;
	mul.hi.u32 	%r515, %r514, %r239;
	mul.lo.s32 	%r516, %r239, -845247145;
	xor.b32  	%r517, %r14, %r515;
	xor.b32  	%r518, %r517, %r240;
	xor.b32  	%r519, %r512, %r15;
	xor.b32  	%r520, %r519, %r238;
	mul.hi.u32 	%r521, %r511, %r518;
	mul.lo.s32 	%r522, %r518, -766435501;
	mul.hi.u32 	%r523, %r514, %r520;
	mul.lo.s32 	%r524, %r520, -845247145;
	xor.b32  	%r525, %r516, %r523;
	xor.b32  	%r526, %r525, %r20;
	xor.b32  	%r527, %r513, %r521;
	xor.b32  	%r528, %r527, %r21;
	mul.hi.u32 	%r529, %r511, %r526;
	mul.lo.s32 	%r530, %r526, -766435501;
	mul.hi.u32 	%r531, %r514, %r528;
	mul.lo.s32 	%r532, %r528, -845247145;
	xor.b32  	%r533, %r524, %r531;
	xor.b32  	%r534, %r533, %r22;
	xor.b32  	%r535, %r522, %r529;
	xor.b32  	%r536, %r535, %r23;
	mul.hi.u32 	%r537, %r511, %r534;
	mul.lo.s32 	%r538, %r534, -766435501;
	mul.hi.u32 	%r539, %r514, %r536;
	mul.lo.s32 	%r540, %r536, -845247145;
	xor.b32  	%r541, %r532, %r539;
	xor.b32  	%r542, %r541, %r24;
	xor.b32  	%r543, %r530, %r537;
	xor.b32  	%r544, %r543, %r25;
	mul.hi.u32 	%r545, %r511, %r542;
	mul.lo.s32 	%r546, %r542, -766435501;
	mul.hi.u32 	%r547, %r514, %r544;
	mul.lo.s32 	%r548, %r544, -845247145;
	xor.b32  	%r549, %r540, %r547;
	xor.b32  	%r550, %r549, %r26;
	xor.b32  	%r551, %r538, %r545;
	xor.b32  	%r552, %r551, %r27;
	mul.hi.u32 	%r553, %r511, %r550;
	mul.lo.s32 	%r554, %r550, -766435501;
	mul.hi.u32 	%r555, %r514, %r552;
	mul.lo.s32 	%r556, %r552, -845247145;
	xor.b32  	%r557, %r548, %r555;
	xor.b32  	%r558, %r557, %r28;
	xor.b32  	%r559, %r546, %r553;
	xor.b32  	%r560, %r559, %r29;
	mul.hi.u32 	%r561, %r511, %r558;
	mul.lo.s32 	%r562, %r558, -766435501;
	mul.hi.u32 	%r563, %r514, %r560;
	mul.lo.s32 	%r564, %r560, -845247145;
	xor.b32  	%r565, %r556, %r563;
	xor.b32  	%r566, %r565, %r30;
	xor.b32  	%r567, %r554, %r561;
	xor.b32  	%r568, %r567, %r31;
	mul.hi.u32 	%r569, %r511, %r566;
	mul.lo.s32 	%r570, %r566, -766435501;
	mul.hi.u32 	%r571, %r514, %r568;
	mul.lo.s32 	%r572, %r568, -845247145;
	xor.b32  	%r573, %r564, %r571;
	xor.b32  	%r574, %r573, %r32;
	xor.b32  	%r575, %r562, %r569;
	xor.b32  	%r576, %r575, %r33;
	mul.hi.u32 	%r577, %r511, %r574;
	mul.lo.s32 	%r578, %r574, -766435501;
	mul.hi.u32 	%r579, %r514, %r576;
	mul.lo.s32 	%r580, %r576, -845247145;
	xor.b32  	%r581, %r572, %r579;
	xor.b32  	%r582, %r581, %r58;
	xor.b32  	%r583, %r570, %r577;
	xor.b32  	%r584, %r583, %r34;
	mul.hi.u32 	%r585, %r511, %r582;
	mul.lo.s32 	%r80, %r582, -766435501;
	mul.hi.u32 	%r586, %r514, %r584;
	mul.lo.s32 	%r1486, %r584, -845247145;
	xor.b32  	%r587, %r580, %r586;
	xor.b32  	%r1323, %r587, %r35;
	xor.b32  	%r588, %r578, %r585;
	xor.b32  	%r1485, %r588, %r36;
	cvt.rn.f64.u32 	%fd223, %r234;
	fma.rn.f64 	%fd691, %fd223, 0d3DF0000000000000, 0d3DF0000000000000;
	mov.b32 	%r1483, 1;
	mov.u32 	%r234, %r80;
	mov.u32 	%r1487, %r1323;
	bra.uni 	$L__BB1_21;
$L__BB1_20:
	add.s32 	%r84, %r1483, 3;
	setp.eq.s32 	%p15, %r1483, -1;
	selp.b32 	%r1323, %r1486, %r1487, %p15;
	mov.f64 	%fd691, %fd692;
	mov.u32 	%r1483, %r84;
$L__BB1_21:
	mul.f64 	%fd695, %fd692, %fd2;
	mul.f64 	%fd694, %fd691, %fd3;
	cvt.rn.f64.u32 	%fd228, %r1323;
	fma.rn.f64 	%fd229, %fd228, 0d3DF0000000000000, 0d3DF0000000000000;
	mul.f64 	%fd693, %fd229, %fd4;
	cvt.rmi.f64.f64 	%fd230, %fd695;
	cvt.rzi.s32.f64 	%r106, %fd230;
	cvt.rmi.f64.f64 	%fd231, %fd694;
	cvt.rzi.s32.f64 	%r107, %fd231;
	cvt.rmi.f64.f64 	%fd232, %fd693;
	cvt.rzi.s32.f64 	%r108, %fd232;
	mul.lo.s32 	%r671, %r106, %r37;
	mad.lo.s32 	%r672, %r107, %r419, %r671;
	add.s32 	%r673, %r672, %r108;
	mul.wide.s32 	%rd142, %r673, 4;
	add.s64 	%rd143, %rd4, %rd142;
	ld.global.u32 	%r1492, [%rd143];
	setp.eq.s32 	%p16, %r1492, 0;
	@%p16 bra 	$L__BB1_3;
	setp.lt.s32 	%p17, %r413, 1;
	st.local.u32 	[%rd5], %r106;
	st.local.u32 	[%rd5+4], %r107;
	st.local.u32 	[%rd5+8], %r108;
	@%p17 bra 	$L__BB1_292;
	mov.b32 	%r1333, 0;
	mov.f64 	%fd738, %fd693;
	mov.f64 	%fd739, %fd694;
	mov.f64 	%fd740, %fd695;
	mov.u32 	%r1334, %r1333;
$L__BB1_24:
	add.s32 	%r122, %r14, -239350328;
	mov.b16 	%rs1, 0;
	st.local.u8 	[%rd9], %rs1;
	st.local.u8 	[%rd10], %rs1;
	st.local.u8 	[%rd9+1], %rs1;
	st.local.u8 	[%rd10+1], %rs1;
	st.local.u8 	[%rd9+2], %rs1;
	st.local.u8 	[%rd10+2], %rs1;
	mov.b32 	%r1349, 2;
	setp.eq.s32 	%p18, %r1483, 1;
	mov.u32 	%r1348, %r1486;
	@%p18 bra 	$L__BB1_33;
	setp.eq.s32 	%p19, %r1483, 3;
	@%p19 bra 	$L__BB1_29;
	setp.ne.s32 	%p20, %r1483, 2;
	@%p20 bra 	$L__BB1_28;
	mov.b32 	%r1349, 3;
	mov.u32 	%r1348, %r1485;
	bra.uni 	$L__BB1_33;
$L__BB1_28:
	add.s32 	%r1349, %r1483, 1;
	mov.u32 	%r1348, %r1487;
	bra.uni 	$L__BB1_33;
$L__BB1_29:
	add.s32 	%r241, %r241, 1;
	setp.ne.s32 	%p21, %r241, 0;
	@%p21 bra 	$L__BB1_32;
	add.s32 	%r240, %r240, 1;
	setp.ne.s32 	%p22, %r240, 0;
	@%p22 bra 	$L__BB1_32;
	add.s32 	%r239, %r239, 1;
	setp.eq.s32 	%p23, %r239, 0;
	selp.u32 	%r677, 1, 0, %p23;
	add.s32 	%r238, %r238, %r677;
	mov.b32 	%r240, 0;
$L__BB1_32:
	mov.b32 	%r679, -766435501;
	mul.hi.u32 	%r680, %r679, %r241;
	mul.lo.s32 	%r681, %r241, -766435501;
	mov.b32 	%r682, -845247145;
	mul.hi.u32 	%r683, %r682, %r239;
	mul.lo.s32 	%r684, %r239, -845247145;
	xor.b32  	%r685, %r14, %r683;
	xor.b32  	%r686, %r685, %r240;
	xor.b32  	%r687, %r680, %r15;
	xor.b32  	%r688, %r687, %r238;
	mul.hi.u32 	%r689, %r679, %r686;
	mul.lo.s32 	%r690, %r686, -766435501;
	mul.hi.u32 	%r691, %r682, %r688;
	mul.lo.s32 	%r692, %r688, -845247145;
	xor.b32  	%r693, %r684, %r691;
	xor.b32  	%r694, %r693, %r20;
	xor.b32  	%r695, %r681, %r689;
	xor.b32  	%r696, %r695, %r21;
	mul.hi.u32 	%r697, %r679, %r694;
	mul.lo.s32 	%r698, %r694, -766435501;
	mul.hi.u32 	%r699, %r682, %r696;
	mul.lo.s32 	%r700, %r696, -845247145;
	xor.b32  	%r701, %r692, %r699;
	xor.b32  	%r702, %r701, %r22;
	xor.b32  	%r703, %r690, %r697;
	xor.b32  	%r704, %r703, %r23;
	mul.hi.u32 	%r705, %r679, %r702;
	mul.lo.s32 	%r706, %r702, -766435501;
	mul.hi.u32 	%r707, %r682, %r704;
	mul.lo.s32 	%r708, %r704, -845247145;
	xor.b32  	%r709, %r700, %r707;
	xor.b32  	%r710, %r709, %r24;
	xor.b32  	%r711, %r698, %r705;
	xor.b32  	%r712, %r711, %r25;
	mul.hi.u32 	%r713, %r679, %r710;
	mul.lo.s32 	%r714, %r710, -766435501;
	mul.hi.u32 	%r715, %r682, %r712;
	mul.lo.s32 	%r716, %r712, -845247145;
	xor.b32  	%r717, %r708, %r715;
	xor.b32  	%r718, %r717, %r26;
	xor.b32  	%r719, %r706, %r713;
	xor.b32  	%r720, %r719, %r27;
	mul.hi.u32 	%r721, %r679, %r718;
	mul.lo.s32 	%r722, %r718, -766435501;
	mul.hi.u32 	%r723, %r682, %r720;
	mul.lo.s32 	%r724, %r720, -845247145;
	xor.b32  	%r725, %r716, %r723;
	xor.b32  	%r726, %r725, %r28;
	xor.b32  	%r727, %r714, %r721;
	xor.b32  	%r728, %r727, %r29;
	mul.hi.u32 	%r729, %r679, %r726;
	mul.lo.s32 	%r730, %r726, -766435501;
	mul.hi.u32 	%r731, %r682, %r728;
	mul.lo.s32 	%r732, %r728, -845247145;
	xor.b32  	%r733, %r724, %r731;
	xor.b32  	%r734, %r733, %r30;
	xor.b32  	%r735, %r722, %r729;
	xor.b32  	%r736, %r735, %r31;
	mul.hi.u32 	%r737, %r679, %r734;
	mul.lo.s32 	%r738, %r734, -766435501;
	mul.hi.u32 	%r739, %r682, %r736;
	mul.lo.s32 	%r740, %r736, -845247145;
	xor.b32  	%r741, %r732, %r739;
	xor.b32  	%r742, %r741, %r32;
	xor.b32  	%r743, %r730, %r737;
	xor.b32  	%r744, %r743, %r33;
	mul.hi.u32 	%r745, %r679, %r742;
	mul.lo.s32 	%r746, %r742, -766435501;
	mul.hi.u32 	%r747, %r682, %r744;
	mul.lo.s32 	%r748, %r744, -845247145;
	xor.b32  	%r749, %r740, %r747;
	xor.b32  	%r750, %r749, %r122;
	xor.b32  	%r751, %r738, %r745;
	xor.b32  	%r752, %r751, %r34;
	mul.hi.u32 	%r753, %r679, %r750;
	mul.lo.s32 	%r133, %r750, -766435501;
	mul.hi.u32 	%r754, %r682, %r752;
	mul.lo.s32 	%r1486, %r752, -845247145;
	xor.b32  	%r755, %r748, %r754;
	xor.b32  	%r1487, %r755, %r35;
	xor.b32  	%r756, %r746, %r753;
	xor.b32  	%r1485, %r756, %r36;
	mov.b32 	%r1349, 0;
	mov.u32 	%r1348, %r234;
	mov.u32 	%r234, %r133;
$L__BB1_33:
	cvt.rn.f64.u32 	%fd233, %r1348;
	fma.rn.f64 	%fd234, %fd233, 0d3DF0000000000000, 0d3DF0000000000000;
	add.f64 	%fd235, %fd234, %fd234;
	mov.f64 	%fd236, 0d3FF0000000000000;
	sub.f64 	%fd708, %fd236, %fd235;
	sub.f64 	%fd237, %fd236, %fd234;
	mul.f64 	%fd238, %fd234, %fd237;
	sqrt.rn.f64 	%fd239, %fd238;
	add.f64 	%fd25, %fd239, %fd239;
	mov.b32 	%r1483, 2;
	setp.eq.s32 	%p24, %r1349, 1;
	mov.u32 	%r1361, %r1486;
	@%p24 bra 	$L__BB1_42;
	setp.eq.s32 	%p25, %r1349, 3;
	@%p25 bra 	$L__BB1_38;
	setp.ne.s32 	%p26, %r1349, 2;
	@%p26 bra 	$L__BB1_37;
	mov.b32 	%r1483, 3;
	mov.u32 	%r1361, %r1485;
	bra.uni 	$L__BB1_42;
$L__BB1_37:
	add.s32 	%r1483, %r1349, 1;
	mov.u32 	%r1361, %r1487;
	bra.uni 	$L__BB1_42;
$L__BB1_38:
	add.s32 	%r241, %r241, 1;
	setp.ne.s32 	%p27, %r241, 0;
	@%p27 bra 	$L__BB1_41;
	add.s32 	%r240, %r240, 1;
	setp.ne.s32 	%p28, %r240, 0;
	@%p28 bra 	$L__BB1_41;
	add.s32 	%r239, %r239, 1;
	setp.eq.s32 	%p29, %r239, 0;
	selp.u32 	%r760, 1, 0, %p29;
	add.s32 	%r238, %r238, %r760;
	mov.b32 	%r240, 0;
$L__BB1_41:
	mov.b32 	%r762, -766435501;
	mul.hi.u32 	%r763, %r762, %r241;
	mul.lo.s32 	%r764, %r241, -766435501;
	mov.b32 	%r765, -845247145;
	mul.hi.u32 	%r766, %r765, %r239;
	mul.lo.s32 	%r767, %r239, -845247145;
	xor.b32  	%r768, %r14, %r766;
	xor.b32  	%r769, %r768, %r240;
	xor.b32  	%r770, %r763, %r15;
	xor.b32  	%r771, %r770, %r238;
	mul.hi.u32 	%r772, %r762, %r769;
	mul.lo.s32 	%r773, %r769, -766435501;
	mul.hi.u32 	%r774, %r765, %r771;
	mul.lo.s32 	%r775, %r771, -845247145;
	xor.b32  	%r776, %r767, %r774;
	xor.b32  	%r777, %r776, %r20;
	xor.b32  	%r778, %r764, %r772;
	xor.b32  	%r779, %r778, %r21;
	mul.hi.u32 	%r780, %r762, %r777;
	mul.lo.s32 	%r781, %r777, -766435501;
	mul.hi.u32 	%r782, %r765, %r779;
	mul.lo.s32 	%r783, %r779, -845247145;
	xor.b32  	%r784, %r775, %r782;
	xor.b32  	%r785, %r784, %r22;
	xor.b32  	%r786, %r773, %r780;
	xor.b32  	%r787, %r786, %r23;
	mul.hi.u32 	%r788, %r762, %r785;
	mul.lo.s32 	%r789, %r785, -766435501;
	mul.hi.u32 	%r790, %r765, %r787;
	mul.lo.s32 	%r791, %r787, -845247145;
	xor.b32  	%r792, %r783, %r790;
	xor.b32  	%r793, %r792, %r24;
	xor.b32  	%r794, %r781, %r788;
	xor.b32  	%r795, %r794, %r25;
	mul.hi.u32 	%r796, %r762, %r793;
	mul.lo.s32 	%r797, %r793, -766435501;
	mul.hi.u32 	%r798, %r765, %r795;
	mul.lo.s32 	%r799, %r795, -845247145;
	xor.b32  	%r800, %r791, %r798;
	xor.b32  	%r801, %r800, %r26;
	xor.b32  	%r802, %r789, %r796;
	xor.b32  	%r803, %r802, %r27;
	mul.hi.u32 	%r804, %r762, %r801;
	mul.lo.s32 	%r805, %r801, -766435501;
	mul.hi.u32 	%r806, %r765, %r803;
	mul.lo.s32 	%r807, %r803, -845247145;
	xor.b32  	%r808, %r799, %r806;
	xor.b32  	%r809, %r808, %r28;
	xor.b32  	%r810, %r797, %r804;
	xor.b32  	%r811, %r810, %r29;
	mul.hi.u32 	%r812, %r762, %r809;
	mul.lo.s32 	%r813, %r809, -766435501;
	mul.hi.u32 	%r814, %r765, %r811;
	mul.lo.s32 	%r815, %r811, -845247145;
	xor.b32  	%r816, %r807, %r814;
	xor.b32  	%r817, %r816, %r30;
	xor.b32  	%r818, %r805, %r812;
	xor.b32  	%r819, %r818, %r31;
	mul.hi.u32 	%r820, %r762, %r817;
	mul.lo.s32 	%r821, %r817, -766435501;
	mul.hi.u32 	%r822, %r765, %r819;
	mul.lo.s32 	%r823, %r819, -845247145;
	xor.b32  	%r824, %r815, %r822;
	xor.b32  	%r825, %r824, %r32;
	xor.b32  	%r826, %r813, %r820;
	xor.b32  	%r827, %r826, %r33;
	mul.hi.u32 	%r828, %r762, %r825;
	mul.lo.s32 	%r829, %r825, -766435501;
	mul.hi.u32 	%r830, %r765, %r827;
	mul.lo.s32 	%r831, %r827, -845247145;
	xor.b32  	%r832, %r823, %r830;
	xor.b32  	%r833, %r832, %r122;
	xor.b32  	%r834, %r821, %r828;
	xor.b32  	%r835, %r834, %r34;
	mul.hi.u32 	%r836, %r762, %r833;
	mul.lo.s32 	%r155, %r833, -766435501;
	mul.hi.u32 	%r837, %r765, %r835;
	mul.lo.s32 	%r1486, %r835, -845247145;
	xor.b32  	%r838, %r831, %r837;
	xor.b32  	%r1487, %r838, %r35;
	xor.b32  	%r839, %r829, %r836;
	xor.b32  	%r1485, %r839, %r36;
	mov.b32 	%r1483, 0;
	mov.u32 	%r1361, %r234;
	mov.u32 	%r234, %r155;
$L__BB1_42:
	mov.f64 	%fd240, 0d0000000000000000;
	mov.f64 	%fd241, 0d7FF0000000000000;
	mul.rn.f64 	%fd700, %fd241, %fd240;
	cvt.rn.f64.u32 	%fd242, %r1361;
	fma.rn.f64 	%fd243, %fd242, 0d3DF0000000000000, 0d3DF0000000000000;
	mul.f64 	%fd27, %fd243, 0d401921FB53C8D4F1;
	setp.eq.f64 	%p30, %fd27, 0d7FF0000000000000;
	mov.b32 	%r1372, 1;
	@%p30 bra 	$L__BB1_46;
	mul.f64 	%fd244, %fd27, 0d3FE45F306DC9C883;
	cvt.rni.s32.f64 	%r1371, %fd244;
	cvt.rn.f64.s32 	%fd245, %r1371;
	fma.rn.f64 	%fd246, %fd245, 0dBFF921FB54442D18, %fd27;
	fma.rn.f64 	%fd247, %fd245, 0dBC91A62633145C00, %fd246;
	fma.rn.f64 	%fd700, %fd245, 0dB97B839A252049C0, %fd247;
	setp.ltu.f64 	%p31, %fd27, 0d41E0000000000000;
	@%p31 bra 	$L__BB1_45;
	{ // callseq 0, 0
	.param .b64 param0;
	st.param.f64 	[param0], %fd27;
	.param .align 16 .b8 retval0[16];
	call.uni (retval0), 
	__internal_trig_reduction_slowpathd, 
	(
	param0
	);
	ld.param.f64 	%fd700, [retval0];
	ld.param.b32 	%r1371, [retval0+8];
	} // callseq 0
$L__BB1_45:
	add.s32 	%r1372, %r1371, 1;
$L__BB1_46:
	mov.f64 	%fd249, 0d0000000000000000;
	mov.f64 	%fd250, 0d7FF0000000000000;
	mul.rn.f64 	%fd701, %fd250, %fd249;
	shl.b32 	%r844, %r1372, 6;
	cvt.u64.u32 	%rd144, %r844;
	and.b64  	%rd145, %rd144, 64;
	mov.u64 	%rd146, __cudart_sin_cos_coeffs;
	add.s64 	%rd147, %rd146, %rd145;
	mul.rn.f64 	%fd251, %fd700, %fd700;
	and.b32  	%r845, %r1372, 1;
	setp.eq.b32 	%p33, %r845, 1;
	selp.f64 	%fd252, 0dBDA8FF8320FD8164, 0d3DE5DB65F9785EBA, %p33;
	ld.global.nc.v2.f64 	{%fd253, %fd254}, [%rd147];
	fma.rn.f64 	%fd255, %fd252, %fd251, %fd253;
	fma.rn.f64 	%fd256, %fd255, %fd251, %fd254;
	ld.global.nc.v2.f64 	{%fd257, %fd258}, [%rd147+16];
	fma.rn.f64 	%fd259, %fd256, %fd251, %fd257;
	fma.rn.f64 	%fd260, %fd259, %fd251, %fd258;
	ld.global.nc.v2.f64 	{%fd261, %fd262}, [%rd147+32];
	fma.rn.f64 	%fd263, %fd260, %fd251, %fd261;
	fma.rn.f64 	%fd264, %fd263, %fd251, %fd262;
	fma.rn.f64 	%fd265, %fd264, %fd700, %fd700;
	fma.rn.f64 	%fd266, %fd264, %fd251, 0d3FF0000000000000;
	selp.f64 	%fd267, %fd266, %fd265, %p33;
	and.b32  	%r846, %r1372, 2;
	setp.eq.s32 	%p34, %r846, 0;
	sub.f64 	%fd268, %fd249, %fd267;
	selp.f64 	%fd269, %fd267, %fd268, %p34;
	mul.f64 	%fd710, %fd25, %fd269;
	st.local.f64 	[%rd7], %fd710;
	mov.b32 	%r1373, 0;
	@%p30 bra 	$L__BB1_49;
	mul.f64 	%fd270, %fd27, 0d3FE45F306DC9C883;
	cvt.rni.s32.f64 	%r1373, %fd270;
	cvt.rn.f64.s32 	%fd271, %r1373;
	fma.rn.f64 	%fd272, %fd271, 0dBFF921FB54442D18, %fd27;
	fma.rn.f64 	%fd273, %fd271, 0dBC91A62633145C00, %fd272;
	fma.rn.f64 	%fd701, %fd271, 0dB97B839A252049C0, %fd273;
	setp.ltu.f64 	%p35, %fd27, 0d41E0000000000000;
	@%p35 bra 	$L__BB1_49;
	{ // callseq 1, 0
	.param .b64 param0;
	st.param.f64 	[param0], %fd27;
	.param .align 16 .b8 retval0[16];
	call.uni (retval0), 
	__internal_trig_reduction_slowpathd, 
	(
	param0
	);
	ld.param.f64 	%fd701, [retval0];
	ld.param.b32 	%r1373, [retval0+8];
	} // callseq 1
$L__BB1_49:
	shl.b32 	%r848, %r1373, 6;
	cvt.u64.u32 	%rd148, %r848;
	and.b64  	%rd149, %rd148, 64;
	mov.u64 	%rd150, __cudart_sin_cos_coeffs;
	add.s64 	%rd151, %rd150, %rd149;
	mul.rn.f64 	%fd275, %fd701, %fd701;
	and.b32  	%r849, %r1373, 1;
	setp.eq.b32 	%p36, %r849, 1;
	selp.f64 	%fd276, 0dBDA8FF8320FD8164, 0d3DE5DB65F9785EBA, %p36;
	ld.global.nc.v2.f64 	{%fd277, %fd278}, [%rd151];
	fma.rn.f64 	%fd279, %fd276, %fd275, %fd277;
	fma.rn.f64 	%fd280, %fd279, %fd275, %fd278;
	ld.global.nc.v2.f64 	{%fd281, %fd282}, [%rd151+16];
	fma.rn.f64 	%fd283, %fd280, %fd275, %fd281;
	fma.rn.f64 	%fd284, %fd283, %fd275, %fd282;
	ld.global.nc.v2.f64 	{%fd285, %fd286}, [%rd151+32];
	fma.rn.f64 	%fd287, %fd284, %fd275, %fd285;
	fma.rn.f64 	%fd288, %fd287, %fd275, %fd286;
	fma.rn.f64 	%fd289, %fd288, %fd701, %fd701;
	fma.rn.f64 	%fd290, %fd288, %fd275, 0d3FF0000000000000;
	selp.f64 	%fd291, %fd290, %fd289, %p36;
	and.b32  	%r850, %r1373, 2;
	setp.eq.s32 	%p37, %r850, 0;
	mov.f64 	%fd292, 0d0000000000000000;
	sub.f64 	%fd293, %fd292, %fd291;
	selp.f64 	%fd294, %fd291, %fd293, %p37;
	mul.f64 	%fd709, %fd25, %fd294;
	st.local.f64 	[%rd7+8], %fd709;
	st.local.f64 	[%rd7+16], %fd708;
	setp.leu.f64 	%p38, %fd710, 0d0000000000000000;
	@%p38 bra 	$L__BB1_51;
	ld.local.u32 	%r852, [%rd5];
	cvt.rn.f64.s32 	%fd297, %r852;
	add.f64 	%fd298, %fd297, 0d3FF0000000000000;
	sub.f64 	%fd702, %fd298, %fd740;
	bra.uni 	$L__BB1_53;
$L__BB1_51:
	setp.geu.f64 	%p39, %fd710, 0d0000000000000000;
	mov.f64 	%fd702, 0d4000000000000000;
	@%p39 bra 	$L__BB1_53;
	ld.local.u32 	%r851, [%rd5];
	cvt.rn.f64.s32 	%fd296, %r851;
	sub.f64 	%fd702, %fd296, %fd740;
$L__BB1_53:
	abs.f64 	%fd300, %fd702;
	abs.f64 	%fd301, %fd710;
	setp.gt.f64 	%p40, %fd300, %fd301;
	mov.f64 	%fd703, 0d4000000000000000;
	@%p40 bra 	$L__BB1_55;
	div.rn.f64 	%fd302, %fd702, %fd710;
	max.f64 	%fd703, %fd302, 0d0000000000000000;
$L__BB1_55:
	setp.gt.f64 	%p41, %fd709, 0d0000000000000000;
	@%p41 bra 	$L__BB1_58;
	setp.geu.f64 	%p42, %fd709, 0d0000000000000000;
	mov.f64 	%fd704, 0d4000000000000000;
	@%p42 bra 	$L__BB1_59;
	ld.local.u32 	%r853, [%rd5+4];
	cvt.rn.f64.s32 	%fd304, %r853;
	sub.f64 	%fd704, %fd304, %fd739;
	bra.uni 	$L__BB1_59;
$L__BB1_58:
	ld.local.u32 	%r854, [%rd5+4];
	cvt.rn.f64.s32 	%fd305, %r854;
	add.f64 	%fd306, %fd305, 0d3FF0000000000000;
	sub.f64 	%fd704, %fd306, %fd739;
$L__BB1_59:
	abs.f64 	%fd308, %fd704;
	abs.f64 	%fd309, %fd709;
	setp.gt.f64 	%p43, %fd308, %fd309;
	mov.f64 	%fd705, 0d4000000000000000;
	@%p43 bra 	$L__BB1_61;
	div.rn.f64 	%fd310, %fd704, %fd709;
	max.f64 	%fd705, %fd310, 0d0000000000000000;
$L__BB1_61:
	setp.geu.f64 	%p44, %fd703, 0d4000000000000000;
	selp.f64 	%fd311, 0d4000000000000000, %fd703, %p44;
	setp.lt.f64 	%p45, %fd705, %fd311;
	selp.f64 	%fd48, %fd705, %fd311, %p45;
	selp.s32 	%r855, -1, 0, %p44;
	selp.b32 	%r177, 1, %r855, %p45;
	setp.gt.f64 	%p46, %fd708, 0d0000000000000000;
	@%p46 bra 	$L__BB1_64;
	setp.geu.f64 	%p47, %fd708, 0d0000000000000000;
	mov.f64 	%fd706, 0d4000000000000000;
	@%p47 bra 	$L__BB1_65;
	ld.local.u32 	%r856, [%rd5+8];
	cvt.rn.f64.s32 	%fd313, %r856;
	sub.f64 	%fd706, %fd313, %fd738;
	bra.uni 	$L__BB1_65;
$L__BB1_64:
	ld.local.u32 	%r857, [%rd5+8];
	cvt.rn.f64.s32 	%fd314, %r857;
	add.f64 	%fd315, %fd314, 0d3FF0000000000000;
	sub.f64 	%fd706, %fd315, %fd738;
$L__BB1_65:
	abs.f64 	%fd317, %fd706;
	abs.f64 	%fd318, %fd708;
	setp.gt.f64 	%p48, %fd317, %fd318;
	mov.f64 	%fd707, 0d4000000000000000;
	@%p48 bra 	$L__BB1_67;
	div.rn.f64 	%fd319, %fd706, %fd708;
	max.f64 	%fd707, %fd319, 0d0000000000000000;
$L__BB1_67:
	setp.lt.f64 	%p49, %fd707, %fd48;
	selp.f64 	%fd719, %fd707, %fd48, %p49;
	selp.b32 	%r178, 2, %r177, %p49;
	cvt.s64.s32 	%rd312, %r1492;
	mul.wide.s32 	%rd152, %r1492, 8;
	add.s64 	%rd153, %rd3, %rd152;
	ld.global.f64 	%fd711, [%rd153];
	setp.ltu.f64 	%p50, %fd711, %fd719;
	mov.f64 	%fd715, 0d3FF0000000000000;
	@%p50 bra 	$L__BB1_294;
	add.s32 	%r179, %r14, -239350328;
	div.rn.f64 	%fd321, %fd719, %fd711;
	mov.f64 	%fd322, 0d3FF0000000000000;
	sub.f64 	%fd715, %fd322, %fd321;
	fma.rn.f64 	%fd740, %fd719, %fd710, %fd740;
	fma.rn.f64 	%fd739, %fd719, %fd709, %fd739;
	fma.rn.f64 	%fd738, %fd719, %fd708, %fd738;
	shl.b64 	%rd154, %rd312, 3;
	add.s64 	%rd155, %rd11, %rd154;
	ld.local.f64 	%fd323, [%rd155];
	add.f64 	%fd324, %fd323, %fd321;
	st.local.f64 	[%rd155], %fd324;
	ld.local.u32 	%r1387, [%rd5];
	st.local.u32 	[%rd6], %r1387;
	ld.local.u32 	%r1386, [%rd5+4];
	st.local.u32 	[%rd6+4], %r1386;
	ld.local.u32 	%r1385, [%rd5+8];
	st.local.u32 	[%rd6+8], %r1385;
	mul.wide.s32 	%rd156, %r178, 8;
	add.s64 	%rd17, %rd7, %rd156;
	ld.local.f64 	%fd60, [%rd17];
	setp.ltu.f64 	%p51, %fd60, 0d0000000000000000;
	@%p51 bra 	$L__BB1_71;
	mul.wide.s32 	%rd157, %r178, 4;
	add.s64 	%rd19, %rd6, %rd157;
	ld.local.u32 	%r858, [%rd19];
	add.s32 	%r196, %r858, 1;
	st.local.u32 	[%rd19], %r196;
	add.s64 	%rd158, %rd8, %rd157;
	ld.local.u32 	%r194, [%rd158];
	setp.lt.s32 	%p52, %r196, %r194;
	@%p52 bra 	$L__BB1_73;
	cvt.s64.s32 	%rd159, %r178;
	add.s32 	%r859, %r194, -1;
	st.local.u32 	[%rd19], %r859;
	add.s64 	%rd160, %rd10, %rd159;
	mov.b16 	%rs2, 1;
	st.local.u8 	[%rd160], %rs2;
	neg.f64 	%fd325, %fd60;
	st.local.f64 	[%rd17], %fd325;
	bra.uni 	$L__BB1_91;
$L__BB1_71:
	mul.wide.s32 	%rd161, %r178, 4;
	add.s64 	%rd20, %rd6, %rd161;
	ld.local.u32 	%r860, [%rd20];
	add.s32 	%r196, %r860, -1;
	st.local.u32 	[%rd20], %r196;
	setp.gt.s32 	%p53, %r860, 0;
	@%p53 bra 	$L__BB1_73;
	cvt.s64.s32 	%rd174, %r178;
	mov.b32 	%r951, 0;
	st.local.u32 	[%rd20], %r951;
	add.s64 	%rd175, %rd9, %rd174;
	mov.b16 	%rs3, 1;
	st.local.u8 	[%rd175], %rs3;
	neg.f64 	%fd330, %fd60;
	st.local.f64 	[%rd17], %fd330;
	bra.uni 	$L__BB1_91;
$L__BB1_73:
	setp.gt.s32 	%p54, %r178, -1;
	@%p54 bra 	$L__BB1_75;
$L__BB1_74:
	ld.local.u32 	%r1254, [%rd6];
	ld.local.u32 	%r1255, [%rd6+4];
	ld.local.u32 	%r1256, [%rd6+8];
	add.u64 	%rd246, %SP, 96;
	add.u64 	%rd247, %SPL, 96;
	st.local.f64 	[%rd247], %fd719;
	st.local.v2.u32 	[%rd247+8], {%r1387, %r1386};
	st.local.v4.u32 	[%rd247+16], {%r1385, %r1254, %r1255, %r1256};
	mov.u64 	%rd248, $str$1;
	cvta.global.u64 	%rd249, %rd248;
	{ // callseq 2, 0
	.param .b64 param0;
	st.param.b64 	[param0], %rd249;
	.param .b64 param1;
	st.param.b64 	[param1], %rd246;
	.param .b32 retval0;
	call.uni (retval0), 
	vprintf, 
	(
	param0, 
	param1
	);
	ld.param.b32 	%r1257, [retval0];
	} // callseq 2
	bra.uni 	$L__BB1_217;
$L__BB1_75:
	ld.local.u32 	%r861, [%rd6];
	mul.lo.s32 	%r862, %r861, %r37;
	ld.local.u32 	%r863, [%rd6+4];
	mad.lo.s32 	%r864, %r863, %r419, %r862;
	ld.local.u32 	%r865, [%rd6+8];
	add.s32 	%r866, %r864, %r865;
	mul.wide.s32 	%rd162, %r866, 4;
	add.s64 	%rd163, %rd4, %rd162;
	ld.global.u32 	%r210, [%rd163];
	mad.lo.s32 	%r867, %r1492, %r416, %r210;
	mul.wide.s32 	%rd164, %r867, 8;
	add.s64 	%rd165, %rd2, %rd164;
	ld.global.f64 	%fd76, [%rd165];
	setp.leu.f64 	%p55, %fd76, 0d3FEFFFFDE7210BE9;
	@%p55 bra 	$L__BB1_77;
	mul.wide.u32 	%rd172, %r178, 4;
	add.s64 	%rd173, %rd5, %rd172;
	st.local.u32 	[%rd173], %r196;
	mov.u32 	%r1492, %r210;
	bra.uni 	$L__BB1_91;
$L__BB1_77:
	setp.geu.f64 	%p56, %fd76, 0d3EB0C6F7A0B5ED8D;
	@%p56 bra 	$L__BB1_79;
	mul.wide.u32 	%rd170, %r178, 8;
	add.s64 	%rd171, %rd7, %rd170;
	neg.f64 	%fd329, %fd60;
	st.local.f64 	[%rd171], %fd329;
	bra.uni 	$L__BB1_91;
$L__BB1_79:
	mov.b32 	%r1402, 2;
	setp.eq.s32 	%p57, %r1483, 1;
	mov.u32 	%r1401, %r1486;
	mov.u32 	%r1403, %r234;
	@%p57 bra 	$L__BB1_88;
	setp.eq.s32 	%p58, %r1483, 3;
	@%p58 bra 	$L__BB1_84;
	setp.ne.s32 	%p59, %r1483, 2;
	@%p59 bra 	$L__BB1_83;
	mov.b32 	%r1402, 3;
	mov.u32 	%r1401, %r1485;
	mov.u32 	%r1403, %r234;
	bra.uni 	$L__BB1_88;
$L__BB1_83:
	add.s32 	%r1402, %r1483, 1;
	mov.u32 	%r1401, %r1487;
	mov.u32 	%r1403, %r234;
	bra.uni 	$L__BB1_88;
$L__BB1_84:
	add.s32 	%r241, %r241, 1;
	setp.ne.s32 	%p60, %r241, 0;
	@%p60 bra 	$L__BB1_87;
	add.s32 	%r240, %r240, 1;
	setp.ne.s32 	%p61, %r240, 0;
	@%p61 bra 	$L__BB1_87;
	add.s32 	%r239, %r239, 1;
	setp.eq.s32 	%p62, %r239, 0;
	selp.u32 	%r870, 1, 0, %p62;
	add.s32 	%r238, %r238, %r870;
	mov.b32 	%r240, 0;
$L__BB1_87:
	mov.b32 	%r872, -766435501;
	mul.hi.u32 	%r873, %r872, %r241;
	mul.lo.s32 	%r874, %r241, -766435501;
	mov.b32 	%r875, -845247145;
	mul.hi.u32 	%r876, %r875, %r239;
	mul.lo.s32 	%r877, %r239, -845247145;
	xor.b32  	%r878, %r14, %r876;
	xor.b32  	%r879, %r878, %r240;
	xor.b32  	%r880, %r873, %r15;
	xor.b32  	%r881, %r880, %r238;
	mul.hi.u32 	%r882, %r872, %r879;
	mul.lo.s32 	%r883, %r879, -766435501;
	mul.hi.u32 	%r884, %r875, %r881;
	mul.lo.s32 	%r885, %r881, -845247145;
	xor.b32  	%r886, %r877, %r884;
	xor.b32  	%r887, %r886, %r20;
	xor.b32  	%r888, %r874, %r882;
	xor.b32  	%r889, %r888, %r21;
	mul.hi.u32 	%r890, %r872, %r887;
	mul.lo.s32 	%r891, %r887, -766435501;
	mul.hi.u32 	%r892, %r875, %r889;
	mul.lo.s32 	%r893, %r889, -845247145;
	xor.b32  	%r894, %r885, %r892;
	xor.b32  	%r895, %r894, %r22;
	xor.b32  	%r896, %r883, %r890;
	xor.b32  	%r897, %r896, %r23;
	mul.hi.u32 	%r898, %r872, %r895;
	mul.lo.s32 	%r899, %r895, -766435501;
	mul.hi.u32 	%r900, %r875, %r897;
	mul.lo.s32 	%r901, %r897, -845247145;
	xor.b32  	%r902, %r893, %r900;
	xor.b32  	%r903, %r902, %r24;
	xor.b32  	%r904, %r891, %r898;
	xor.b32  	%r905, %r904, %r25;
	mul.hi.u32 	%r906, %r872, %r903;
	mul.lo.s32 	%r907, %r903, -766435501;
	mul.hi.u32 	%r908, %r875, %r905;
	mul.lo.s32 	%r909, %r905, -845247145;
	xor.b32  	%r910, %r901, %r908;
	xor.b32  	%r911, %r910, %r26;
	xor.b32  	%r912, %r899, %r906;
	xor.b32  	%r913, %r912, %r27;
	mul.hi.u32 	%r914, %r872, %r911;
	mul.lo.s32 	%r915, %r911, -766435501;
	mul.hi.u32 	%r916, %r875, %r913;
	mul.lo.s32 	%r917, %r913, -845247145;
	xor.b32  	%r918, %r909, %r916;
	xor.b32  	%r919, %r918, %r28;
	xor.b32  	%r920, %r907, %r914;
	xor.b32  	%r921, %r920, %r29;
	mul.hi.u32 	%r922, %r872, %r919;
	mul.lo.s32 	%r923, %r919, -766435501;
	mul.hi.u32 	%r924, %r875, %r921;
	mul.lo.s32 	%r925, %r921, -845247145;
	xor.b32  	%r926, %r917, %r924;
	xor.b32  	%r927, %r926, %r30;
	xor.b32  	%r928, %r915, %r922;
	xor.b32  	%r929, %r928, %r31;
	mul.hi.u32 	%r930, %r872, %r927;
	mul.lo.s32 	%r931, %r927, -766435501;
	mul.hi.u32 	%r932, %r875, %r929;
	mul.lo.s32 	%r933, %r929, -845247145;
	xor.b32  	%r934, %r925, %r932;
	xor.b32  	%r935, %r934, %r32;
	xor.b32  	%r936, %r923, %r930;
	xor.b32  	%r937, %r936, %r33;
	mul.hi.u32 	%r938, %r872, %r935;
	mul.lo.s32 	%r939, %r935, -766435501;
	mul.hi.u32 	%r940, %r875, %r937;
	mul.lo.s32 	%r941, %r937, -845247145;
	xor.b32  	%r942, %r933, %r940;
	xor.b32  	%r943, %r942, %r179;
	xor.b32  	%r944, %r931, %r938;
	xor.b32  	%r945, %r944, %r34;
	mul.hi.u32 	%r946, %r872, %r943;
	mul.lo.s32 	%r1403, %r943, -766435501;
	mul.hi.u32 	%r947, %r875, %r945;
	mul.lo.s32 	%r1486, %r945, -845247145;
	xor.b32  	%r948, %r941, %r947;
	xor.b32  	%r1487, %r948, %r35;
	xor.b32  	%r949, %r939, %r946;
	xor.b32  	%r1485, %r949, %r36;
	mov.b32 	%r1402, 0;
	mov.u32 	%r1401, %r234;
$L__BB1_88:
	cvt.rn.f64.u32 	%fd326, %r1401;
	fma.rn.f64 	%fd327, %fd326, 0d3DF0000000000000, 0d3DF0000000000000;
	setp.geu.f64 	%p63, %fd327, %fd76;
	@%p63 bra 	$L__BB1_90;
	mul.wide.u32 	%rd168, %r178, 4;
	add.s64 	%rd169, %rd5, %rd168;
	st.local.u32 	[%rd169], %r196;
	mov.u32 	%r1483, %r1402;
	mov.u32 	%r234, %r1403;
	mov.u32 	%r1492, %r210;
	bra.uni 	$L__BB1_91;
$L__BB1_90:
	mul.wide.u32 	%rd166, %r178, 8;
	add.s64 	%rd167, %rd7, %rd166;
	neg.f64 	%fd328, %fd60;
	st.local.f64 	[%rd167], %fd328;
	mov.u32 	%r1483, %r1402;
	mov.u32 	%r234, %r1403;
$L__BB1_91:
	setp.leu.f64 	%p64, %fd715, 0d0000000000000000;
	@%p64 bra 	$L__BB1_217;
	ld.local.f64 	%fd710, [%rd7];
	setp.gt.f64 	%p65, %fd710, 0d0000000000000000;
	@%p65 bra 	$L__BB1_95;
	setp.geu.f64 	%p66, %fd710, 0d0000000000000000;
	mov.f64 	%fd720, 0d4000000000000000;
	@%p66 bra 	$L__BB1_96;
	ld.local.u32 	%r952, [%rd5];
	cvt.rn.f64.s32 	%fd332, %r952;
	sub.f64 	%fd720, %fd332, %fd740;
	bra.uni 	$L__BB1_96;
$L__BB1_95:
	ld.local.u32 	%r953, [%rd5];
	cvt.rn.f64.s32 	%fd333, %r953;
	add.f64 	%fd334, %fd333, 0d3FF0000000000000;
	sub.f64 	%fd720, %fd334, %fd740;
$L__BB1_96:
	abs.f64 	%fd336, %fd720;
	abs.f64 	%fd337, %fd710;
	setp.gt.f64 	%p67, %fd336, %fd337;
	mov.f64 	%fd721, 0d4000000000000000;
	@%p67 bra 	$L__BB1_98;
	div.rn.f64 	%fd338, %fd720, %fd710;
	max.f64 	%fd721, %fd338, 0d0000000000000000;
$L__BB1_98:
	ld.local.f64 	%fd709, [%rd7+8];
	setp.gt.f64 	%p68, %fd709, 0d0000000000000000;
	@%p68 bra 	$L__BB1_101;
	setp.geu.f64 	%p69, %fd709, 0d0000000000000000;
	mov.f64 	%fd722, 0d4000000000000000;
	@%p69 bra 	$L__BB1_102;
	ld.local.u32 	%r954, [%rd5+4];
	cvt.rn.f64.s32 	%fd340, %r954;
	sub.f64 	%fd722, %fd340, %fd739;
	bra.uni 	$L__BB1_102;
$L__BB1_101:
	ld.local.u32 	%r955, [%rd5+4];
	cvt.rn.f64.s32 	%fd341, %r955;
	add.f64 	%fd342, %fd341, 0d3FF0000000000000;
	sub.f64 	%fd722, %fd342, %fd739;
$L__BB1_102:
	abs.f64 	%fd344, %fd722;
	abs.f64 	%fd345, %fd709;
	setp.gt.f64 	%p70, %fd344, %fd345;
	mov.f64 	%fd723, 0d4000000000000000;
	@%p70 bra 	$L__BB1_104;
	div.rn.f64 	%fd346, %fd722, %fd709;
	max.f64 	%fd723, %fd346, 0d0000000000000000;
$L__BB1_104:
	setp.geu.f64 	%p71, %fd721, 0d4000000000000000;
	selp.f64 	%fd347, 0d4000000000000000, %fd721, %p71;
	setp.lt.f64 	%p72, %fd723, %fd347;
	selp.f64 	%fd89, %fd723, %fd347, %p72;
	selp.s32 	%r956, -1, 0, %p71;
	selp.b32 	%r243, 1, %r956, %p72;
	ld.local.f64 	%fd708, [%rd7+16];
	setp.gt.f64 	%p73, %fd708, 0d0000000000000000;
	@%p73 bra 	$L__BB1_107;
	setp.geu.f64 	%p74, %fd708, 0d0000000000000000;
	mov.f64 	%fd724, 0d4000000000000000;
	@%p74 bra 	$L__BB1_108;
	ld.local.u32 	%r957, [%rd5+8];
	cvt.rn.f64.s32 	%fd349, %r957;
	sub.f64 	%fd724, %fd349, %fd738;
	bra.uni 	$L__BB1_108;
$L__BB1_107:
	ld.local.u32 	%r958, [%rd5+8];
	cvt.rn.f64.s32 	%fd350, %r958;
	add.f64 	%fd351, %fd350, 0d3FF0000000000000;
	sub.f64 	%fd724, %fd351, %fd738;
$L__BB1_108:
	abs.f64 	%fd353, %fd724;
	abs.f64 	%fd354, %fd708;
	setp.gt.f64 	%p75, %fd353, %fd354;
	mov.f64 	%fd725, 0d4000000000000000;
	@%p75 bra 	$L__BB1_110;
	div.rn.f64 	%fd355, %fd724, %fd708;
	max.f64 	%fd725, %fd355, 0d0000000000000000;
$L__BB1_110:
	setp.lt.f64 	%p76, %fd725, %fd89;
	selp.f64 	%fd719, %fd725, %fd89, %p76;
	selp.b32 	%r244, 2, %r243, %p76;
	cvt.s64.s32 	%rd312, %r1492;
	mul.wide.s32 	%rd176, %r1492, 8;
	add.s64 	%rd177, %rd3, %rd176;
	ld.global.f64 	%fd711, [%rd177];
	mul.f64 	%fd356, %fd715, %fd711;
	setp.ltu.f64 	%p77, %fd356, %fd719;
	@%p77 bra 	$L__BB1_294;
	div.rn.f64 	%fd357, %fd719, %fd711;
	sub.f64 	%fd715, %fd715, %fd357;
	fma.rn.f64 	%fd740, %fd719, %fd710, %fd740;
	fma.rn.f64 	%fd739, %fd719, %fd709, %fd739;
	fma.rn.f64 	%fd738, %fd719, %fd708, %fd738;
	shl.b64 	%rd178, %rd312, 3;
	add.s64 	%rd179, %rd11, %rd178;
	ld.local.f64 	%fd358, [%rd179];
	add.f64 	%fd359, %fd358, %fd357;
	st.local.f64 	[%rd179], %fd359;
	ld.local.u32 	%r1387, [%rd5];
	st.local.u32 	[%rd6], %r1387;
	ld.local.u32 	%r1386, [%rd5+4];
	st.local.u32 	[%rd6+4], %r1386;
	ld.local.u32 	%r1385, [%rd5+8];
	st.local.u32 	[%rd6+8], %r1385;
	mul.wide.s32 	%rd180, %r244, 8;
	add.s64 	%rd22, %rd7, %rd180;
	ld.local.f64 	%fd102, [%rd22];
	setp.ltu.f64 	%p78, %fd102, 0d0000000000000000;
	@%p78 bra 	$L__BB1_114;
	mul.wide.s32 	%rd181, %r244, 4;
	add.s64 	%rd23, %rd6, %rd181;
	ld.local.u32 	%r959, [%rd23];
	add.s32 	%r251, %r959, 1;
	st.local.u32 	[%rd23], %r251;
	add.s64 	%rd182, %rd8, %rd181;
	ld.local.u32 	%r249, [%rd182];
	setp.lt.s32 	%p79, %r251, %r249;
	@%p79 bra 	$L__BB1_115;
	cvt.s64.s32 	%rd183, %r244;
	add.s32 	%r960, %r249, -1;
	st.local.u32 	[%rd23], %r960;
	add.s64 	%rd184, %rd10, %rd183;
	mov.b16 	%rs4, 1;
	st.local.u8 	[%rd184], %rs4;
	neg.f64 	%fd360, %fd102;
	st.local.f64 	[%rd22], %fd360;
	bra.uni 	$L__BB1_133;
$L__BB1_114:
	mul.wide.s32 	%rd185, %r244, 4;
	add.s64 	%rd24, %rd6, %rd185;
	ld.local.u32 	%r961, [%rd24];
	add.s32 	%r251, %r961, -1;
	st.local.u32 	[%rd24], %r251;
	setp.lt.s32 	%p80, %r961, 1;
	@%p80 bra 	$L__BB1_132;
$L__BB1_115:
	setp.lt.s32 	%p81, %r244, 0;
	@%p81 bra 	$L__BB1_74;
	ld.local.u32 	%r962, [%rd6];
	mul.lo.s32 	%r963, %r962, %r37;
	ld.local.u32 	%r964, [%rd6+4];
	mad.lo.s32 	%r965, %r964, %r419, %r963;
	ld.local.u32 	%r966, [%rd6+8];
	add.s32 	%r967, %r965, %r966;
	mul.wide.s32 	%rd186, %r967, 4;
	add.s64 	%rd187, %rd4, %rd186;
	ld.global.u32 	%r252, [%rd187];
	mad.lo.s32 	%r968, %r1492, %r416, %r252;
	mul.wide.s32 	%rd188, %r968, 8;
	add.s64 	%rd189, %rd2, %rd188;
	ld.global.f64 	%fd103, [%rd189];
	setp.gt.f64 	%p82, %fd103, 0d3FEFFFFDE7210BE9;
	@%p82 bra 	$L__BB1_131;
	setp.lt.f64 	%p83, %fd103, 0d3EB0C6F7A0B5ED8D;
	@%p83 bra 	$L__BB1_130;
	mov.b32 	%r1426, 2;
	setp.eq.s32 	%p84, %r1483, 1;
	mov.u32 	%r1425, %r1486;
	mov.u32 	%r1427, %r234;
	@%p84 bra 	$L__BB1_127;
	setp.eq.s32 	%p85, %r1483, 3;
	@%p85 bra 	$L__BB1_123;
	setp.ne.s32 	%p86, %r1483, 2;
	@%p86 bra 	$L__BB1_122;
	mov.b32 	%r1426, 3;
	mov.u32 	%r1425, %r1485;
	mov.u32 	%r1427, %r234;
	bra.uni 	$L__BB1_127;
$L__BB1_122:
	add.s32 	%r1426, %r1483, 1;
	mov.u32 	%r1425, %r1487;
	mov.u32 	%r1427, %r234;
	bra.uni 	$L__BB1_127;
$L__BB1_123:
	add.s32 	%r241, %r241, 1;
	setp.ne.s32 	%p87, %r241, 0;
	@%p87 bra 	$L__BB1_126;
	add.s32 	%r240, %r240, 1;
	setp.ne.s32 	%p88, %r240, 0;
	@%p88 bra 	$L__BB1_126;
	add.s32 	%r239, %r239, 1;
	setp.eq.s32 	%p89, %r239, 0;
	selp.u32 	%r971, 1, 0, %p89;
	add.s32 	%r238, %r238, %r971;
	mov.b32 	%r240, 0;
$L__BB1_126:
	mov.b32 	%r973, -766435501;
	mul.hi.u32 	%r974, %r973, %r241;
	mul.lo.s32 	%r975, %r241, -766435501;
	mov.b32 	%r976, -845247145;
	mul.hi.u32 	%r977, %r976, %r239;
	mul.lo.s32 	%r978, %r239, -845247145;
	xor.b32  	%r979, %r14, %r977;
	xor.b32  	%r980, %r979, %r240;
	xor.b32  	%r981, %r974, %r15;
	xor.b32  	%r982, %r981, %r238;
	mul.hi.u32 	%r983, %r973, %r980;
	mul.lo.s32 	%r984, %r980, -766435501;
	mul.hi.u32 	%r985, %r976, %r982;
	mul.lo.s32 	%r986, %r982, -845247145;
	xor.b32  	%r987, %r978, %r985;
	xor.b32  	%r988, %r987, %r20;
	xor.b32  	%r989, %r975, %r983;
	xor.b32  	%r990, %r989, %r21;
	mul.hi.u32 	%r991, %r973, %r988;
	mul.lo.s32 	%r992, %r988, -766435501;
	mul.hi.u32 	%r993, %r976, %r990;
	mul.lo.s32 	%r994, %r990, -845247145;
	xor.b32  	%r995, %r986, %r993;
	xor.b32  	%r996, %r995, %r22;
	xor.b32  	%r997, %r984, %r991;
	xor.b32  	%r998, %r997, %r23;
	mul.hi.u32 	%r999, %r973, %r996;
	mul.lo.s32 	%r1000, %r996, -766435501;
	mul.hi.u32 	%r1001, %r976, %r998;
	mul.lo.s32 	%r1002, %r998, -845247145;
	xor.b32  	%r1003, %r994, %r1001;
	xor.b32  	%r1004, %r1003, %r24;
	xor.b32  	%r1005, %r992, %r999;
	xor.b32  	%r1006, %r1005, %r25;
	mul.hi.u32 	%r1007, %r973, %r1004;
	mul.lo.s32 	%r1008, %r1004, -766435501;
	mul.hi.u32 	%r1009, %r976, %r1006;
	mul.lo.s32 	%r1010, %r1006, -845247145;
	xor.b32  	%r1011, %r1002, %r1009;
	xor.b32  	%r1012, %r1011, %r26;
	xor.b32  	%r1013, %r1000, %r1007;
	xor.b32  	%r1014, %r1013, %r27;
	mul.hi.u32 	%r1015, %r973, %r1012;
	mul.lo.s32 	%r1016, %r1012, -766435501;
	mul.hi.u32 	%r1017, %r976, %r1014;
	mul.lo.s32 	%r1018, %r1014, -845247145;
	xor.b32  	%r1019, %r1010, %r1017;
	xor.b32  	%r1020, %r1019, %r28;
	xor.b32  	%r1021, %r1008, %r1015;
	xor.b32  	%r1022, %r1021, %r29;
	mul.hi.u32 	%r1023, %r973, %r1020;
	mul.lo.s32 	%r1024, %r1020, -766435501;
	mul.hi.u32 	%r1025, %r976, %r1022;
	mul.lo.s32 	%r1026, %r1022, -845247145;
	xor.b32  	%r1027, %r1018, %r1025;
	xor.b32  	%r1028, %r1027, %r30;
	xor.b32  	%r1029, %r1016, %r1023;
	xor.b32  	%r1030, %r1029, %r31;
	mul.hi.u32 	%r1031, %r973, %r1028;
	mul.lo.s32 	%r1032, %r1028, -766435501;
	mul.hi.u32 	%r1033, %r976, %r1030;
	mul.lo.s32 	%r1034, %r1030, -845247145;
	xor.b32  	%r1035, %r1026, %r1033;
	xor.b32  	%r1036, %r1035, %r32;
	xor.b32  	%r1037, %r1024, %r1031;
	xor.b32  	%r1038, %r1037, %r33;
	mul.hi.u32 	%r1039, %r973, %r1036;
	mul.lo.s32 	%r1040, %r1036, -766435501;
	mul.hi.u32 	%r1041, %r976, %r1038;
	mul.lo.s32 	%r1042, %r1038, -845247145;
	xor.b32  	%r1043, %r1034, %r1041;
	xor.b32  	%r1044, %r1043, %r179;
	xor.b32  	%r1045, %r1032, %r1039;
	xor.b32  	%r1046, %r1045, %r34;
	mul.hi.u32 	%r1047, %r973, %r1044;
	mul.lo.s32 	%r1427, %r1044, -766435501;
	mul.hi.u32 	%r1048, %r976, %r1046;
	mul.lo.s32 	%r1486, %r1046, -845247145;
	xor.b32  	%r1049, %r1042, %r1048;
	xor.b32  	%r1487, %r1049, %r35;
	xor.b32  	%r1050, %r1040, %r1047;
	xor.b32  	%r1485, %r1050, %r36;
	mov.b32 	%r1426, 0;
	mov.u32 	%r1425, %r234;
$L__BB1_127:
	cvt.rn.f64.u32 	%fd361, %r1425;
	fma.rn.f64 	%fd362, %fd361, 0d3DF0000000000000, 0d3DF0000000000000;
	setp.lt.f64 	%p90, %fd362, %fd103;
	@%p90 bra 	$L__BB1_129;
	mul.wide.u32 	%rd190, %r244, 8;
	add.s64 	%rd191, %rd7, %rd190;
	neg.f64 	%fd363, %fd102;
	st.local.f64 	[%rd191], %fd363;
	mov.u32 	%r1483, %r1426;
	mov.u32 	%r234, %r1427;
	bra.uni 	$L__BB1_133;
$L__BB1_129:
	mul.wide.u32 	%rd192, %r244, 4;
	add.s64 	%rd193, %rd5, %rd192;
	st.local.u32 	[%rd193], %r251;
	mov.u32 	%r1483, %r1426;
	mov.u32 	%r234, %r1427;
	mov.u32 	%r1492, %r252;
	bra.uni 	$L__BB1_133;
$L__BB1_130:
	mul.wide.u32 	%rd194, %r244, 8;
	add.s64 	%rd195, %rd7, %rd194;
	neg.f64 	%fd364, %fd102;
	st.local.f64 	[%rd195], %fd364;
	bra.uni 	$L__BB1_133;
$L__BB1_131:
	mul.wide.u32 	%rd196, %r244, 4;
	add.s64 	%rd197, %rd5, %rd196;
	st.local.u32 	[%rd197], %r251;
	mov.u32 	%r1492, %r252;
	bra.uni 	$L__BB1_133;
$L__BB1_132:
	cvt.s64.s32 	%rd198, %r244;
	mov.b32 	%r1052, 0;
	st.local.u32 	[%rd24], %r1052;
	add.s64 	%rd199, %rd9, %rd198;
	mov.b16 	%rs5, 1;
	st.local.u8 	[%rd199], %rs5;
	neg.f64 	%fd365, %fd102;
	st.local.f64 	[%rd22], %fd365;
$L__BB1_133:
	setp.leu.f64 	%p91, %fd715, 0d0000000000000000;
	@%p91 bra 	$L__BB1_217;
	ld.local.f64 	%fd710, [%rd7];
	setp.gt.f64 	%p92, %fd710, 0d0000000000000000;
	@%p92 bra 	$L__BB1_137;
	setp.geu.f64 	%p93, %fd710, 0d0000000000000000;
	mov.f64 	%fd726, 0d4000000000000000;
	@%p93 bra 	$L__BB1_138;
	ld.local.u32 	%r1053, [%rd5];
	cvt.rn.f64.s32 	%fd367, %r1053;
	sub.f64 	%fd726, %fd367, %fd740;
	bra.uni 	$L__BB1_138;
$L__BB1_137:
	ld.local.u32 	%r1054, [%rd5];
	cvt.rn.f64.s32 	%fd368, %r1054;
	add.f64 	%fd369, %fd368, 0d3FF0000000000000;
	sub.f64 	%fd726, %fd369, %fd740;
$L__BB1_138:
	abs.f64 	%fd371, %fd726;
	abs.f64 	%fd372, %fd710;
	setp.gt.f64 	%p94, %fd371, %fd372;
	mov.f64 	%fd727, 0d4000000000000000;
	@%p94 bra 	$L__BB1_140;
	div.rn.f64 	%fd373, %fd726, %fd710;
	max.f64 	%fd727, %fd373, 0d0000000000000000;
$L__BB1_140:
	ld.local.f64 	%fd709, [%rd7+8];
	setp.gt.f64 	%p95, %fd709, 0d0000000000000000;
	@%p95 bra 	$L__BB1_143;
	setp.geu.f64 	%p96, %fd709, 0d0000000000000000;
	mov.f64 	%fd728, 0d4000000000000000;
	@%p96 bra 	$L__BB1_144;
	ld.local.u32 	%r1055, [%rd5+4];
	cvt.rn.f64.s32 	%fd375, %r1055;
	sub.f64 	%fd728, %fd375, %fd739;
	bra.uni 	$L__BB1_144;
$L__BB1_143:
	ld.local.u32 	%r1056, [%rd5+4];
	cvt.rn.f64.s32 	%fd376, %r1056;
	add.f64 	%fd377, %fd376, 0d3FF0000000000000;
	sub.f64 	%fd728, %fd377, %fd739;
$L__BB1_144:
	abs.f64 	%fd379, %fd728;
	abs.f64 	%fd380, %fd709;
	setp.gt.f64 	%p97, %fd379, %fd380;
	mov.f64 	%fd729, 0d4000000000000000;
	@%p97 bra 	$L__BB1_146;
	div.rn.f64 	%fd381, %fd728, %fd709;
	max.f64 	%fd729, %fd381, 0d0000000000000000;
$L__BB1_146:
	setp.geu.f64 	%p98, %fd727, 0d4000000000000000;
	selp.f64 	%fd382, 0d4000000000000000, %fd727, %p98;
	setp.lt.f64 	%p99, %fd729, %fd382;
	selp.f64 	%fd116, %fd729, %fd382, %p99;
	selp.s32 	%r1057, -1, 0, %p98;
	selp.b32 	%r285, 1, %r1057, %p99;
	ld.local.f64 	%fd708, [%rd7+16];
	setp.gt.f64 	%p100, %fd708, 0d0000000000000000;
	@%p100 bra 	$L__BB1_149;
	setp.geu.f64 	%p101, %fd708, 0d0000000000000000;
	mov.f64 	%fd730, 0d4000000000000000;
	@%p101 bra 	$L__BB1_150;
	ld.local.u32 	%r1058, [%rd5+8];
	cvt.rn.f64.s32 	%fd384, %r1058;
	sub.f64 	%fd730, %fd384, %fd738;
	bra.uni 	$L__BB1_150;
$L__BB1_149:
	ld.local.u32 	%r1059, [%rd5+8];
	cvt.rn.f64.s32 	%fd385, %r1059;
	add.f64 	%fd386, %fd385, 0d3FF0000000000000;
	sub.f64 	%fd730, %fd386, %fd738;
$L__BB1_150:
	abs.f64 	%fd388, %fd730;
	abs.f64 	%fd389, %fd708;
	setp.gt.f64 	%p102, %fd388, %fd389;
	mov.f64 	%fd731, 0d4000000000000000;
	@%p102 bra 	$L__BB1_152;
	div.rn.f64 	%fd390, %fd730, %fd708;
	max.f64 	%fd731, %fd390, 0d0000000000000000;
$L__BB1_152:
	setp.lt.f64 	%p103, %fd731, %fd116;
	selp.f64 	%fd719, %fd731, %fd116, %p103;
	selp.b32 	%r286, 2, %r285, %p103;
	cvt.s64.s32 	%rd312, %r1492;
	mul.wide.s32 	%rd200, %r1492, 8;
	add.s64 	%rd201, %rd3, %rd200;
	ld.global.f64 	%fd711, [%rd201];
	mul.f64 	%fd391, %fd715, %fd711;
	setp.ltu.f64 	%p104, %fd391, %fd719;
	@%p104 bra 	$L__BB1_294;
	div.rn.f64 	%fd392, %fd719, %fd711;
	sub.f64 	%fd715, %fd715, %fd392;
	fma.rn.f64 	%fd740, %fd719, %fd710, %fd740;
	fma.rn.f64 	%fd739, %fd719, %fd709, %fd739;
	fma.rn.f64 	%fd738, %fd719, %fd708, %fd738;
	shl.b64 	%rd202, %rd312, 3;
	add.s64 	%rd203, %rd11, %rd202;
	ld.local.f64 	%fd393, [%rd203];
	add.f64 	%fd394, %fd393, %fd392;
	st.local.f64 	[%rd203], %fd394;
	ld.local.u32 	%r1387, [%rd5];
	st.local.u32 	[%rd6], %r1387;
	ld.local.u32 	%r1386, [%rd5+4];
	st.local.u32 	[%rd6+4], %r1386;
	ld.local.u32 	%r1385, [%rd5+8];
	st.local.u32 	[%rd6+8], %r1385;
	mul.wide.s32 	%rd204, %r286, 8;
	add.s64 	%rd26, %rd7, %rd204;
	ld.local.f64 	%fd129, [%rd26];
	setp.ltu.f64 	%p105, %fd129, 0d0000000000000000;
	@%p105 bra 	$L__BB1_156;
	mul.wide.s32 	%rd205, %r286, 4;
	add.s64 	%rd27, %rd6, %rd205;
	ld.local.u32 	%r1060, [%rd27];
	add.s32 	%r293, %r1060, 1;
	st.local.u32 	[%rd27], %r293;
	add.s64 	%rd206, %rd8, %rd205;
	ld.local.u32 	%r291, [%rd206];
	setp.lt.s32 	%p106, %r293, %r291;
	@%p106 bra 	$L__BB1_157;
	cvt.s64.s32 	%rd207, %r286;
	add.s32 	%r1061, %r291, -1;
	st.local.u32 	[%rd27], %r1061;
	add.s64 	%rd208, %rd10, %rd207;
	mov.b16 	%rs6, 1;
	st.local.u8 	[%rd208], %rs6;
	neg.f64 	%fd395, %fd129;
	st.local.f64 	[%rd26], %fd395;
	bra.uni 	$L__BB1_175;
$L__BB1_156:
	mul.wide.s32 	%rd209, %r286, 4;
	add.s64 	%rd28, %rd6, %rd209;
	ld.local.u32 	%r1062, [%rd28];
	add.s32 	%r293, %r1062, -1;
	st.local.u32 	[%rd28], %r293;
	setp.lt.s32 	%p107, %r1062, 1;
	@%p107 bra 	$L__BB1_174;
$L__BB1_157:
	setp.lt.s32 	%p108, %r286, 0;
	@%p108 bra 	$L__BB1_74;
	ld.local.u32 	%r1063, [%rd6];
	mul.lo.s32 	%r1064, %r1063, %r37;
	ld.local.u32 	%r1065, [%rd6+4];
	mad.lo.s32 	%r1066, %r1065, %r419, %r1064;
	ld.local.u32 	%r1067, [%rd6+8];
	add.s32 	%r1068, %r1066, %r1067;
	mul.wide.s32 	%rd210, %r1068, 4;
	add.s64 	%rd211, %rd4, %rd210;
	ld.global.u32 	%r294, [%rd211];
	mad.lo.s32 	%r1069, %r1492, %r416, %r294;
	mul.wide.s32 	%rd212, %r1069, 8;
	add.s64 	%rd213, %rd2, %rd212;
	ld.global.f64 	%fd130, [%rd213];
	setp.gt.f64 	%p109, %fd130, 0d3FEFFFFDE7210BE9;
	@%p109 bra 	$L__BB1_173;
	setp.lt.f64 	%p110, %fd130, 0d3EB0C6F7A0B5ED8D;
	@%p110 bra 	$L__BB1_172;
	mov.b32 	%r1450, 2;
	setp.eq.s32 	%p111, %r1483, 1;
	mov.u32 	%r1449, %r1486;
	mov.u32 	%r1451, %r234;
	@%p111 bra 	$L__BB1_169;
	setp.eq.s32 	%p112, %r1483, 3;
	@%p112 bra 	$L__BB1_165;
	setp.ne.s32 	%p113, %r1483, 2;
	@%p113 bra 	$L__BB1_164;
	mov.b32 	%r1450, 3;
	mov.u32 	%r1449, %r1485;
	mov.u32 	%r1451, %r234;
	bra.uni 	$L__BB1_169;
$L__BB1_164:
	add.s32 	%r1450, %r1483, 1;
	mov.u32 	%r1449, %r1487;
	mov.u32 	%r1451, %r234;
	bra.uni 	$L__BB1_169;
$L__BB1_165:
	add.s32 	%r241, %r241, 1;
	setp.ne.s32 	%p114, %r241, 0;
	@%p114 bra 	$L__BB1_168;
	add.s32 	%r240, %r240, 1;
	setp.ne.s32 	%p115, %r240, 0;
	@%p115 bra 	$L__BB1_168;
	add.s32 	%r239, %r239, 1;
	setp.eq.s32 	%p116, %r239, 0;
	selp.u32 	%r1072, 1, 0, %p116;
	add.s32 	%r238, %r238, %r1072;
	mov.b32 	%r240, 0;
$L__BB1_168:
	mov.b32 	%r1074, -766435501;
	mul.hi.u32 	%r1075, %r1074, %r241;
	mul.lo.s32 	%r1076, %r241, -766435501;
	mov.b32 	%r1077, -845247145;
	mul.hi.u32 	%r1078, %r1077, %r239;
	mul.lo.s32 	%r1079, %r239, -845247145;
	xor.b32  	%r1080, %r14, %r1078;
	xor.b32  	%r1081, %r1080, %r240;
	xor.b32  	%r1082, %r1075, %r15;
	xor.b32  	%r1083, %r1082, %r238;
	mul.hi.u32 	%r1084, %r1074, %r1081;
	mul.lo.s32 	%r1085, %r1081, -766435501;
	mul.hi.u32 	%r1086, %r1077, %r1083;
	mul.lo.s32 	%r1087, %r1083, -845247145;
	xor.b32  	%r1088, %r1079, %r1086;
	xor.b32  	%r1089, %r1088, %r20;
	xor.b32  	%r1090, %r1076, %r1084;
	xor.b32  	%r1091, %r1090, %r21;
	mul.hi.u32 	%r1092, %r1074, %r1089;
	mul.lo.s32 	%r1093, %r1089, -766435501;
	mul.hi.u32 	%r1094, %r1077, %r1091;
	mul.lo.s32 	%r1095, %r1091, -845247145;
	xor.b32  	%r1096, %r1087, %r1094;
	xor.b32  	%r1097, %r1096, %r22;
	xor.b32  	%r1098, %r1085, %r1092;
	xor.b32  	%r1099, %r1098, %r23;
	mul.hi.u32 	%r1100, %r1074, %r1097;
	mul.lo.s32 	%r1101, %r1097, -766435501;
	mul.hi.u32 	%r1102, %r1077, %r1099;
	mul.lo.s32 	%r1103, %r1099, -845247145;
	xor.b32  	%r1104, %r1095, %r1102;
	xor.b32  	%r1105, %r1104, %r24;
	xor.b32  	%r1106, %r1093, %r1100;
	xor.b32  	%r1107, %r1106, %r25;
	mul.hi.u32 	%r1108, %r1074, %r1105;
	mul.lo.s32 	%r1109, %r1105, -766435501;
	mul.hi.u32 	%r1110, %r1077, %r1107;
	mul.lo.s32 	%r1111, %r1107, -845247145;
	xor.b32  	%r1112, %r1103, %r1110;
	xor.b32  	%r1113, %r1112, %r26;
	xor.b32  	%r1114, %r1101, %r1108;
	xor.b32  	%r1115, %r1114, %r27;
	mul.hi.u32 	%r1116, %r1074, %r1113;
	mul.lo.s32 	%r1117, %r1113, -766435501;
	mul.hi.u32 	%r1118, %r1077, %r1115;
	mul.lo.s32 	%r1119, %r1115, -845247145;
	xor.b32  	%r1120, %r1111, %r1118;
	xor.b32  	%r1121, %r1120, %r28;
	xor.b32  	%r1122, %r1109, %r1116;
	xor.b32  	%r1123, %r1122, %r29;
	mul.hi.u32 	%r1124, %r1074, %r1121;
	mul.lo.s32 	%r1125, %r1121, -766435501;
	mul.hi.u32 	%r1126, %r1077, %r1123;
	mul.lo.s32 	%r1127, %r1123, -845247145;
	xor.b32  	%r1128, %r1119, %r1126;
	xor.b32  	%r1129, %r1128, %r30;
	xor.b32  	%r1130, %r1117, %r1124;
	xor.b32  	%r1131, %r1130, %r31;
	mul.hi.u32 	%r1132, %r1074, %r1129;
	mul.lo.s32 	%r1133, %r1129, -766435501;
	mul.hi.u32 	%r1134, %r1077, %r1131;
	mul.lo.s32 	%r1135, %r1131, -845247145;
	xor.b32  	%r1136, %r1127, %r1134;
	xor.b32  	%r1137, %r1136, %r32;
	xor.b32  	%r1138, %r1125, %r1132;
	xor.b32  	%r1139, %r1138, %r33;
	mul.hi.u32 	%r1140, %r1074, %r1137;
	mul.lo.s32 	%r1141, %r1137, -766435501;
	mul.hi.u32 	%r1142, %r1077, %r1139;
	mul.lo.s32 	%r1143, %r1139, -845247145;
	xor.b32  	%r1144, %r1135, %r1142;
	xor.b32  	%r1145, %r1144, %r179;
	xor.b32  	%r1146, %r1133, %r1140;
	xor.b32  	%r1147, %r1146, %r34;
	mul.hi.u32 	%r1148, %r1074, %r1145;
	mul.lo.s32 	%r1451, %r1145, -766435501;
	mul.hi.u32 	%r1149, %r1077, %r1147;
	mul.lo.s32 	%r1486, %r1147, -845247145;
	xor.b32  	%r1150, %r1143, %r1149;
	xor.b32  	%r1487, %r1150, %r35;
	xor.b32  	%r1151, %r1141, %r1148;
	xor.b32  	%r1485, %r1151, %r36;
	mov.b32 	%r1450, 0;
	mov.u32 	%r1449, %r234;
$L__BB1_169:
	cvt.rn.f64.u32 	%fd396, %r1449;
	fma.rn.f64 	%fd397, %fd396, 0d3DF0000000000000, 0d3DF0000000000000;
	setp.lt.f64 	%p117, %fd397, %fd130;
	@%p117 bra 	$L__BB1_171;
	mul.wide.u32 	%rd214, %r286, 8;
	add.s64 	%rd215, %rd7, %rd214;
	neg.f64 	%fd398, %fd129;
	st.local.f64 	[%rd215], %fd398;
	mov.u32 	%r1483, %r1450;
	mov.u32 	%r234, %r1451;
	bra.uni 	$L__BB1_175;
$L__BB1_171:
	mul.wide.u32 	%rd216, %r286, 4;
	add.s64 	%rd217, %rd5, %rd216;
	st.local.u32 	[%rd217], %r293;
	mov.u32 	%r1483, %r1450;
	mov.u32 	%r234, %r1451;
	mov.u32 	%r1492, %r294;
	bra.uni 	$L__BB1_175;
$L__BB1_172:
	mul.wide.u32 	%rd218, %r286, 8;
	add.s64 	%rd219, %rd7, %rd218;
	neg.f64 	%fd399, %fd129;
	st.local.f64 	[%rd219], %fd399;
	bra.uni 	$L__BB1_175;
$L__BB1_173:
	mul.wide.u32 	%rd220, %r286, 4;
	add.s64 	%rd221, %rd5, %rd220;
	st.local.u32 	[%rd221], %r293;
	mov.u32 	%r1492, %r294;
	bra.uni 	$L__BB1_175;
$L__BB1_174:
	cvt.s64.s32 	%rd222, %r286;
	mov.b32 	%r1153, 0;
	st.local.u32 	[%rd28], %r1153;
	add.s64 	%rd223, %rd9, %rd222;
	mov.b16 	%rs7, 1;
	st.local.u8 	[%rd223], %rs7;
	neg.f64 	%fd400, %fd129;
	st.local.f64 	[%rd26], %fd400;
$L__BB1_175:
	setp.leu.f64 	%p118, %fd715, 0d0000000000000000;
	@%p118 bra 	$L__BB1_217;
	ld.local.f64 	%fd710, [%rd7];
	setp.gt.f64 	%p119, %fd710, 0d0000000000000000;
	@%p119 bra 	$L__BB1_179;
	setp.geu.f64 	%p120, %fd710, 0d0000000000000000;
	mov.f64 	%fd732, 0d4000000000000000;
	@%p120 bra 	$L__BB1_180;
	ld.local.u32 	%r1154, [%rd5];
	cvt.rn.f64.s32 	%fd402, %r1154;
	sub.f64 	%fd732, %fd402, %fd740;
	bra.uni 	$L__BB1_180;
$L__BB1_179:
	ld.local.u32 	%r1155, [%rd5];
	cvt.rn.f64.s32 	%fd403, %r1155;
	add.f64 	%fd404, %fd403, 0d3FF0000000000000;
	sub.f64 	%fd732, %fd404, %fd740;
$L__BB1_180:
	abs.f64 	%fd406, %fd732;
	abs.f64 	%fd407, %fd710;
	setp.gt.f64 	%p121, %fd406, %fd407;
	mov.f64 	%fd733, 0d4000000000000000;
	@%p121 bra 	$L__BB1_182;
	div.rn.f64 	%fd408, %fd732, %fd710;
	max.f64 	%fd733, %fd408, 0d0000000000000000;
$L__BB1_182:
	ld.local.f64 	%fd709, [%rd7+8];
	setp.gt.f64 	%p122, %fd709, 0d0000000000000000;
	@%p122 bra 	$L__BB1_185;
	setp.geu.f64 	%p123, %fd709, 0d0000000000000000;
	mov.f64 	%fd734, 0d4000000000000000;
	@%p123 bra 	$L__BB1_186;
	ld.local.u32 	%r1156, [%rd5+4];
	cvt.rn.f64.s32 	%fd410, %r1156;
	sub.f64 	%fd734, %fd410, %fd739;
	bra.uni 	$L__BB1_186;
$L__BB1_185:
	ld.local.u32 	%r1157, [%rd5+4];
	cvt.rn.f64.s32 	%fd411, %r1157;
	add.f64 	%fd412, %fd411, 0d3FF0000000000000;
	sub.f64 	%fd734, %fd412, %fd739;
$L__BB1_186:
	abs.f64 	%fd414, %fd734;
	abs.f64 	%fd415, %fd709;
	setp.gt.f64 	%p124, %fd414, %fd415;
	mov.f64 	%fd735, 0d4000000000000000;
	@%p124 bra 	$L__BB1_188;
	div.rn.f64 	%fd416, %fd734, %fd709;
	max.f64 	%fd735, %fd416, 0d0000000000000000;
$L__BB1_188:
	setp.geu.f64 	%p125, %fd733, 0d4000000000000000;
	selp.f64 	%fd417, 0d4000000000000000, %fd733, %p125;
	setp.lt.f64 	%p126, %fd735, %fd417;
	selp.f64 	%fd143, %fd735, %fd417, %p126;
	selp.s32 	%r1158, -1, 0, %p125;
	selp.b32 	%r327, 1, %r1158, %p126;
	ld.local.f64 	%fd708, [%rd7+16];
	setp.gt.f64 	%p127, %fd708, 0d0000000000000000;
	@%p127 bra 	$L__BB1_191;
	setp.geu.f64 	%p128, %fd708, 0d0000000000000000;
	mov.f64 	%fd736, 0d4000000000000000;
	@%p128 bra 	$L__BB1_192;
	ld.local.u32 	%r1159, [%rd5+8];
	cvt.rn.f64.s32 	%fd419, %r1159;
	sub.f64 	%fd736, %fd419, %fd738;
	bra.uni 	$L__BB1_192;
$L__BB1_191:
	ld.local.u32 	%r1160, [%rd5+8];
	cvt.rn.f64.s32 	%fd420, %r1160;
	add.f64 	%fd421, %fd420, 0d3FF0000000000000;
	sub.f64 	%fd736, %fd421, %fd738;
$L__BB1_192:
	abs.f64 	%fd423, %fd736;
	abs.f64 	%fd424, %fd708;
	setp.gt.f64 	%p129, %fd423, %fd424;
	mov.f64 	%fd737, 0d4000000000000000;
	@%p129 bra 	$L__BB1_194;
	div.rn.f64 	%fd425, %fd736, %fd708;
	max.f64 	%fd737, %fd425, 0d0000000000000000;
$L__BB1_194:
	setp.lt.f64 	%p130, %fd737, %fd143;
	selp.f64 	%fd719, %fd737, %fd143, %p130;
	selp.b32 	%r328, 2, %r327, %p130;
	cvt.s64.s32 	%rd312, %r1492;
	mul.wide.s32 	%rd224, %r1492, 8;
	add.s64 	%rd225, %rd3, %rd224;
	ld.global.f64 	%fd711, [%rd225];
	mul.f64 	%fd426, %fd715, %fd711;
	setp.ltu.f64 	%p131, %fd426, %fd719;
	@%p131 bra 	$L__BB1_294;
	fma.rn.f64 	%fd740, %fd719, %fd710, %fd740;
	fma.rn.f64 	%fd739, %fd719, %fd709, %fd739;
	fma.rn.f64 	%fd738, %fd719, %fd708, %fd738;
	shl.b64 	%rd226, %rd312, 3;
	add.s64 	%rd227, %rd11, %rd226;
	ld.local.f64 	%fd427, [%rd227];
	div.rn.f64 	%fd428, %fd719, %fd711;
	add.f64 	%fd429, %fd427, %fd428;
	st.local.f64 	[%rd227], %fd429;
	ld.local.u32 	%r1387, [%rd5];
	st.local.u32 	[%rd6], %r1387;
	ld.local.u32 	%r1386, [%rd5+4];
	st.local.u32 	[%rd6+4], %r1386;
	ld.local.u32 	%r1385, [%rd5+8];
	st.local.u32 	[%rd6+8], %r1385;
	mul.wide.s32 	%rd228, %r328, 8;
	add.s64 	%rd30, %rd7, %rd228;
	ld.local.f64 	%fd155, [%rd30];
	setp.ltu.f64 	%p132, %fd155, 0d0000000000000000;
	@%p132 bra 	$L__BB1_198;
	mul.wide.s32 	%rd229, %r328, 4;
	add.s64 	%rd31, %rd6, %rd229;
	ld.local.u32 	%r1161, [%rd31];
	add.s32 	%r335, %r1161, 1;
	st.local.u32 	[%rd31], %r335;
	add.s64 	%rd230, %rd8, %rd229;
	ld.local.u32 	%r333, [%rd230];
	setp.lt.s32 	%p133, %r335, %r333;
	@%p133 bra 	$L__BB1_199;
	cvt.s64.s32 	%rd231, %r328;
	add.s32 	%r1162, %r333, -1;
	st.local.u32 	[%rd31], %r1162;
	add.s64 	%rd232, %rd10, %rd231;
	mov.b16 	%rs8, 1;
	st.local.u8 	[%rd232], %rs8;
	neg.f64 	%fd430, %fd155;
	st.local.f64 	[%rd30], %fd430;
	bra.uni 	$L__BB1_217;
$L__BB1_198:
	mul.wide.s32 	%rd233, %r328, 4;
	add.s64 	%rd32, %rd6, %rd233;
	ld.local.u32 	%r1163, [%rd32];
	add.s32 	%r335, %r1163, -1;
	st.local.u32 	[%rd32], %r335;
	setp.lt.s32 	%p134, %r1163, 1;
	@%p134 bra 	$L__BB1_216;
$L__BB1_199:
	setp.lt.s32 	%p135, %r328, 0;
	@%p135 bra 	$L__BB1_74;
	ld.local.u32 	%r1164, [%rd6];
	mul.lo.s32 	%r1165, %r1164, %r37;
	ld.local.u32 	%r1166, [%rd6+4];
	mad.lo.s32 	%r1167, %r1166, %r419, %r1165;
	ld.local.u32 	%r1168, [%rd6+8];
	add.s32 	%r1169, %r1167, %r1168;
	mul.wide.s32 	%rd234, %r1169, 4;
	add.s64 	%rd235, %rd4, %rd234;
	ld.global.u32 	%r336, [%rd235];
	mad.lo.s32 	%r1170, %r1492, %r416, %r336;
	mul.wide.s32 	%rd236, %r1170, 8;
	add.s64 	%rd237, %rd2, %rd236;
	ld.global.f64 	%fd156, [%rd237];
	setp.gt.f64 	%p136, %fd156, 0d3FEFFFFDE7210BE9;
	@%p136 bra 	$L__BB1_215;
	setp.lt.f64 	%p137, %fd156, 0d3EB0C6F7A0B5ED8D;
	@%p137 bra 	$L__BB1_214;
	mov.b32 	%r1474, 2;
	setp.eq.s32 	%p138, %r1483, 1;
	mov.u32 	%r1473, %r1486;
	mov.u32 	%r1475, %r234;
	@%p138 bra 	$L__BB1_211;
	setp.eq.s32 	%p139, %r1483, 3;
	@%p139 bra 	$L__BB1_207;
	setp.ne.s32 	%p140, %r1483, 2;
	@%p140 bra 	$L__BB1_206;
	mov.b32 	%r1474, 3;
	mov.u32 	%r1473, %r1485;
	mov.u32 	%r1475, %r234;
	bra.uni 	$L__BB1_211;
$L__BB1_206:
	add.s32 	%r1474, %r1483, 1;
	mov.u32 	%r1473, %r1487;
	mov.u32 	%r1475, %r234;
	bra.uni 	$L__BB1_211;
$L__BB1_207:
	add.s32 	%r241, %r241, 1;
	setp.ne.s32 	%p141, %r241, 0;
	@%p141 bra 	$L__BB1_210;
	add.s32 	%r240, %r240, 1;
	setp.ne.s32 	%p142, %r240, 0;
	@%p142 bra 	$L__BB1_210;
	add.s32 	%r239, %r239, 1;
	setp.eq.s32 	%p143, %r239, 0;
	selp.u32 	%r1173, 1, 0, %p143;
	add.s32 	%r238, %r238, %r1173;
	mov.b32 	%r240, 0;
$L__BB1_210:
	mov.b32 	%r1175, -766435501;
	mul.hi.u32 	%r1176, %r1175, %r241;
	mul.lo.s32 	%r1177, %r241, -766435501;
	mov.b32 	%r1178, -845247145;
	mul.hi.u32 	%r1179, %r1178, %r239;
	mul.lo.s32 	%r1180, %r239, -845247145;
	xor.b32  	%r1181, %r14, %r1179;
	xor.b32  	%r1182, %r1181, %r240;
	xor.b32  	%r1183, %r1176, %r15;
	xor.b32  	%r1184, %r1183, %r238;
	mul.hi.u32 	%r1185, %r1175, %r1182;
	mul.lo.s32 	%r1186, %r1182, -766435501;
	mul.hi.u32 	%r1187, %r1178, %r1184;
	mul.lo.s32 	%r1188, %r1184, -845247145;
	xor.b32  	%r1189, %r1180, %r1187;
	xor.b32  	%r1190, %r1189, %r20;
	xor.b32  	%r1191, %r1177, %r1185;
	xor.b32  	%r1192, %r1191, %r21;
	mul.hi.u32 	%r1193, %r1175, %r1190;
	mul.lo.s32 	%r1194, %r1190, -766435501;
	mul.hi.u32 	%r1195, %r1178, %r1192;
	mul.lo.s32 	%r1196, %r1192, -845247145;
	xor.b32  	%r1197, %r1188, %r1195;
	xor.b32  	%r1198, %r1197, %r22;
	xor.b32  	%r1199, %r1186, %r1193;
	xor.b32  	%r1200, %r1199, %r23;
	mul.hi.u32 	%r1201, %r1175, %r1198;
	mul.lo.s32 	%r1202, %r1198, -766435501;
	mul.hi.u32 	%r1203, %r1178, %r1200;
	mul.lo.s32 	%r1204, %r1200, -845247145;
	xor.b32  	%r1205, %r1196, %r1203;
	xor.b32  	%r1206, %r1205, %r24;
	xor.b32  	%r1207, %r1194, %r1201;
	xor.b32  	%r1208, %r1207, %r25;
	mul.hi.u32 	%r1209, %r1175, %r1206;
	mul.lo.s32 	%r1210, %r1206, -766435501;
	mul.hi.u32 	%r1211, %r1178, %r1208;
	mul.lo.s32 	%r1212, %r1208, -845247145;
	xor.b32  	%r1213, %r1204, %r1211;
	xor.b32  	%r1214, %r1213, %r26;
	xor.b32  	%r1215, %r1202, %r1209;
	xor.b32  	%r1216, %r1215, %r27;
	mul.hi.u32 	%r1217, %r1175, %r1214;
	mul.lo.s32 	%r1218, %r1214, -766435501;
	mul.hi.u32 	%r1219, %r1178, %r1216;
	mul.lo.s32 	%r1220, %r1216, -845247145;
	xor.b32  	%r1221, %r1212, %r1219;
	xor.b32  	%r1222, %r1221, %r28;
	xor.b32  	%r1223, %r1210, %r1217;
	xor.b32  	%r1224, %r1223, %r29;
	mul.hi.u32 	%r1225, %r1175, %r1222;
	mul.lo.s32 	%r1226, %r1222, -766435501;
	mul.hi.u32 	%r1227, %r1178, %r1224;
	mul.lo.s32 	%r1228, %r1224, -845247145;
	xor.b32  	%r1229, %r1220, %r1227;
	xor.b32  	%r1230, %r1229, %r30;
	xor.b32  	%r1231, %r1218, %r1225;
	xor.b32  	%r1232, %r1231, %r31;
	mul.hi.u32 	%r1233, %r1175, %r1230;
	mul.lo.s32 	%r1234, %r1230, -766435501;
	mul.hi.u32 	%r1235, %r1178, %r1232;
	mul.lo.s32 	%r1236, %r1232, -845247145;
	xor.b32  	%r1237, %r1228, %r1235;
	xor.b32  	%r1238, %r1237, %r32;
	xor.b32  	%r1239, %r1226, %r1233;
	xor.b32  	%r1240, %r1239, %r33;
	mul.hi.u32 	%r1241, %r1175, %r1238;
	mul.lo.s32 	%r1242, %r1238, -766435501;
	mul.hi.u32 	%r1243, %r1178, %r1240;
	mul.lo.s32 	%r1244, %r1240, -845247145;
	xor.b32  	%r1245, %r1236, %r1243;
	xor.b32  	%r1246, %r1245, %r179;
	xor.b32  	%r1247, %r1234, %r1241;
	xor.b32  	%r1248, %r1247, %r34;
	mul.hi.u32 	%r1249, %r1175, %r1246;
	mul.lo.s32 	%r1475, %r1246, -766435501;
	mul.hi.u32 	%r1250, %r1178, %r1248;
	mul.lo.s32 	%r1486, %r1248, -845247145;
	xor.b32  	%r1251, %r1244, %r1250;
	xor.b32  	%r1487, %r1251, %r35;
	xor.b32  	%r1252, %r1242, %r1249;
	xor.b32  	%r1485, %r1252, %r36;
	mov.b32 	%r1474, 0;
	mov.u32 	%r1473, %r234;
$L__BB1_211:
	cvt.rn.f64.u32 	%fd431, %r1473;
	fma.rn.f64 	%fd432, %fd431, 0d3DF0000000000000, 0d3DF0000000000000;
	setp.lt.f64 	%p144, %fd432, %fd156;
	@%p144 bra 	$L__BB1_213;
	mul.wide.u32 	%rd238, %r328, 8;
	add.s64 	%rd239, %rd7, %rd238;
	neg.f64 	%fd433, %fd155;
	st.local.f64 	[%rd239], %fd433;
	mov.u32 	%r1483, %r1474;
	mov.u32 	%r234, %r1475;
	bra.uni 	$L__BB1_217;
$L__BB1_213:
	mul.wide.u32 	%rd240, %r328, 4;
	add.s64 	%rd241, %rd5, %rd240;
	st.local.u32 	[%rd241], %r335;
	mov.u32 	%r1483, %r1474;
	mov.u32 	%r234, %r1475;
	mov.u32 	%r1492, %r336;
	bra.uni 	$L__BB1_217;
$L__BB1_214:
	mul.wide.u32 	%rd242, %r328, 8;
	add.s64 	%rd243, %rd7, %rd242;
	neg.f64 	%fd434, %fd155;
	st.local.f64 	[%rd243], %fd434;
	bra.uni 	$L__BB1_217;
$L__BB1_215:
	mul.wide.u32 	%rd244, %r328, 4;
	add.s64 	%rd245, %rd5, %rd244;
	st.local.u32 	[%rd245], %r335;
	mov.u32 	%r1492, %r336;
	bra.uni 	$L__BB1_217;
$L__BB1_216:
	cvt.s64.s32 	%rd250, %r328;
	mov.b32 	%r1259, 0;
	st.local.u32 	[%rd32], %r1259;
	add.s64 	%rd251, %rd9, %rd250;
	mov.b16 	%rs9, 1;
	st.local.u8 	[%rd251], %rs9;
	neg.f64 	%fd435, %fd155;
	st.local.f64 	[%rd30], %fd435;
$L__BB1_217:
	ld.local.u8 	%rs10, [%rd9];
	setp.eq.s16 	%p145, %rs10, 0;
	neg.f64 	%fd439, %fd695;
	selp.f64 	%fd440, %fd695, %fd439, %p145;
	ld.local.u8 	%rs11, [%rd10];
	setp.eq.s16 	%p146, %rs11, 0;
	add.f64 	%fd441, %fd2, %fd2;
	sub.f64 	%fd442, %fd441, %fd440;
	selp.f64 	%fd695, %fd440, %fd442, %p146;
	mov.b16 	%rs12, 0;
	st.local.u8 	[%rd9], %rs12;
	st.local.u8 	[%rd10], %rs12;
	ld.local.u8 	%rs13, [%rd9+1];
	setp.eq.s16 	%p147, %rs13, 0;
	neg.f64 	%fd443, %fd694;
	selp.f64 	%fd444, %fd694, %fd443, %p147;
	ld.local.u8 	%rs14, [%rd10+1];
	setp.eq.s16 	%p148, %rs14, 0;
	add.f64 	%fd445, %fd3, %fd3;
	sub.f64 	%fd446, %fd445, %fd444;
	selp.f64 	%fd694, %fd444, %fd446, %p148;
	st.local.u8 	[%rd9+1], %rs12;
	st.local.u8 	[%rd10+1], %rs12;
	ld.local.u8 	%rs15, [%rd9+2];
	setp.eq.s16 	%p149, %rs15, 0;
	neg.f64 	%fd447, %fd693;
	selp.f64 	%fd448, %fd693, %fd447, %p149;
	ld.local.u8 	%rs16, [%rd10+2];
	setp.eq.s16 	%p150, %rs16, 0;
	add.f64 	%fd449, %fd4, %fd4;
	sub.f64 	%fd450, %fd449, %fd448;
	selp.f64 	%fd693, %fd448, %fd450, %p150;
	st.local.u8 	[%rd9+2], %rs12;
	st.local.u8 	[%rd10+2], %rs12;
	setp.ne.s32 	%p151, %r1333, 0;
	@%p151 bra 	$L__BB1_291;
	setp.lt.s32 	%p152, %r416, 1;
	mov.f64 	%fd748, 0d0000000000000000;
	@%p152 bra 	$L__BB1_232;
	setp.lt.u32 	%p153, %r416, 16;
	mov.f64 	%fd748, 0d0000000000000000;
	mov.b32 	%r1495, 0;
	@%p153 bra 	$L__BB1_222;
	and.b32  	%r1261, %r416, 2147483632;
	neg.s32 	%r1493, %r1261;
	add.s64 	%rd314, %rd11, 64;
	add.s64 	%rd313, %rd1, 64;
	mov.f64 	%fd748, 0d0000000000000000;
$L__BB1_221:
	.pragma "nounroll";
	ld.local.f64 	%fd455, [%rd314+-64];
	ld.global.f64 	%fd456, [%rd313+-64];
	div.rn.f64 	%fd457, %fd455, %fd456;
	add.f64 	%fd458, %fd748, %fd457;
	ld.local.f64 	%fd459, [%rd314+-56];
	ld.global.f64 	%fd460, [%rd313+-56];
	div.rn.f64 	%fd461, %fd459, %fd460;
	add.f64 	%fd462, %fd458, %fd461;
	ld.local.f64 	%fd463, [%rd314+-48];
	ld.global.f64 	%fd464, [%rd313+-48];
	div.rn.f64 	%fd465, %fd463, %fd464;
	add.f64 	%fd466, %fd462, %fd465;
	ld.local.f64 	%fd467, [%rd314+-40];
	ld.global.f64 	%fd468, [%rd313+-40];
	div.rn.f64 	%fd469, %fd467, %fd468;
	add.f64 	%fd470, %fd466, %fd469;
	ld.local.f64 	%fd471, [%rd314+-32];
	ld.global.f64 	%fd472, [%rd313+-32];
	div.rn.f64 	%fd473, %fd471, %fd472;
	add.f64 	%fd474, %fd470, %fd473;
	ld.local.f64 	%fd475, [%rd314+-24];
	ld.global.f64 	%fd476, [%rd313+-24];
	div.rn.f64 	%fd477, %fd475, %fd476;
	add.f64 	%fd478, %fd474, %fd477;
	ld.local.f64 	%fd479, [%rd314+-16];
	ld.global.f64 	%fd480, [%rd313+-16];
	div.rn.f64 	%fd481, %fd479, %fd480;
	add.f64 	%fd482, %fd478, %fd481;
	ld.local.f64 	%fd483, [%rd314+-8];
	ld.global.f64 	%fd484, [%rd313+-8];
	div.rn.f64 	%fd485, %fd483, %fd484;
	add.f64 	%fd486, %fd482, %fd485;
	ld.local.f64 	%fd487, [%rd314];
	ld.global.f64 	%fd488, [%rd313];
	div.rn.f64 	%fd489, %fd487, %fd488;
	add.f64 	%fd490, %fd486, %fd489;
	ld.local.f64 	%fd491, [%rd314+8];
	ld.global.f64 	%fd492, [%rd313+8];
	div.rn.f64 	%fd493, %fd491, %fd492;
	add.f64 	%fd494, %fd490, %fd493;
	ld.local.f64 	%fd495, [%rd314+16];
	ld.global.f64 	%fd496, [%rd313+16];
	div.rn.f64 	%fd497, %fd495, %fd496;
	add.f64 	%fd498, %fd494, %fd497;
	ld.local.f64 	%fd499, [%rd314+24];
	ld.global.f64 	%fd500, [%rd313+24];
	div.rn.f64 	%fd501, %fd499, %fd500;
	add.f64 	%fd502, %fd498, %fd501;
	ld.local.f64 	%fd503, [%rd314+32];
	ld.global.f64 	%fd504, [%rd313+32];
	div.rn.f64 	%fd505, %fd503, %fd504;
	add.f64 	%fd506, %fd502, %fd505;
	ld.local.f64 	%fd507, [%rd314+40];
	ld.global.f64 	%fd508, [%rd313+40];
	div.rn.f64 	%fd509, %fd507, %fd508;
	add.f64 	%fd510, %fd506, %fd509;
	ld.local.f64 	%fd511, [%rd314+48];
	ld.global.f64 	%fd512, [%rd313+48];
	div.rn.f64 	%fd513, %fd511, %fd512;
	add.f64 	%fd514, %fd510, %fd513;
	ld.local.f64 	%fd515, [%rd314+56];
	ld.global.f64 	%fd516, [%rd313+56];
	div.rn.f64 	%fd517, %fd515, %fd516;
	add.f64 	%fd748, %fd514, %fd517;
	add.s32 	%r1493, %r1493, 16;
	add.s64 	%rd314, %rd314, 128;
	add.s64 	%rd313, %rd313, 128;
	setp.ne.s32 	%p154, %r1493, 0;
	mov.u32 	%r1495, %r38;
	@%p154 bra 	$L__BB1_221;
$L__BB1_222:
	and.b32  	%r373, %r416, 15;
	setp.eq.s32 	%p155, %r373, 0;
	@%p155 bra 	$L__BB1_232;
	add.s32 	%r1262, %r373, -1;
	setp.lt.u32 	%p156, %r1262, 7;
	@%p156 bra 	$L__BB1_225;
	mul.wide.u32 	%rd254, %r1495, 8;
	add.s64 	%rd255, %rd11, %rd254;
	ld.local.f64 	%fd519, [%rd255];
	add.s64 	%rd256, %rd1, %rd254;
	ld.global.f64 	%fd520, [%rd256];
	div.rn.f64 	%fd521, %fd519, %fd520;
	add.f64 	%fd522, %fd748, %fd521;
	ld.local.f64 	%fd523, [%rd255+8];
	ld.global.f64 	%fd524, [%rd256+8];
	div.rn.f64 	%fd525, %fd523, %fd524;
	add.f64 	%fd526, %fd522, %fd525;
	ld.local.f64 	%fd527, [%rd255+16];
	ld.global.f64 	%fd528, [%rd256+16];
	div.rn.f64 	%fd529, %fd527, %fd528;
	add.f64 	%fd530, %fd526, %fd529;
	ld.local.f64 	%fd531, [%rd255+24];
	ld.global.f64 	%fd532, [%rd256+24];
	div.rn.f64 	%fd533, %fd531, %fd532;
	add.f64 	%fd534, %fd530, %fd533;
	ld.local.f64 	%fd535, [%rd255+32];
	ld.global.f64 	%fd536, [%rd256+32];
	div.rn.f64 	%fd537, %fd535, %fd536;
	add.f64 	%fd538, %fd534, %fd537;
	ld.local.f64 	%fd539, [%rd255+40];
	ld.global.f64 	%fd540, [%rd256+40];
	div.rn.f64 	%fd541, %fd539, %fd540;
	add.f64 	%fd542, %fd538, %fd541;
	ld.local.f64 	%fd543, [%rd255+48];
	ld.global.f64 	%fd544, [%rd256+48];
	div.rn.f64 	%fd545, %fd543, %fd544;
	add.f64 	%fd546, %fd542, %fd545;
	ld.local.f64 	%fd547, [%rd255+56];
	ld.global.f64 	%fd548, [%rd256+56];
	div.rn.f64 	%fd549, %fd547, %fd548;
	add.f64 	%fd748, %fd546, %fd549;
	add.s32 	%r1495, %r1495, 8;
$L__BB1_225:
	and.b32  	%r376, %r416, 7;
	setp.eq.s32 	%p157, %r376, 0;
	@%p157 bra 	$L__BB1_232;
	add.s32 	%r1263, %r376, -1;
	setp.lt.u32 	%p158, %r1263, 3;
	@%p158 bra 	$L__BB1_228;
	mul.wide.u32 	%rd257, %r1495, 8;
	add.s64 	%rd258, %rd11, %rd257;
	ld.local.f64 	%fd551, [%rd258];
	add.s64 	%rd259, %rd1, %rd257;
	ld.global.f64 	%fd552, [%rd259];
	div.rn.f64 	%fd553, %fd551, %fd552;
	add.f64 	%fd554, %fd748, %fd553;
	ld.local.f64 	%fd555, [%rd258+8];
	ld.global.f64 	%fd556, [%rd259+8];
	div.rn.f64 	%fd557, %fd555, %fd556;
	add.f64 	%fd558, %fd554, %fd557;
	ld.local.f64 	%fd559, [%rd258+16];
	ld.global.f64 	%fd560, [%rd259+16];
	div.rn.f64 	%fd561, %fd559, %fd560;
	add.f64 	%fd562, %fd558, %fd561;
	ld.local.f64 	%fd563, [%rd258+24];
	ld.global.f64 	%fd564, [%rd259+24];
	div.rn.f64 	%fd565, %fd563, %fd564;
	add.f64 	%fd748, %fd562, %fd565;
	add.s32 	%r1495, %r1495, 4;
$L__BB1_228:
	and.b32  	%r379, %r416, 3;
	setp.eq.s32 	%p159, %r379, 0;
	@%p159 bra 	$L__BB1_232;
	setp.eq.s32 	%p160, %r379, 1;
	mul.wide.u32 	%rd260, %r1495, 8;
	add.s64 	%rd39, %rd11, %rd260;
	ld.local.f64 	%fd566, [%rd39];
	add.s64 	%rd40, %rd1, %rd260;
	ld.global.f64 	%fd567, [%rd40];
	div.rn.f64 	%fd568, %fd566, %fd567;
	add.f64 	%fd748, %fd748, %fd568;
	@%p160 bra 	$L__BB1_232;
	setp.eq.s32 	%p161, %r379, 2;
	ld.local.f64 	%fd569, [%rd39+8];
	ld.global.f64 	%fd570, [%rd40+8];
	div.rn.f64 	%fd571, %fd569, %fd570;
	add.f64 	%fd748, %fd748, %fd571;
	@%p161 bra 	$L__BB1_232;
	ld.local.f64 	%fd572, [%rd39+16];
	ld.global.f64 	%fd573, [%rd40+16];
	div.rn.f64 	%fd574, %fd572, %fd573;
	add.f64 	%fd748, %fd748, %fd574;
$L__BB1_232:
	neg.f64 	%fd575, %fd748;
	fma.rn.f64 	%fd576, %fd748, 0dBFF71547652B82FE, 0d4338000000000000;
	{
	.reg .b32 %temp; 
	mov.b64 	{%r380, %temp}, %fd576;
	}
	mov.f64 	%fd577, 0dC338000000000000;
	add.rn.f64 	%fd578, %fd576, %fd577;
	fma.rn.f64 	%fd579, %fd578, 0dBFE62E42FEFA39EF, %fd575;
	fma.rn.f64 	%fd580, %fd578, 0dBC7ABC9E3B39803F, %fd579;
	fma.rn.f64 	%fd581, %fd580, 0d3E5ADE1569CE2BDF, 0d3E928AF3FCA213EA;
	fma.rn.f64 	%fd582, %fd581, %fd580, 0d3EC71DEE62401315;
	fma.rn.f64 	%fd583, %fd582, %fd580, 0d3EFA01997C89EB71;
	fma.rn.f64 	%fd584, %fd583, %fd580, 0d3F2A01A014761F65;
	fma.rn.f64 	%fd585, %fd584, %fd580, 0d3F56C16C1852B7AF;
	fma.rn.f64 	%fd586, %fd585, %fd580, 0d3F81111111122322;
	fma.rn.f64 	%fd587, %fd586, %fd580, 0d3FA55555555502A1;
	fma.rn.f64 	%fd588, %fd587, %fd580, 0d3FC5555555555511;
	fma.rn.f64 	%fd589, %fd588, %fd580, 0d3FE000000000000B;
	fma.rn.f64 	%fd590, %fd589, %fd580, 0d3FF0000000000000;
	fma.rn.f64 	%fd591, %fd590, %fd580, 0d3FF0000000000000;
	{
	.reg .b32 %temp; 
	mov.b64 	{%r381, %temp}, %fd591;
	}
	{
	.reg .b32 %temp; 
	mov.b64 	{%temp, %r382}, %fd591;
	}
	shl.b32 	%r1264, %r380, 20;
	add.s32 	%r1265, %r1264, %r382;
	mov.b64 	%fd749, {%r381, %r1265};
	{
	.reg .b32 %temp; 
	mov.b64 	{%temp, %r1266}, %fd575;
	}
	mov.b32 	%f2, %r1266;
	abs.f32 	%f1, %f2;
	setp.lt.f32 	%p162, %f1, 0f4086232B;
	@%p162 bra 	$L__BB1_235;
	setp.gt.f64 	%p163, %fd748, 0d0000000000000000;
	mov.f64 	%fd592, 0d7FF0000000000000;
	sub.f64 	%fd593, %fd592, %fd748;
	selp.f64 	%fd749, 0d0000000000000000, %fd593, %p163;
	setp.geu.f32 	%p164, %f1, 0f40874800;
	@%p164 bra 	$L__BB1_235;
	shr.u32 	%r1267, %r380, 31;
	add.s32 	%r1268, %r380, %r1267;
	shr.s32 	%r1269, %r1268, 1;
	shl.b32 	%r1270, %r1269, 20;
	add.s32 	%r1271, %r382, %r1270;
	mov.b64 	%fd594, {%r381, %r1271};
	sub.s32 	%r1272, %r380, %r1269;
	shl.b32 	%r1273, %r1272, 20;
	add.s32 	%r1274, %r1273, 1072693248;
	mov.b32 	%r1275, 0;
	mov.b64 	%fd595, {%r1275, %r1274};
	mul.f64 	%fd749, %fd595, %fd594;
$L__BB1_235:
	ld.param.u64 	%rd304, [_Z9propagateP24curandStatePhilox4_32_10PdS1_S1_S1_S1_PKdiiiidS3_iiiS3_S3_S3_S3_PKi_param_1];
	div.u32 	%r383, %r1334, %r19;
	cvta.to.global.u64 	%rd261, %rd304;
	mul.wide.u32 	%rd262, %r383, 8;
	add.s64 	%rd41, %rd261, %rd262;
	ld.global.u64 	%rd315, [%rd41];
$L__BB1_236:
	mov.b64 	%fd596, %rd315;
	add.f64 	%fd597, %fd749, %fd596;
	mov.b64 	%rd263, %fd597;
	atom.relaxed.global.cas.b64 	%rd44, [%rd41], %rd315, %rd263;
	setp.ne.s64 	%p165, %rd315, %rd44;
	mov.u64 	%rd315, %rd44;
	@%p165 bra 	$L__BB1_236;
	ld.param.u64 	%rd308, [_Z9propagateP24curandStatePhilox4_32_10PdS1_S1_S1_S1_PKdiiiidS3_iiiS3_S3_S3_S3_PKi_param_5];
	mad.lo.s32 	%r1276, %r383, %r416, %r1492;
	cvta.to.global.u64 	%rd264, %rd308;
	mul.wide.s32 	%rd265, %r1276, 8;
	add.s64 	%rd45, %rd264, %rd265;
	ld.global.u64 	%rd316, [%rd45];
$L__BB1_238:
	mov.b64 	%fd598, %rd316;
	add.f64 	%fd599, %fd598, 0d3FF0000000000000;
	mov.b64 	%rd266, %fd599;
	atom.relaxed.global.cas.b64 	%rd48, [%rd45], %rd316, %rd266;
	setp.ne.s64 	%p166, %rd316, %rd48;
	mov.u64 	%rd316, %rd48;
	@%p166 bra 	$L__BB1_238;
	ld.param.f64 	%fd690, [_Z9propagateP24curandStatePhilox4_32_10PdS1_S1_S1_S1_PKdiiiidS3_iiiS3_S3_S3_S3_PKi_param_11];
	ld.param.u64 	%rd305, [_Z9propagateP24curandStatePhilox4_32_10PdS1_S1_S1_S1_PKdiiiidS3_iiiS3_S3_S3_S3_PKi_param_2];
	sub.f64 	%fd600, %fd740, %fd695;
	mul.f64 	%fd181, %fd690, %fd600;
	sub.f64 	%fd601, %fd739, %fd694;
	mul.f64 	%fd182, %fd690, %fd601;
	sub.f64 	%fd602, %fd738, %fd693;
	mul.f64 	%fd183, %fd690, %fd602;
	mul.lo.s32 	%r1277, %r383, 6;
	cvta.to.global.u64 	%rd267, %rd305;
	mul.wide.u32 	%rd268, %r1277, 8;
	add.s64 	%rd49, %rd267, %rd268;
	mul.f64 	%fd184, %fd749, %fd181;
	mul.f64 	%fd185, %fd181, %fd184;
	ld.global.u64 	%rd317, [%rd49];
$L__BB1_240:
	mov.b64 	%fd603, %rd317;
	add.f64 	%fd604, %fd185, %fd603;
	mov.b64 	%rd269, %fd604;
	atom.relaxed.global.cas.b64 	%rd52, [%rd49], %rd317, %rd269;
	setp.ne.s64 	%p167, %rd317, %rd52;
	mov.u64 	%rd317, %rd52;
	@%p167 bra 	$L__BB1_240;
	mul.f64 	%fd186, %fd184, %fd182;
	ld.global.u64 	%rd318, [%rd49+8];
$L__BB1_242:
	mov.b64 	%fd605, %rd318;
	add.f64 	%fd606, %fd186, %fd605;
	mov.b64 	%rd270, %fd606;
	atom.relaxed.global.cas.b64 	%rd55, [%rd49+8], %rd318, %rd270;
	setp.ne.s64 	%p168, %rd318, %rd55;
	mov.u64 	%rd318, %rd55;
	@%p168 bra 	$L__BB1_242;
	mul.f64 	%fd187, %fd184, %fd183;
	ld.global.u64 	%rd319, [%rd49+16];
$L__BB1_244:
	mov.b64 	%fd607, %rd319;
	add.f64 	%fd608, %fd187, %fd607;
	mov.b64 	%rd271, %fd608;
	atom.relaxed.global.cas.b64 	%rd58, [%rd49+16], %rd319, %rd271;
	setp.ne.s64 	%p169, %rd319, %rd58;
	mov.u64 	%rd319, %rd58;
	@%p169 bra 	$L__BB1_244;
	mul.f64 	%fd188, %fd749, %fd182;
	mul.f64 	%fd189, %fd182, %fd188;
	ld.global.u64 	%rd320, [%rd49+24];
$L__BB1_246:
	mov.b64 	%fd609, %rd320;
	add.f64 	%fd610, %fd189, %fd609;
	mov.b64 	%rd272, %fd610;
	atom.relaxed.global.cas.b64 	%rd61, [%rd49+24], %rd320, %rd272;
	setp.ne.s64 	%p170, %rd320, %rd61;
	mov.u64 	%rd320, %rd61;
	@%p170 bra 	$L__BB1_246;
	mul.f64 	%fd190, %fd188, %fd183;
	ld.global.u64 	%rd321, [%rd49+32];
$L__BB1_248:
	mov.b64 	%fd611, %rd321;
	add.f64 	%fd612, %fd190, %fd611;
	mov.b64 	%rd273, %fd612;
	atom.relaxed.global.cas.b64 	%rd64, [%rd49+32], %rd321, %rd273;
	setp.ne.s64 	%p171, %rd321, %rd64;
	mov.u64 	%rd321, %rd64;
	@%p171 bra 	$L__BB1_248;
	mul.f64 	%fd613, %fd749, %fd183;
	mul.f64 	%fd191, %fd183, %fd613;
	ld.global.u64 	%rd322, [%rd49+40];
$L__BB1_250:
	mov.b64 	%fd614, %rd322;
	add.f64 	%fd615, %fd191, %fd614;
	mov.b64 	%rd274, %fd615;
	atom.relaxed.global.cas.b64 	%rd67, [%rd49+40], %rd322, %rd274;
	setp.ne.s64 	%p172, %rd322, %rd67;
	mov.u64 	%rd322, %rd67;
	@%p172 bra 	$L__BB1_250;
	ld.param.u64 	%rd306, [_Z9propagateP24curandStatePhilox4_32_10PdS1_S1_S1_S1_PKdiiiidS3_iiiS3_S3_S3_S3_PKi_param_3];
	mul.lo.s32 	%r1278, %r383, 15;
	cvta.to.global.u64 	%rd275, %rd306;
	mul.wide.u32 	%rd276, %r1278, 8;
	add.s64 	%rd68, %rd275, %rd276;
	mul.f64 	%fd192, %fd181, %fd185;
	mul.f64 	%fd193, %fd181, %fd192;
	ld.global.u64 	%rd323, [%rd68];
$L__BB1_252:
	mov.b64 	%fd616, %rd323;
	add.f64 	%fd617, %fd193, %fd616;
	mov.b64 	%rd277, %fd617;
	atom.relaxed.global.cas.b64 	%rd71, [%rd68], %rd323, %rd277;
	setp.ne.s64 	%p173, %rd323, %rd71;
	mov.u64 	%rd323, %rd71;
	@%p173 bra 	$L__BB1_252;
	mul.f64 	%fd194, %fd182, %fd192;
	ld.global.u64 	%rd324, [%rd68+8];
$L__BB1_254:
	mov.b64 	%fd618, %rd324;
	add.f64 	%fd619, %fd194, %fd618;
	mov.b64 	%rd278, %fd619;
	atom.relaxed.global.cas.b64 	%rd74, [%rd68+8], %rd324, %rd278;
	setp.ne.s64 	%p174, %rd324, %rd74;
	mov.u64 	%rd324, %rd74;
	@%p174 bra 	$L__BB1_254;
	mul.f64 	%fd195, %fd192, %fd183;
	ld.global.u64 	%rd325, [%rd68+16];
$L__BB1_256:
	mov.b64 	%fd620, %rd325;
	add.f64 	%fd621, %fd195, %fd620;
	mov.b64 	%rd279, %fd621;
	atom.relaxed.global.cas.b64 	%rd77, [%rd68+16], %rd325, %rd279;
	setp.ne.s64 	%p175, %rd325, %rd77;
	mov.u64 	%rd325, %rd77;
	@%p175 bra 	$L__BB1_256;
	mul.f64 	%fd196, %fd185, %fd182;
	mul.f64 	%fd197, %fd182, %fd196;
	ld.global.u64 	%rd326, [%rd68+24];
$L__BB1_258:
	mov.b64 	%fd622, %rd326;
	add.f64 	%fd623, %fd197, %fd622;
	mov.b64 	%rd280, %fd623;
	atom.relaxed.global.cas.b64 	%rd80, [%rd68+24], %rd326, %rd280;
	setp.ne.s64 	%p176, %rd326, %rd80;
	mov.u64 	%rd326, %rd80;
	@%p176 bra 	$L__BB1_258;
	mul.f64 	%fd198, %fd196, %fd183;
	ld.global.u64 	%rd327, [%rd68+32];
$L__BB1_260:
	mov.b64 	%fd624, %rd327;
	add.f64 	%fd625, %fd198, %fd624;
	mov.b64 	%rd281, %fd625;
	atom.relaxed.global.cas.b64 	%rd83, [%rd68+32], %rd327, %rd281;
	setp.ne.s64 	%p177, %rd327, %rd83;
	mov.u64 	%rd327, %rd83;
	@%p177 bra 	$L__BB1_260;
	mul.f64 	%fd626, %fd185, %fd183;
	mul.f64 	%fd199, %fd183, %fd626;
	ld.global.u64 	%rd328, [%rd68+40];
$L__BB1_262:
	mov.b64 	%fd627, %rd328;
	add.f64 	%fd628, %fd199, %fd627;
	mov.b64 	%rd282, %fd628;
	atom.relaxed.global.cas.b64 	%rd86, [%rd68+40], %rd328, %rd282;
	setp.ne.s64 	%p178, %rd328, %rd86;
	mov.u64 	%rd328, %rd86;
	@%p178 bra 	$L__BB1_262;
	mul.f64 	%fd200, %fd182, %fd186;
	mul.f64 	%fd201, %fd182, %fd200;
	ld.global.u64 	%rd329, [%rd68+48];
$L__BB1_264:
	mov.b64 	%fd629, %rd329;
	add.f64 	%fd630, %fd201, %fd629;
	mov.b64 	%rd283, %fd630;
	atom.relaxed.global.cas.b64 	%rd89, [%rd68+48], %rd329, %rd283;
	setp.ne.s64 	%p179, %rd329, %rd89;
	mov.u64 	%rd329, %rd89;
	@%p179 bra 	$L__BB1_264;
	mul.f64 	%fd202, %fd200, %fd183;
	ld.global.u64 	%rd330, [%rd68+56];
$L__BB1_266:
	mov.b64 	%fd631, %rd330;
	add.f64 	%fd632, %fd202, %fd631;
	mov.b64 	%rd284, %fd632;
	atom.relaxed.global.cas.b64 	%rd92, [%rd68+56], %rd330, %rd284;
	setp.ne.s64 	%p180, %rd330, %rd92;
	mov.u64 	%rd330, %rd92;
	@%p180 bra 	$L__BB1_266;
	mul.f64 	%fd633, %fd186, %fd183;
	mul.f64 	%fd203, %fd183, %fd633;
	ld.global.u64 	%rd331, [%rd68+64];
$L__BB1_268:
	mov.b64 	%fd634, %rd331;
	add.f64 	%fd635, %fd203, %fd634;
	mov.b64 	%rd285, %fd635;
	atom.relaxed.global.cas.b64 	%rd95, [%rd68+64], %rd331, %rd285;
	setp.ne.s64 	%p181, %rd331, %rd95;
	mov.u64 	%rd331, %rd95;
	@%p181 bra 	$L__BB1_268;
	mul.f64 	%fd636, %fd183, %fd187;
	mul.f64 	%fd204, %fd183, %fd636;
	ld.global.u64 	%rd332, [%rd68+72];
$L__BB1_270:
	mov.b64 	%fd637, %rd332;
	add.f64 	%fd638, %fd204, %fd637;
	mov.b64 	%rd286, %fd638;
	atom.relaxed.global.cas.b64 	%rd98, [%rd68+72], %rd332, %rd286;
	setp.ne.s64 	%p182, %rd332, %rd98;
	mov.u64 	%rd332, %rd98;
	@%p182 bra 	$L__BB1_270;
	mul.f64 	%fd205, %fd182, %fd189;
	mul.f64 	%fd206, %fd182, %fd205;
	ld.global.u64 	%rd333, [%rd68+80];
$L__BB1_272:
	mov.b64 	%fd639, %rd333;
	add.f64 	%fd640, %fd206, %fd639;
	mov.b64 	%rd287, %fd640;
	atom.relaxed.global.cas.b64 	%rd101, [%rd68+80], %rd333, %rd287;
	setp.ne.s64 	%p183, %rd333, %rd101;
	mov.u64 	%rd333, %rd101;
	@%p183 bra 	$L__BB1_272;
	mul.f64 	%fd207, %fd183, %fd205;
	ld.global.u64 	%rd334, [%rd68+88];
$L__BB1_274:
	mov.b64 	%fd641, %rd334;
	add.f64 	%fd642, %fd207, %fd641;
	mov.b64 	%rd288, %fd642;
	atom.relaxed.global.cas.b64 	%rd104, [%rd68+88], %rd334, %rd288;
	setp.ne.s64 	%p184, %rd334, %rd104;
	mov.u64 	%rd334, %rd104;
	@%p184 bra 	$L__BB1_274;
	mul.f64 	%fd643, %fd189, %fd183;
	mul.f64 	%fd208, %fd183, %fd643;
	ld.global.u64 	%rd335, [%rd68+96];
$L__BB1_276:
	mov.b64 	%fd644, %rd335;
	add.f64 	%fd645, %fd208, %fd644;
	mov.b64 	%rd289, %fd645;
	atom.relaxed.global.cas.b64 	%rd107, [%rd68+96], %rd335, %rd289;
	setp.ne.s64 	%p185, %rd335, %rd107;
	mov.u64 	%rd335, %rd107;
	@%p185 bra 	$L__BB1_276;
	mul.f64 	%fd646, %fd183, %fd190;
	mul.f64 	%fd209, %fd183, %fd646;
	ld.global.u64 	%rd336, [%rd68+104];
$L__BB1_278:
	mov.b64 	%fd647, %rd336;
	add.f64 	%fd648, %fd209, %fd647;
	mov.b64 	%rd290, %fd648;
	atom.relaxed.global.cas.b64 	%rd110, [%rd68+104], %rd336, %rd290;
	setp.ne.s64 	%p186, %rd336, %rd110;
	mov.u64 	%rd336, %rd110;
	@%p186 bra 	$L__BB1_278;
	mul.f64 	%fd649, %fd183, %fd191;
	mul.f64 	%fd210, %fd183, %fd649;
	ld.global.u64 	%rd337, [%rd68+112];
$L__BB1_280:
	mov.b64 	%fd650, %rd337;
	add.f64 	%fd651, %fd210, %fd650;
	mov.b64 	%rd291, %fd651;
	atom.relaxed.global.cas.b64 	%rd113, [%rd68+112], %rd337, %rd291;
	setp.ne.s64 	%p187, %rd337, %rd113;
	mov.u64 	%rd337, %rd113;
	@%p187 bra 	$L__BB1_280;
	setp.lt.s32 	%p188, %r415, 1;
	@%p188 bra 	$L__BB1_291;
	ld.param.u64 	%rd309, [_Z9propagateP24curandStatePhilox4_32_10PdS1_S1_S1_S1_PKdiiiidS3_iiiS3_S3_S3_S3_PKi_param_6];
	cvta.to.global.u64 	%rd292, %rd309;
	mul.wide.u32 	%rd293, %r383, 8;
	add.s64 	%rd114, %rd292, %rd293;
	mul.lo.s32 	%r384, %r383, %r415;
	mov.b32 	%r1497, 0;
$L__BB1_283:
	mul.wide.u32 	%rd294, %r1497, 8;
	add.s64 	%rd295, %rd13, %rd294;
	ld.global.f64 	%fd652, [%rd295];
	ld.global.f64 	%fd653, [%rd114];
	div.rn.f64 	%fd654, %fd652, %fd653;
	sqrt.rn.f64 	%fd655, %fd654;
	mul.lo.s32 	%r1280, %r1497, 3;
	mul.wide.u32 	%rd296, %r1280, 8;
	add.s64 	%rd297, %rd14, %rd296;
	ld.global.f64 	%fd656, [%rd297];
	ld.global.f64 	%fd657, [%rd297+8];
	mul.f64 	%fd658, %fd182, %fd657;
	fma.rn.f64 	%fd659, %fd181, %fd656, %fd658;
	ld.global.f64 	%fd660, [%rd297+16];
	fma.rn.f64 	%fd661, %fd183, %fd660, %fd659;
	mul.f64 	%fd211, %fd655, %fd661;
	abs.f64 	%fd212, %fd211;
	setp.neu.f64 	%p189, %fd212, 0d7FF0000000000000;
	@%p189 bra 	$L__BB1_285;
	mov.f64 	%fd667, 0d0000000000000000;
	mul.rn.f64 	%fd751, %fd211, %fd667;
	mov.b32 	%r1499, 1;
	bra.uni 	$L__BB1_288;
$L__BB1_285:
	mul.f64 	%fd662, %fd211, 0d3FE45F306DC9C883;
	cvt.rni.s32.f64 	%r1498, %fd662;
	cvt.rn.f64.s32 	%fd663, %r1498;
	fma.rn.f64 	%fd664, %fd663, 0dBFF921FB54442D18, %fd211;
	fma.rn.f64 	%fd665, %fd663, 0dBC91A62633145C00, %fd664;
	fma.rn.f64 	%fd751, %fd663, 0dB97B839A252049C0, %fd665;
	setp.ltu.f64 	%p190, %fd212, 0d41E0000000000000;
	@%p190 bra 	$L__BB1_287;
	{ // callseq 3, 0
	.param .b64 param0;
	st.param.f64 	[param0], %fd211;
	.param .align 16 .b8 retval0[16];
	call.uni (retval0), 
	__internal_trig_reduction_slowpathd, 
	(
	param0
	);
	ld.param.f64 	%fd751, [retval0];
	ld.param.b32 	%r1498, [retval0+8];
	} // callseq 3
$L__BB1_287:
	add.s32 	%r1499, %r1498, 1;
$L__BB1_288:
	add.s32 	%r1283, %r1497, %r384;
	mul.wide.u32 	%rd298, %r1283, 8;
	add.s64 	%rd115, %rd15, %rd298;
	shl.b32 	%r1284, %r1499, 6;
	cvt.u64.u32 	%rd299, %r1284;
	and.b64  	%rd300, %rd299, 64;
	mov.u64 	%rd301, __cudart_sin_cos_coeffs;
	add.s64 	%rd302, %rd301, %rd300;
	mul.rn.f64 	%fd668, %fd751, %fd751;
	and.b32  	%r1285, %r1499, 1;
	setp.eq.b32 	%p191, %r1285, 1;
	selp.f64 	%fd669, 0dBDA8FF8320FD8164, 0d3DE5DB65F9785EBA, %p191;
	ld.global.nc.v2.f64 	{%fd670, %fd671}, [%rd302];
	fma.rn.f64 	%fd672, %fd669, %fd668, %fd670;
	fma.rn.f64 	%fd673, %fd672, %fd668, %fd671;
	ld.global.nc.v2.f64 	{%fd674, %fd675}, [%rd302+16];
	fma.rn.f64 	%fd676, %fd673, %fd668, %fd674;
	fma.rn.f64 	%fd677, %fd676, %fd668, %fd675;
	ld.global.nc.v2.f64 	{%fd678, %fd679}, [%rd302+32];
	fma.rn.f64 	%fd680, %fd677, %fd668, %fd678;
	fma.rn.f64 	%fd681, %fd680, %fd668, %fd679;
	fma.rn.f64 	%fd682, %fd681, %fd751, %fd751;
	fma.rn.f64 	%fd683, %fd681, %fd668, 0d3FF0000000000000;
	selp.f64 	%fd684, %fd683, %fd682, %p191;
	and.b32  	%r1286, %r1499, 2;
	setp.eq.s32 	%p192, %r1286, 0;
	mov.f64 	%fd685, 0d0000000000000000;
	sub.f64 	%fd686, %fd685, %fd684;
	selp.f64 	%fd687, %fd684, %fd686, %p192;
	mul.f64 	%fd218, %fd749, %fd687;
	ld.global.u64 	%rd338, [%rd115];
$L__BB1_289:
	mov.b64 	%fd688, %rd338;
	add.f64 	%fd689, %fd218, %fd688;
	mov.b64 	%rd303, %fd689;
	atom.relaxed.global.cas.b64 	%rd118, [%rd115], %rd338, %rd303;
	setp.ne.s64 	%p193, %rd338, %rd118;
	mov.u64 	%rd338, %rd118;
	@%p193 bra 	$L__BB1_289;
	add.s32 	%r1497, %r1497, 1;
	setp.ne.s32 	%p194, %r1497, %r415;
	@%p194 bra 	$L__BB1_283;
$L__BB1_291:
	add.s32 	%r1287, %r1333, 1;
	setp.eq.s32 	%p195, %r1287, %r19;
	selp.b32 	%r1333, 0, %r1287, %p195;
	add.s32 	%r1334, %r1334, 1;
	setp.ne.s32 	%p196, %r1334, %r413;
	@%p196 bra 	$L__BB1_24;
$L__BB1_292:
	ld.param.u32 	%r1290, [_Z9propagateP24curandStatePhilox4_32_10PdS1_S1_S1_S1_PKdiiiidS3_iiiS3_S3_S3_S3_PKi_param_8];
	mov.u32 	%r1288, %ntid.x;
	mov.u32 	%r1289, %nctaid.x;
	mad.lo.s32 	%r1295, %r1288, %r1289, %r1295;
	setp.lt.s32 	%p197, %r1295, %r1290;
	@%p197 bra 	$L__BB1_2;
$L__BB1_293:
	st.global.v4.u32 	[%rd12], {%r241, %r240, %r239, %r238};
	st.global.v4.u32 	[%rd12+16], {%r1487, %r1486, %r1485, %r234};
	st.global.v4.u32 	[%rd12+32], {%r14, %r15, %r1483, %r13};
	st.global.v2.u32 	[%rd12+48], {%r17, %r18};
	st.global.f64 	[%rd12+56], %fd1;
	ret;
$L__BB1_294:
	mul.f64 	%fd436, %fd715, %fd711;
	fma.rn.f64 	%fd740, %fd436, %fd710, %fd740;
	fma.rn.f64 	%fd739, %fd436, %fd709, %fd739;
	fma.rn.f64 	%fd738, %fd436, %fd708, %fd738;
	shl.b64 	%rd252, %rd312, 3;
	add.s64 	%rd253, %rd11, %rd252;
	ld.local.f64 	%fd437, [%rd253];
	add.f64 	%fd438, %fd715, %fd437;
	st.local.f64 	[%rd253], %fd438;
	bra.uni 	$L__BB1_217;

}
	// .globl	_ZN3cub18CUB_300001_SM_10006detail11EmptyKernelIvEEvv
.visible .entry _ZN3cub18CUB_300001_SM_10006detail11EmptyKernelIvEEvv()
{


	ret;

}
	// .globl	_ZN3cub18CUB_300001_SM_10006detail8for_each13static_kernelINS2_12policy_hub_t12policy_500_tEmN6thrust24THRUST_300001_SM_1000_NS8cuda_cub20__uninitialized_fill7functorINS7_10device_ptrI24curandStatePhilox4_32_10EESC_EEEEvT0_T1_
.visible .entry _ZN3cub18CUB_300001_SM_10006detail8for_each13static_kernelINS2_12policy_hub_t12policy_500_tEmN6thrust24THRUST_300001_SM_1000_NS8cuda_cub20__uninitialized_fill7functorINS7_10device_ptrI24curandStatePhilox4_32_10EESC_EEEEvT0_T1_(
	.param .u64 _ZN3cub18CUB_300001_SM_10006detail8for_each13static_kernelINS2_12policy_hub_t12policy_500_tEmN6thrust24THRUST_300001_SM_1000_NS8cuda_cub20__uninitialized_fill7functorINS7_10device_ptrI24curandStatePhilox4_32_10EESC_EEEEvT0_T1__param_0,
	.param .align 16 .b8 _ZN3cub18CUB_300001_SM_10006detail8for_each13static_kernelINS2_12policy_hub_t12policy_500_tEmN6thrust24THRUST_300001_SM_1000_NS8cuda_cub20__uninitialized_fill7functorINS7_10device_ptrI24curandStatePhilox4_32_10EESC_EEEEvT0_T1__param_1[80]
)
.maxntid 256
{
	.reg .pred 	%p<4>;
	.reg .b16 	%rs<9>;
	.reg .b32 	%r<44>;
	.reg .b32 	%f<3>;
	.reg .b64 	%rd<16>;
	.reg .b64 	%fd<3>;

	ld.param.f64 	%fd2, [_ZN3cub18CUB_300001_SM_10006detail8for_each13static_kernelINS2_12policy_hub_t12policy_500_tEmN6thrust24THRUST_300001_SM_1000_NS8cuda_cub20__uninitialized_fill7functorINS7_10device_ptrI24curandStatePhilox4_32_10EESC_EEEEvT0_T1__param_1+72];
	ld.param.f32 	%f2, [_ZN3cub18CUB_300001_SM_10006detail8for_each13static_kernelINS2_12policy_hub_t12policy_500_tEmN6thrust24THRUST_300001_SM_1000_NS8cuda_cub20__uninitialized_fill7functorINS7_10device_ptrI24curandStatePhilox4_32_10EESC_EEEEvT0_T1__param_1+68];
	ld.param.u32 	%r27, [_ZN3cub18CUB_300001_SM_10006detail8for_each13static_kernelINS2_12policy_hub_t12policy_500_tEmN6thrust24THRUST_300001_SM_1000_NS8cuda_cub20__uninitialized_fill7functorINS7_10device_ptrI24curandStatePhilox4_32_10EESC_EEEEvT0_T1__param_1+64];
	ld.param.u64 	%rd4, [_ZN3cub18CUB_300001_SM_10006detail8for_each13static_kernelINS2_12policy_hub_t12policy_500_tEmN6thrust24THRUST_300001_SM_1000_NS8cuda_cub20__uninitialized_fill7functorINS7_10device_ptrI24curandStatePhilox4_32_10EESC_EEEEvT0_T1__param_1];
	ld.param.u64 	%rd5, [_ZN3cub18CUB_300001_SM_10006detail8for_each13static_kernelINS2_12policy_hub_t12policy_500_tEmN6thrust24THRUST_300001_SM_1000_NS8cuda_cub20__uninitialized_fill7functorINS7_10device_ptrI24curandStatePhilox4_32_10EESC_EEEEvT0_T1__param_0];
	ld.param.v4.u32 	{%r23, %r24, %r25, %r26}, [_ZN3cub18CUB_300001_SM_10006detail8for_each13static_kernelINS2_12policy_hub_t12policy_500_tEmN6thrust24THRUST_300001_SM_1000_NS8cuda_cub20__uninitialized_fill7functorINS7_10device_ptrI24curandStatePhilox4_32_10EESC_EEEEvT0_T1__param_1+48];
	ld.param.v4.u32 	{%r19, %r20, %r21, %r22}, [_ZN3cub18CUB_300001_SM_10006detail8for_each13static_kernelINS2_12policy_hub_t12policy_500_tEmN6thrust24THRUST_300001_SM_1000_NS8cuda_cub20__uninitialized_fill7functorINS7_10device_ptrI24curandStatePhilox4_32_10EESC_EEEEvT0_T1__param_1+32];
	ld.param.v4.u32 	{%r15, %r16, %r17, %r18}, [_ZN3cub18CUB_300001_SM_10006detail8for_each13static_kernelINS2_12policy_hub_t12policy_500_tEmN6thrust24THRUST_300001_SM_1000_NS8cuda_cub20__uninitialized_fill7functorINS7_10device_ptrI24curandStatePhilox4_32_10EESC_EEEEvT0_T1__param_1+16];
	mov.u32 	%r38, %ctaid.x;
	mul.wide.u32 	%rd1, %r38, 512;
	sub.s64 	%rd2, %rd5, %rd1;
	setp.lt.u64 	%p1, %rd2, 512;
	@%p1 bra 	$L__BB3_2;
	mov.u32 	%r42, %tid.x;
	cvta.to.global.u64 	%rd11, %rd4;
	cvt.u64.u32 	%rd12, %r42;
	add.s64 	%rd13, %rd1, %rd12;
	shl.b64 	%rd14, %rd13, 6;
	add.s64 	%rd15, %rd11, %rd14;
	st.global.v4.u32 	[%rd15], {%r15, %r16, %r17, %r18};
	st.global.v4.u32 	[%rd15+16], {%r19, %r20, %r21, %r22};
	st.global.v4.u32 	[%rd15+32], {%r23, %r24, %r25, %r26};
	mov.b32 	%r43, %f2;
	st.global.v2.u32 	[%rd15+48], {%r27, %r43};
	st.global.f64 	[%rd15+56], %fd2;
	st.global.v4.u32 	[%rd15+16384], {%r15, %r16, %r17, %r18};
	st.global.v4.u32 	[%rd15+16400], {%r19, %r20, %r21, %r22};
	st.global.v4.u32 	[%rd15+16416], {%r23, %r24, %r25, %r26};
	st.global.v2.u32 	[%rd15+16432], {%r27, %r43};
	st.global.f64 	[%rd15+16440], %fd2;
	bra.uni 	$L__BB3_6;
$L__BB3_2:
	cvta.to.global.u64 	%rd6, %rd4;
	mov.u32 	%r14, %tid.x;
	cvt.u64.u32 	%rd7, %r14;
	setp.le.u64 	%p2, %rd2, %rd7;
	add.s64 	%rd8, %rd1, %rd7;
	shl.b64 	%rd9, %rd8, 6;
	add.s64 	%rd3, %rd6, %rd9;
	@%p2 bra 	$L__BB3_4;
	st.global.v4.u32 	[%rd3], {%r15, %r16, %r17, %r18};
	st.global.v4.u32 	[%rd3+16], {%r19, %r20, %r21, %r22};
	st.global.v4.u32 	[%rd3+32], {%r23, %r24, %r25, %r26};
	mov.b32 	%r39, %f2;
	st.global.v2.u32 	[%rd3+48], {%r27, %r39};
	st.global.f64 	[%rd3+56], %fd2;
$L__BB3_4:
	add.s32 	%r40, %r14, 256;
	cvt.u64.u32 	%rd10, %r40;
	setp.le.u64 	%p3, %rd2, %rd10;
	@%p3 bra 	$L__BB3_6;
	st.global.v4.u32 	[%rd3+16384], {%r15, %r16, %r17, %r18};
	st.global.v4.u32 	[%rd3+16400], {%r19, %r20, %r21, %r22};
	st.global.v4.u32 	[%rd3+16416], {%r23, %r24, %r25, %r26};
	mov.b32 	%r41, %f2;
	st.global.v2.u32 	[%rd3+16432], {%r27, %r41};
	st.global.f64 	[%rd3+16440], %fd2;
$L__BB3_6:
	ret;

}
.func  (.param .align 16 .b8 func_retval0[16]) __internal_trig_reduction_slowpathd(
	.param .b64 __internal_trig_reduction_slowpathd_param_0
)
{
	.local .align 8 .b8 	__local_depot4[40];
	.reg .b64 	%SP;
	.reg .b64 	%SPL;
	.reg .pred 	%p<10>;
	.reg .b32 	%r<47>;
	.reg .b64 	%rd<74>;
	.reg .b64 	%fd<5>;

	mov.u64 	%SPL, __local_depot4;
	ld.param.f64 	%fd4, [__internal_trig_reduction_slowpathd_param_0];
	add.u64 	%rd1, %SPL, 0;
	{
	.reg .b32 %temp; 
	mov.b64 	{%temp, %r1}, %fd4;
	}
	shr.u32 	%r2, %r1, 20;
	and.b32  	%r3, %r2, 2047;
	setp.eq.s32 	%p1, %r3, 2047;
	mov.b32 	%r46, 0;
	@%p1 bra 	$L__BB4_9;
	add.s32 	%r20, %r3, -1024;
	mov.b64 	%rd20, %fd4;
	shl.b64 	%rd2, %rd20, 11;
	shr.u32 	%r4, %r20, 6;
	sub.s32 	%r45, 15, %r4;
	sub.s32 	%r21, 19, %r4;
	setp.lt.u32 	%p2, %r20, 128;
	selp.b32 	%r6, 18, %r21, %p2;
	setp.ge.s32 	%p3, %r45, %r6;
	mov.b64 	%rd70, 0;
	@%p3 bra 	$L__BB4_4;
	add.s32 	%r23, %r6, %r4;
	neg.s32 	%r43, %r23;
	or.b64  	%rd3, %rd2, -9223372036854775808;
	mov.b64 	%rd70, 0;
	mov.b32 	%r42, 0;
	mov.u64 	%rd25, __cudart_i2opi_d;
	mov.u32 	%r44, %r45;
$L__BB4_3:
	.pragma "nounroll";
	mul.wide.s32 	%rd22, %r42, 8;
	add.s64 	%rd23, %rd1, %rd22;
	mul.wide.s32 	%rd24, %r44, 8;
	add.s64 	%rd26, %rd25, %rd24;
	ld.global.nc.u64 	%rd27, [%rd26];
	{
	.reg .u32 %r0, %r1, %r2, %r3, %alo, %ahi, %blo, %bhi, %clo, %chi;
	mov.b64 	{%alo,%ahi}, %rd27;
	mov.b64 	{%blo,%bhi}, %rd3;
	mov.b64 	{%clo,%chi}, %rd70;
	mad.lo.cc.u32 	%r0, %alo, %blo, %clo;
	madc.hi.cc.u32 	%r1, %alo, %blo, %chi;
	madc.hi.u32 	%r2, %alo, %bhi, 0;
	mad.lo.cc.u32 	%r1, %alo, %bhi, %r1;
	madc.hi.cc.u32 	%r2, %ahi, %blo, %r2;
	madc.hi.u32 	%r3, %ahi, %bhi, 0;
	mad.lo.cc.u32 	%r1, %ahi, %blo, %r1;
	madc.lo.cc.u32 	%r2, %ahi, %bhi, %r2;
	addc.u32 	%r3, %r3, 0;
	mov.b64 	%rd28, {%r0,%r1};
	mov.b64 	%rd70, {%r2,%r3};
	}
	st.local.u64 	[%rd23], %rd28;
	add.s32 	%r44, %r44, 1;
	add.s32 	%r43, %r43, 1;
	add.s32 	%r42, %r42, 1;
	setp.ne.s32 	%p4, %r43, -15;
	mov.u32 	%r45, %r6;
	@%p4 bra 	$L__BB4_3;
$L__BB4_4:
	cvt.s64.s32 	%rd29, %r45;
	cvt.u64.u32 	%rd30, %r4;
	add.s64 	%rd31, %rd30, %rd29;
	shl.b64 	%rd32, %rd31, 3;
	add.s64 	%rd33, %rd1, %rd32;
	st.local.u64 	[%rd33+-120], %rd70;
	and.b32  	%r15, %r2, 63;
	ld.local.u64 	%rd72, [%rd1+16];
	ld.local.u64 	%rd71, [%rd1+24];
	setp.eq.s32 	%p5, %r15, 0;
	@%p5 bra 	$L__BB4_6;
	shl.b64 	%rd34, %rd71, %r15;
	shr.u64 	%rd35, %rd72, 1;
	xor.b32  	%r24, %r15, 63;
	shr.u64 	%rd36, %rd35, %r24;
	or.b64  	%rd71, %rd34, %rd36;
	ld.local.u64 	%rd37, [%rd1+8];
	shl.b64 	%rd38, %rd72, %r15;
	shr.u64 	%rd39, %rd37, 1;
	shr.u64 	%rd40, %rd39, %r24;
	or.b64  	%rd72, %rd38, %rd40;
$L__BB4_6:
	and.b32  	%r25, %r1, -2147483648;
	shr.u64 	%rd41, %rd71, 62;
	cvt.u32.u64 	%r26, %rd41;
	mov.b64 	{%r27, %r28}, %rd71;
	mov.b64 	{%r29, %r30}, %rd72;
	shf.l.wrap.b32 	%r31, %r30, %r27, 2;
	shf.l.wrap.b32 	%r32, %r27, %r28, 2;
	mov.b64 	%rd42, {%r31, %r32};
	shl.b64 	%rd43, %rd72, 2;
	shr.u64 	%rd44, %rd42, 63;
	cvt.u32.u64 	%r33, %rd44;
	add.s32 	%r34, %r33, %r26;
	setp.eq.s32 	%p6, %r25, 0;
	neg.s32 	%r35, %r34;
	selp.b32 	%r46, %r34, %r35, %p6;
	setp.gt.s64 	%p7, %rd42, -1;
	mov.b64 	%rd45, 0;
	{
	.reg .u32 %r0, %r1, %r2, %r3, %a0, %a1, %a2, %a3, %b0, %b1, %b2, %b3;
	mov.b64 	{%a0,%a1}, %rd45;
	mov.b64 	{%a2,%a3}, %rd45;
	mov.b64 	{%b0,%b1}, %rd43;
	mov.b64 	{%b2,%b3}, %rd42;
	sub.cc.u32 	%r0, %a0, %b0;
	subc.cc.u32 	%r1, %a1, %b1;
	subc.cc.u32 	%r2, %a2, %b2;
	subc.u32 	%r3, %a3, %b3;
	mov.b64 	%rd46, {%r0,%r1};
	mov.b64 	%rd47, {%r2,%r3};
	}
	xor.b32  	%r36, %r25, -2147483648;
	selp.b64 	%rd73, %rd42, %rd47, %p7;
	selp.b64 	%rd14, %rd43, %rd46, %p7;
	selp.b32 	%r17, %r25, %r36, %p7;
	clz.b64 	%r37, %rd73;
	cvt.u64.u32 	%rd15, %r37;
	setp.eq.s32 	%p8, %r37, 0;
	@%p8 bra 	$L__BB4_8;
	cvt.u32.u64 	%r38, %rd15;
	and.b32  	%r39, %r38, 63;
	shl.b64 	%rd48, %rd73, %r39;
	shr.u64 	%rd49, %rd14, 1;
	not.b32 	%r40, %r38;
	and.b32  	%r41, %r40, 63;
	shr.u64 	%rd50, %rd49, %r41;
	or.b64  	%rd73, %rd48, %rd50;
$L__BB4_8:
	mov.b64 	%rd51, -3958705157555305931;
	{
	.reg .u32 %r0, %r1, %r2, %r3, %alo, %ahi, %blo, %bhi;
	mov.b64 	{%alo,%ahi}, %rd73;
	mov.b64 	{%blo,%bhi}, %rd51;
	mul.lo.u32 	%r0, %alo, %blo;
	mul.hi.u32 	%r1, %alo, %blo;
	mad.lo.cc.u32 	%r1, %alo, %bhi, %r1;
	madc.hi.u32 	%r2, %alo, %bhi, 0;
	mad.lo.cc.u32 	%r1, %ahi, %blo, %r1;
	madc.hi.cc.u32 	%r2, %ahi, %blo, %r2;
	madc.hi.u32 	%r3, %ahi, %bhi, 0;
	mad.lo.cc.u32 	%r2, %ahi, %bhi, %r2;
	addc.u32 	%r3, %r3, 0;
	mov.b64 	%rd52, {%r0,%r1};
	mov.b64 	%rd53, {%r2,%r3};
	}
	setp.gt.s64 	%p9, %rd53, 0;
	{
	.reg .u32 %r0, %r1, %r2, %r3, %a0, %a1, %a2, %a3, %b0, %b1, %b2, %b3;
	mov.b64 	{%a0,%a1}, %rd52;
	mov.b64 	{%a2,%a3}, %rd53;
	mov.b64 	{%b0,%b1}, %rd52;
	mov.b64 	{%b2,%b3}, %rd53;
	add.cc.u32 	%r0, %a0, %b0;
	addc.cc.u32 	%r1, %a1, %b1;
	addc.cc.u32 	%r2, %a2, %b2;
	addc.u32 	%r3, %a3, %b3;
	mov.b64 	%rd54, {%r0,%r1};
	mov.b64 	%rd55, {%r2,%r3};
	}
	selp.b64 	%rd56, %rd55, %rd53, %p9;
	selp.s64 	%rd57, -1, 0, %p9;
	sub.s64 	%rd58, %rd57, %rd15;
	cvt.u64.u32 	%rd59, %r17;
	shl.b64 	%rd60, %rd59, 32;
	add.s64 	%rd61, %rd56, 1;
	shr.u64 	%rd62, %rd61, 10;
	add.s64 	%rd63, %rd62, 1;
	shr.u64 	%rd64, %rd63, 1;
	shl.b64 	%rd65, %rd58, 52;
	add.s64 	%rd66, %rd65, %rd64;
	add.s64 	%rd67, %rd66, 4602678819172646912;
	or.b64  	%rd68, %rd67, %rd60;
	mov.b64 	%fd4, %rd68;
$L__BB4_9:
	st.param.f64 	[func_retval0], %fd4;
	st.param.b32 	[func_retval0+8], %r46;
	ret;

}


// ===== COMPILED SASS (sm_100) =====

	.target	sm_100

	.elftype	@"ET_EXEC"


//--------------------- .note.nv.tkinfo           --------------------------
	.section	.note.nv.tkinfo,"",@"SHT_NOTE"
	.sectionflags	@"SHF_NOTE_NV_TKINFO"
	.tkinfo
        /*0018*/ 	.word	0x00000002
        /*0030*/ 	.string	""
        /*0030*/ 	.string	"ptxas"
        /*0030*/ 	.string	"Cuda compilation tools, release 13.0, V13.0.88"
        /*0030*/ 	.string	"Build cuda_13.0.r13.0/compiler.36424714_0"
        /*0030*/ 	.string	"-arch sm_100 -m 64 "



//--------------------- .note.nv.cuinfo           --------------------------
	.section	.note.nv.cuinfo,"",@"SHT_NOTE"
	.sectionflags	@"SHF_NOTE_NV_CUINFO"
        /*0018*/ 	.short	0x0002
        /*001a*/ 	.short	0x0064
        /*001c*/ 	.short	0x0082
	.zero		2


//--------------------- .nv.info                  --------------------------
	.section	.nv.info,"",@"SHT_CUDA_INFO"
	.align	4


	//----- nvinfo : EIATTR_REGCOUNT
	.align		4
        /*0000*/ 	.byte	0x04, 0x2f
        /*0002*/ 	.short	(.L_56 - .L_55)
	.align		4
.L_55:
        /*0004*/ 	.word	index@(_Z12setup_kernelP24curandStatePhilox4_32_10m)
        /*0008*/ 	.word	0x00000018


	//----- nvinfo : EIATTR_FRAME_SIZE
	.align		4
.L_56:
        /*000c*/ 	.byte	0x04, 0x11
        /*000e*/ 	.short	(.L_58 - .L_57)
	.align		4
.L_57:
        /*0010*/ 	.word	index@(_Z12setup_kernelP24curandStatePhilox4_32_10m)
        /*0014*/ 	.word	0x00000000


	//----- nvinfo : EIATTR_REGCOUNT
	.align		4
.L_58:
        /*0018*/ 	.byte	0x04, 0x2f
        /*001a*/ 	.short	(.L_60 - .L_59)
	.align		4
.L_59:
        /*001c*/ 	.word	index@(_Z9propagateP24curandStatePhilox4_32_10PdS1_S1_S1_S1_PKdiiiidS3_iiiS3_S3_S3_S3_PKi)
        /*0020*/ 	.word	0x0000006e


	//----- nvinfo : EIATTR_FRAME_SIZE
	.align		4
.L_60:
        /*0024*/ 	.byte	0x04, 0x11
        /*0026*/ 	.short	(.L_62 - .L_61)
	.align		4
.L_61:
        /*0028*/ 	.word	index@($_Z9propagateP24curandStatePhilox4_32_10PdS1_S1_S1_S1_PKdiiiidS3_iiiS3_S3_S3_S3_PKi$__internal_trig_reduction_slowpathd)
        /*002c*/ 	.word	0x000000b0


	//----- nvinfo : EIATTR_FRAME_SIZE
	.align		4
.L_62:
        /*0030*/ 	.byte	0x04, 0x11
        /*0032*/ 	.short	(.L_64 - .L_63)
	.align		4
.L_63:
        /*0034*/ 	.word	index@($__internal_1_$__cuda_sm20_dsqrt_rn_f64_mediumpath_v1)
        /*0038*/ 	.word	0x000000b0


	//----- nvinfo : EIATTR_FRAME_SIZE
	.align		4
.L_64:
        /*003c*/ 	.byte	0x04, 0x11
        /*003e*/ 	.short	(.L_66 - .L_65)
	.align		4
.L_65:
        /*0040*/ 	.word	index@($__internal_0_$__cuda_sm20_div_rn_f64_full)
        /*0044*/ 	.word	0x000000b0


	//----- nvinfo : EIATTR_FRAME_SIZE
	.align		4
.L_66:
        /*0048*/ 	.byte	0x04, 0x11
        /*004a*/ 	.short	(.L_68 - .L_67)
	.align		4
.L_67:
        /*004c*/ 	.word	index@(_Z9propagateP24curandStatePhilox4_32_10PdS1_S1_S1_S1_PKdiiiidS3_iiiS3_S3_S3_S3_PKi)
        /*0050*/ 	.word	0x000000b0


	//----- nvinfo : EIATTR_REGCOUNT
	.align		4
.L_68:
        /*0054*/ 	.byte	0x04, 0x2f
        /*0056*/ 	.short	(.L_70 - .L_69)
	.align		4
.L_69:
        /*0058*/ 	.word	index@(_ZN3cub18CUB_300001_SM_10006detail11EmptyKernelIvEEvv)
        /*005c*/ 	.word	0x00000004


	//----- nvinfo : EIATTR_FRAME_SIZE
	.align		4
.L_70:
        /*0060*/ 	.byte	0x04, 0x11
        /*0062*/ 	.short	(.L_72 - .L_71)
	.align		4
.L_71:
        /*0064*/ 	.word	index@(_ZN3cub18CUB_300001_SM_10006detail11EmptyKernelIvEEvv)
        /*0068*/ 	.word	0x00000000


	//----- nvinfo : EIATTR_REGCOUNT
	.align		4
.L_72:
        /*006c*/ 	.byte	0x04, 0x2f
        /*006e*/ 	.short	(.L_74 - .L_73)
	.align		4
.L_73:
        /*0070*/ 	.word	index@(_ZN3cub18CUB_300001_SM_10006detail8for_each13static_kernelINS2_12policy_hub_t12policy_500_tEmN6thrust24THRUST_300001_SM_1000_NS8cuda_cub20__uninitialized_fill7functorINS7_10device_ptrI24curandStatePhilox4_32_10EESC_EEEEvT0_T1_)
        /*0074*/ 	.word	0x00000016


	//----- nvinfo : EIATTR_FRAME_SIZE
	.align		4
.L_74:
        /*0078*/ 	.byte	0x04, 0x11
        /*007a*/ 	.short	(.L_76 - .L_75)
	.align		4
.L_75:
        /*007c*/ 	.word	index@(_ZN3cub18CUB_300001_SM_10006detail8for_each13static_kernelINS2_12policy_hub_t12policy_500_tEmN6thrust24THRUST_300001_SM_1000_NS8cuda_cub20__uninitialized_fill7functorINS7_10device_ptrI24curandStatePhilox4_32_10EESC_EEEEvT0_T1_)
        /*0080*/ 	.word	0x00000000


	//----- nvinfo : EIATTR_MIN_STACK_SIZE
	.align		4
.L_76:
        /*0084*/ 	.byte	0x04, 0x12
        /*0086*/ 	.short	(.L_78 - .L_77)
	.align		4
.L_77:
        /*0088*/ 	.word	index@(_ZN3cub18CUB_300001_SM_10006detail8for_each13static_kernelINS2_12policy_hub_t12policy_500_tEmN6thrust24THRUST_300001_SM_1000_NS8cuda_cub20__uninitialized_fill7functorINS7_10device_ptrI24curandStatePhilox4_32_10EESC_EEEEvT0_T1_)
        /*008c*/ 	.word	0x00000000


	//----- nvinfo : EIATTR_MIN_STACK_SIZE
	.align		4
.L_78:
        /*0090*/ 	.byte	0x04, 0x12
        /*0092*/ 	.short	(.L_80 - .L_79)
	.align		4
.L_79:
        /*0094*/ 	.word	index@(_ZN3cub18CUB_300001_SM_10006detail11EmptyKernelIvEEvv)
        /*0098*/ 	.word	0x00000000


	//----- nvinfo : EIATTR_MIN_STACK_SIZE
	.align		4
.L_80:
        /*009c*/ 	.byte	0x04, 0x12
        /*009e*/ 	.short	(.L_82 - .L_81)
	.align		4
.L_81:
        /*00a0*/ 	.word	index@(_Z9propagateP24curandStatePhilox4_32_10PdS1_S1_S1_S1_PKdiiiidS3_iiiS3_S3_S3_S3_PKi)
        /*00a4*/ 	.word	0x000000b0


	//----- nvinfo : EIATTR_MIN_STACK_SIZE
	.align		4
.L_82:
        /*00a8*/ 	.byte	0x04, 0x12
        /*00aa*/ 	.short	(.L_84 - .L_83)
	.align		4
.L_83:
        /*00ac*/ 	.word	index@(_Z12setup_kernelP24curandStatePhilox4_32_10m)
        /*00b0*/ 	.word	0x00000000
.L_84:


//--------------------- .nv.compat                --------------------------
	.section	.nv.compat,"",@"SHT_CUDA_COMPAT_INFO"
	.align	4
        /*0000*/ 	.byte	0x02, 0x09, 0x00, 0x00, 0x02, 0x02, 0x01, 0x00, 0x02, 0x05, 0x05, 0x00, 0x03, 0x07, 0x01, 0x01
        /*0010*/ 	.byte	0x02, 0x03, 0x00, 0x00, 0x02, 0x06, 0x01, 0x00, 0x04, 0x0b, 0x08, 0x00, 0x01, 0x00, 0x00, 0x00
        /*0020*/ 	.byte	0x00, 0x00, 0x00, 0x00


//--------------------- .nv.info._ZN3cub18CUB_300001_SM_10006detail8for_each13static_kernelINS2_12policy_hub_t12policy_500_tEmN6thrust24THRUST_300001_SM_1000_NS8cuda_cub20__uninitialized_fill7functorINS7_10device_ptrI24curandStatePhilox4_32_10EESC_EEEEvT0_T1_ --------------------------
	.section	.nv.info._ZN3cub18CUB_300001_SM_10006detail8for_each13static_kernelINS2_12policy_hub_t12policy_500_tEmN6thrust24THRUST_300001_SM_1000_NS8cuda_cub20__uninitialized_fill7functorINS7_10device_ptrI24curandStatePhilox4_32_10EESC_EEEEvT0_T1_,"",@"SHT_CUDA_INFO"
	.sectionflags	@""
	.align	4


	//----- nvinfo : EIATTR_CUDA_API_VERSION
	.align		4
        /*0000*/ 	.byte	0x04, 0x37
        /*0002*/ 	.short	(.L_86 - .L_85)
.L_85:
        /*0004*/ 	.word	0x00000082


	//----- nvinfo : EIATTR_KPARAM_INFO
	.align		4
.L_86:
        /*0008*/ 	.byte	0x04, 0x17
        /*000a*/ 	.short	(.L_88 - .L_87)
.L_87:
        /*000c*/ 	.word	0x00000000
        /*0010*/ 	.short	0x0001
        /*0012*/ 	.short	0x0010
        /*0014*/ 	.byte	0x00, 0xf0, 0x41, 0x01


	//----- nvinfo : EIATTR_KPARAM_INFO
	.align		4
.L_88:
        /*0018*/ 	.byte	0x04, 0x17
        /*001a*/ 	.short	(.L_90 - .L_89)
.L_89:
        /*001c*/ 	.word	0x00000000
        /*0020*/ 	.short	0x0000
        /*0022*/ 	.short	0x0000
        /*0024*/ 	.byte	0x00, 0xf0, 0x21, 0x00


	//----- nvinfo : EIATTR_SPARSE_MMA_MASK
	.align		4
.L_90:
        /*0028*/ 	.byte	0x03, 0x50
        /*002a*/ 	.short	0x0000


	//----- nvinfo : EIATTR_MAXREG_COUNT
	.align		4
        /*002c*/ 	.byte	0x03, 0x1b
        /*002e*/ 	.short	0x00ff


	//----- nvinfo : EIATTR_MERCURY_ISA_VERSION
	.align		4
        /*0030*/ 	.byte	0x03, 0x5f
        /*0032*/ 	.short	0x0101


	//----- nvinfo : EIATTR_VRC_CTA_INIT_COUNT
	.align		4
        /*0034*/ 	.byte	0x02, 0x4a
	.zero		1
	.zero		1


	//----- nvinfo : EIATTR_EXIT_INSTR_OFFSETS
	.align		4
        /*0038*/ 	.byte	0x04, 0x1c
        /*003a*/ 	.short	(.L_92 - .L_91)


	//   ....[0]....
.L_91:
        /*003c*/ 	.word	0x00000220


	//   ....[1]....
        /*0040*/ 	.word	0x00000400


	//   ....[2]....
        /*0044*/ 	.word	0x000004e0


	//----- nvinfo : EIATTR_MAX_THREADS
	.align		4
.L_92:
        /*0048*/ 	.byte	0x04, 0x05
        /*004a*/ 	.short	(.L_94 - .L_93)
.L_93:
        /*004c*/ 	.word	0x00000100
        /*0050*/ 	.word	0x00000001
        /*0054*/ 	.word	0x00000001


	//----- nvinfo : EIATTR_CRS_STACK_SIZE
	.align		4
.L_94:
        /*0058*/ 	.byte	0x04, 0x1e
        /*005a*/ 	.short	(.L_96 - .L_95)
.L_95:
        /*005c*/ 	.word	0x00000000


	//----- nvinfo : EIATTR_CBANK_PARAM_SIZE
	.align		4
.L_96:
        /*0060*/ 	.byte	0x03, 0x19
        /*0062*/ 	.short	0x0060


	//----- nvinfo : EIATTR_PARAM_CBANK
	.align		4
        /*0064*/ 	.byte	0x04, 0x0a
        /*0066*/ 	.short	(.L_98 - .L_97)
	.align		4
.L_97:
        /*0068*/ 	.word	index@(.nv.constant0._ZN3cub18CUB_300001_SM_10006detail8for_each13static_kernelINS2_12policy_hub_t12policy_500_tEmN6thrust24THRUST_300001_SM_1000_NS8cuda_cub20__uninitialized_fill7functorINS7_10device_ptrI24curandStatePhilox4_32_10EESC_EEEEvT0_T1_)
        /*006c*/ 	.short	0x0380
        /*006e*/ 	.short	0x0060


	//----- nvinfo : EIATTR_SW_WAR
	.align		4
.L_98:
        /*0070*/ 	.byte	0x04, 0x36
        /*0072*/ 	.short	(.L_100 - .L_99)
.L_99:
        /*0074*/ 	.word	0x00000008
.L_100:


//--------------------- .nv.info._ZN3cub18CUB_300001_SM_10006detail11EmptyKernelIvEEvv --------------------------
	.section	.nv.info._ZN3cub18CUB_300001_SM_10006detail11EmptyKernelIvEEvv,"",@"SHT_CUDA_INFO"
	.sectionflags	@""
	.align	4


	//----- nvinfo : EIATTR_CUDA_API_VERSION
	.align		4
        /*0000*/ 	.byte	0x04, 0x37
        /*0002*/ 	.short	(.L_102 - .L_101)
.L_101:
        /*0004*/ 	.word	0x00000082


	//----- nvinfo : EIATTR_SPARSE_MMA_MASK
	.align		4
.L_102:
        /*0008*/ 	.byte	0x03, 0x50
        /*000a*/ 	.short	0x0000


	//----- nvinfo : EIATTR_MAXREG_COUNT
	.align		4
        /*000c*/ 	.byte	0x03, 0x1b
        /*000e*/ 	.short	0x00ff


	//----- nvinfo : EIATTR_MERCURY_ISA_VERSION
	.align		4
        /*0010*/ 	.byte	0x03, 0x5f
        /*0012*/ 	.short	0x0101


	//----- nvinfo : EIATTR_VRC_CTA_INIT_COUNT
	.align		4
        /*0014*/ 	.byte	0x02, 0x4a
	.zero		1
	.zero		1


	//----- nvinfo : EIATTR_EXIT_INSTR_OFFSETS
	.align		4
        /*0018*/ 	.byte	0x04, 0x1c
        /*001a*/ 	.short	(.L_104 - .L_103)


	//   ....[0]....
.L_103:
        /*001c*/ 	.word	0x00000010


	//----- nvinfo : EIATTR_SW_WAR
	.align		4
.L_104:
        /*0020*/ 	.byte	0x04, 0x36
        /*0022*/ 	.short	(.L_106 - .L_105)
.L_105:
        /*0024*/ 	.word	0x00000008
.L_106:


//--------------------- .nv.info._Z9propagateP24curandStatePhilox4_32_10PdS1_S1_S1_S1_PKdiiiidS3_iiiS3_S3_S3_S3_PKi --------------------------
	.section	.nv.info._Z9propagateP24curandStatePhilox4_32_10PdS1_S1_S1_S1_PKdiiiidS3_iiiS3_S3_S3_S3_PKi,"",@"SHT_CUDA_INFO"
	.sectionflags	@""
	.align	4


	//----- nvinfo : EIATTR_CUDA_API_VERSION
	.align		4
        /*0000*/ 	.byte	0x04, 0x37
        /*0002*/ 	.short	(.L_108 - .L_107)
.L_107:
        /*0004*/ 	.word	0x00000082


	//----- nvinfo : EIATTR_KPARAM_INFO
	.align		4
.L_108:
        /*0008*/ 	.byte	0x04, 0x17
        /*000a*/ 	.short	(.L_110 - .L_109)
.L_109:
        /*000c*/ 	.word	0x00000000
        /*0010*/ 	.short	0x0014
        /*0012*/ 	.short	0x0088
        /*0014*/ 	.byte	0x00, 0xf5, 0x21, 0x00


	//----- nvinfo : EIATTR_KPARAM_INFO
	.align		4
.L_110:
        /*0018*/ 	.byte	0x04, 0x17
        /*001a*/ 	.short	(.L_112 - .L_111)
.L_111:
        /*001c*/ 	.word	0x00000000
        /*0020*/ 	.short	0x0013
        /*0022*/ 	.short	0x0080
        /*0024*/ 	.byte	0x00, 0xf5, 0x21, 0x00


	//----- nvinfo : EIATTR_KPARAM_INFO
	.align		4
.L_112:
        /*0028*/ 	.byte	0x04, 0x17
        /*002a*/ 	.short	(.L_114 - .L_113)
.L_113:
        /*002c*/ 	.word	0x00000000
        /*0030*/ 	.short	0x0012
        /*0032*/ 	.short	0x0078
        /*0034*/ 	.byte	0x00, 0xf5, 0x21, 0x00


	//----- nvinfo : EIATTR_KPARAM_INFO
	.align		4
.L_114:
        /*0038*/ 	.byte	0x04, 0x17
        /*003a*/ 	.short	(.L_116 - .L_115)
.L_115:
        /*003c*/ 	.word	0x00000000
        /*0040*/ 	.short	0x0011
        /*0042*/ 	.short	0x0070
        /*0044*/ 	.byte	0x00, 0xf5, 0x21, 0x00


	//----- nvinfo : EIATTR_KPARAM_INFO
	.align		4
.L_116:
        /*0048*/ 	.byte	0x04, 0x17
        /*004a*/ 	.short	(.L_118 - .L_117)
.L_117:
        /*004c*/ 	.word	0x00000000
        /*0050*/ 	.short	0x0010
        /*0052*/ 	.short	0x0068
        /*0054*/ 	.byte	0x00, 0xf5, 0x21, 0x00


	//----- nvinfo : EIATTR_KPARAM_INFO
	.align		4
.L_118:
        /*0058*/ 	.byte	0x04, 0x17
        /*005a*/ 	.short	(.L_120 - .L_119)
.L_119:
        /*005c*/ 	.word	0x00000000
        /*0060*/ 	.short	0x000f
        /*0062*/ 	.short	0x0060
        /*0064*/ 	.byte	0x00, 0xf0, 0x11, 0x00


	//----- nvinfo : EIATTR_KPARAM_INFO
	.align		4
.L_120:
        /*0068*/ 	.byte	0x04, 0x17
        /*006a*/ 	.short	(.L_122 - .L_121)
.L_121:
        /*006c*/ 	.word	0x00000000
        /*0070*/ 	.short	0x000e
        /*0072*/ 	.short	0x005c
        /*0074*/ 	.byte	0x00, 0xf0, 0x11, 0x00


	//----- nvinfo : EIATTR_KPARAM_INFO
	.align		4
.L_122:
        /*0078*/ 	.byte	0x04, 0x17
        /*007a*/ 	.short	(.L_124 - .L_123)
.L_123:
        /*007c*/ 	.word	0x00000000
        /*0080*/ 	.short	0x000d
        /*0082*/ 	.short	0x0058
        /*0084*/ 	.byte	0x00, 0xf0, 0x11, 0x00


	//----- nvinfo : EIATTR_KPARAM_INFO
	.align		4
.L_124:
        /*0088*/ 	.byte	0x04, 0x17
        /*008a*/ 	.short	(.L_126 - .L_125)
.L_125:
        /*008c*/ 	.word	0x00000000
        /*0090*/ 	.short	0x000c
        /*0092*/ 	.short	0x0050
        /*0094*/ 	.byte	0x00, 0xf5, 0x21, 0x00


	//----- nvinfo : EIATTR_KPARAM_INFO
	.align		4
.L_126:
        /*0098*/ 	.byte	0x04, 0x17
        /*009a*/ 	.short	(.L_128 - .L_127)
.L_127:
        /*009c*/ 	.word	0x00000000
        /*00a0*/ 	.short	0x000b
        /*00a2*/ 	.short	0x0048
        /*00a4*/ 	.byte	0x00, 0xf0, 0x21, 0x00


	//----- nvinfo : EIATTR_KPARAM_INFO
	.align		4
.L_128:
        /*00a8*/ 	.byte	0x04, 0x17
        /*00aa*/ 	.short	(.L_130 - .L_129)
.L_129:
        /*00ac*/ 	.word	0x00000000
        /*00b0*/ 	.short	0x000a
        /*00b2*/ 	.short	0x0044
        /*00b4*/ 	.byte	0x00, 0xf0, 0x11, 0x00


	//----- nvinfo : EIATTR_KPARAM_INFO
	.align		4
.L_130:
        /*00b8*/ 	.byte	0x04, 0x17
        /*00ba*/ 	.short	(.L_132 - .L_131)
.L_131:
        /*00bc*/ 	.word	0x00000000
        /*00c0*/ 	.short	0x0009
        /*00c2*/ 	.short	0x0040
        /*00c4*/ 	.byte	0x00, 0xf0, 0x11, 0x00


	//----- nvinfo : EIATTR_KPARAM_INFO
	.align		4
.L_132:
        /*00c8*/ 	.byte	0x04, 0x17
        /*00ca*/ 	.short	(.L_134 - .L_133)
.L_133:
        /*00cc*/ 	.word	0x00000000
        /*00d0*/ 	.short	0x0008
        /*00d2*/ 	.short	0x003c
        /*00d4*/ 	.byte	0x00, 0xf0, 0x11, 0x00


	//----- nvinfo : EIATTR_KPARAM_INFO
	.align		4
.L_134:
        /*00d8*/ 	.byte	0x04, 0x17
        /*00da*/ 	.short	(.L_136 - .L_135)
.L_135:
        /*00dc*/ 	.word	0x00000000
        /*00e0*/ 	.short	0x0007
        /*00e2*/ 	.short	0x0038
        /*00e4*/ 	.byte	0x00, 0xf0, 0x11, 0x00


	//----- nvinfo : EIATTR_KPARAM_INFO
	.align		4
.L_136:
        /*00e8*/ 	.byte	0x04, 0x17
        /*00ea*/ 	.short	(.L_138 - .L_137)
.L_137:
        /*00ec*/ 	.word	0x00000000
        /*00f0*/ 	.short	0x0006
        /*00f2*/ 	.short	0x0030
        /*00f4*/ 	.byte	0x00, 0xf5, 0x21, 0x00


	//----- nvinfo : EIATTR_KPARAM_INFO
	.align		4
.L_138:
        /*00f8*/ 	.byte	0x04, 0x17
        /*00fa*/ 	.short	(.L_140 - .L_139)
.L_139:
        /*00fc*/ 	.word	0x00000000
        /*0100*/ 	.short	0x0005
        /*0102*/ 	.short	0x0028
        /*0104*/ 	.byte	0x00, 0xf5, 0x21, 0x00


	//----- nvinfo : EIATTR_KPARAM_INFO
	.align		4
.L_140:
        /*0108*/ 	.byte	0x04, 0x17
        /*010a*/ 	.short	(.L_142 - .L_141)
.L_141:
        /*010c*/ 	.word	0x00000000
        /*0110*/ 	.short	0x0004
        /*0112*/ 	.short	0x0020
        /*0114*/ 	.byte	0x00, 0xf5, 0x21, 0x00


	//----- nvinfo : EIATTR_KPARAM_INFO
	.align		4
.L_142:
        /*0118*/ 	.byte	0x04, 0x17
        /*011a*/ 	.short	(.L_144 - .L_143)
.L_143:
        /*011c*/ 	.word	0x00000000
        /*0120*/ 	.short	0x0003
        /*0122*/ 	.short	0x0018
        /*0124*/ 	.byte	0x00, 0xf5, 0x21, 0x00


	//----- nvinfo : EIATTR_KPARAM_INFO
	.align		4
.L_144:
        /*0128*/ 	.byte	0x04, 0x17
        /*012a*/ 	.short	(.L_146 - .L_145)
.L_145:
        /*012c*/ 	.word	0x00000000
        /*0130*/ 	.short	0x0002
        /*0132*/ 	.short	0x0010
        /*0134*/ 	.byte	0x00, 0xf5, 0x21, 0x00


	//----- nvinfo : EIATTR_KPARAM_INFO
	.align		4
.L_146:
        /*0138*/ 	.byte	0x04, 0x17
        /*013a*/ 	.short	(.L_148 - .L_147)
.L_147:
        /*013c*/ 	.word	0x00000000
        /*0140*/ 	.short	0x0001
        /*0142*/ 	.short	0x0008
        /*0144*/ 	.byte	0x00, 0xf5, 0x21, 0x00


	//----- nvinfo : EIATTR_KPARAM_INFO
	.align		4
.L_148:
        /*0148*/ 	.byte	0x04, 0x17
        /*014a*/ 	.short	(.L_150 - .L_149)
.L_149:
        /*014c*/ 	.word	0x00000000
        /*0150*/ 	.short	0x0000
        /*0152*/ 	.short	0x0000
        /*0154*/ 	.byte	0x00, 0xf5, 0x21, 0x00


	//----- nvinfo : EIATTR_SPARSE_MMA_MASK
	.align		4
.L_150:
        /*0158*/ 	.byte	0x03, 0x50
        /*015a*/ 	.short	0x0000


	//----- nvinfo : EIATTR_MAXREG_COUNT
	.align		4
        /*015c*/ 	.byte	0x03, 0x1b
        /*015e*/ 	.short	0x00ff


	//----- nvinfo : EIATTR_EXTERNS
	.align		4
        /*0160*/ 	.byte	0x04, 0x0f
        /*0162*/ 	.short	(.L_152 - .L_151)


	//   ....[0]....
	.align		4
.L_151:
        /*0164*/ 	.word	index@(vprintf)


	//----- nvinfo : EIATTR_MERCURY_ISA_VERSION
	.align		4
.L_152:
        /*0168*/ 	.byte	0x03, 0x5f
        /*016a*/ 	.short	0x0101


	//----- nvinfo : EIATTR_VRC_CTA_INIT_COUNT
	.align		4
        /*016c*/ 	.byte	0x02, 0x4a
	.zero		1
	.zero		1


	//----- nvinfo : EIATTR_SYSCALL_OFFSETS
	.align		4
        /*0170*/ 	.byte	0x04, 0x46
        /*0172*/ 	.short	(.L_154 - .L_153)


	//   ....[0]....
.L_153:
        /*0174*/ 	.word	0x00008110


	//----- nvinfo : EIATTR_EXIT_INSTR_OFFSETS
	.align		4
.L_154:
        /*0178*/ 	.byte	0x04, 0x1c
        /*017a*/ 	.short	(.L_156 - .L_155)


	//   ....[0]....
.L_155:
        /*017c*/ 	.word	0x0000d6c0


	//----- nvinfo : EIATTR_CRS_STACK_SIZE
	.align		4
.L_156:
        /*0180*/ 	.byte	0x04, 0x1e
        /*0182*/ 	.short	(.L_158 - .L_157)
.L_157:
        /*0184*/ 	.word	0x00000000


	//----- nvinfo : EIATTR_CBANK_PARAM_SIZE
	.align		4
.L_158:
        /*0188*/ 	.byte	0x03, 0x19
        /*018a*/ 	.short	0x0090


	//----- nvinfo : EIATTR_PARAM_CBANK
	.align		4
        /*018c*/ 	.byte	0x04, 0x0a
        /*018e*/ 	.short	(.L_160 - .L_159)
	.align		4
.L_159:
        /*0190*/ 	.word	index@(.nv.constant0._Z9propagateP24curandStatePhilox4_32_10PdS1_S1_S1_S1_PKdiiiidS3_iiiS3_S3_S3_S3_PKi)
        /*0194*/ 	.short	0x0380
        /*0196*/ 	.short	0x0090


	//----- nvinfo : EIATTR_SW_WAR
	.align		4
.L_160:
        /*0198*/ 	.byte	0x04, 0x36
        /*019a*/ 	.short	(.L_162 - .L_161)
.L_161:
        /*019c*/ 	.word	0x00000008
.L_162:


//--------------------- .nv.info._Z12setup_kernelP24curandStatePhilox4_32_10m --------------------------
	.section	.nv.info._Z12setup_kernelP24curandStatePhilox4_32_10m,"",@"SHT_CUDA_INFO"
	.sectionflags	@""
	.align	4


	//----- nvinfo : EIATTR_CUDA_API_VERSION
	.align		4
        /*0000*/ 	.byte	0x04, 0x37
        /*0002*/ 	.short	(.L_164 - .L_163)
.L_163:
        /*0004*/ 	.word	0x00000082


	//----- nvinfo : EIATTR_KPARAM_INFO
	.align		4
.L_164:
        /*0008*/ 	.byte	0x04, 0x17
        /*000a*/ 	.short	(.L_166 - .L_165)
.L_165:
        /*000c*/ 	.word	0x00000000
        /*0010*/ 	.short	0x0001
        /*0012*/ 	.short	0x0008
        /*0014*/ 	.byte	0x00, 0xf0, 0x21, 0x00


	//----- nvinfo : EIATTR_KPARAM_INFO
	.align		4
.L_166:
        /*0018*/ 	.byte	0x04, 0x17
        /*001a*/ 	.short	(.L_168 - .L_167)
.L_167:
        /*001c*/ 	.word	0x00000000
        /*0020*/ 	.short	0x0000
        /*0022*/ 	.short	0x0000
        /*0024*/ 	.byte	0x00, 0xf5, 0x21, 0x00


	//----- nvinfo : EIATTR_SPARSE_MMA_MASK
	.align		4
.L_168:
        /*0028*/ 	.byte	0x03, 0x50
        /*002a*/ 	.short	0x0000


	//----- nvinfo : EIATTR_MAXREG_COUNT
	.align		4
        /*002c*/ 	.byte	0x03, 0x1b
        /*002e*/ 	.short	0x00ff


	//----- nvinfo : EIATTR_MERCURY_ISA_VERSION
	.align		4
        /*0030*/ 	.byte	0x03, 0x5f
        /*0032*/ 	.short	0x0101


	//----- nvinfo : EIATTR_VRC_CTA_INIT_COUNT
	.align		4
        /*0034*/ 	.byte	0x02, 0x4a
	.zero		1
	.zero		1


	//----- nvinfo : EIATTR_EXIT_INSTR_OFFSETS
	.align		4
        /*0038*/ 	.byte	0x04, 0x1c
        /*003a*/ 	.short	(.L_170 - .L_169)


	//   ....[0]....
.L_169:
        /*003c*/ 	.word	0x000004e0


	//----- nvinfo : EIATTR_CBANK_PARAM_SIZE
	.align		4
.L_170:
        /*0040*/ 	.byte	0x03, 0x19
        /*0042*/ 	.short	0x0010


	//----- nvinfo : EIATTR_PARAM_CBANK
	.align		4
        /*0044*/ 	.byte	0x04, 0x0a
        /*0046*/ 	.short	(.L_172 - .L_171)
	.align		4
.L_171:
        /*0048*/ 	.word	index@(.nv.constant0._Z12setup_kernelP24curandStatePhilox4_32_10m)
        /*004c*/ 	.short	0x0380
        /*004e*/ 	.short	0x0010


	//----- nvinfo : EIATTR_SW_WAR
	.align		4
.L_172:
        /*0050*/ 	.byte	0x04, 0x36
        /*0052*/ 	.short	(.L_174 - .L_173)
.L_173:
        /*0054*/ 	.word	0x00000008
.L_174:


//--------------------- .nv.callgraph             --------------------------
	.section	.nv.callgraph,"",@"SHT_CUDA_CALLGRAPH"
	.align	4
	.sectionentsize	8
	.align		4
        /*0000*/ 	.word	0x00000000
	.align		4
        /*0004*/ 	.word	0xffffffff
	.align		4
        /*0008*/ 	.word	index@(_Z9propagateP24curandStatePhilox4_32_10PdS1_S1_S1_S1_PKdiiiidS3_iiiS3_S3_S3_S3_PKi)
	.align		4
        /*000c*/ 	.word	index@(vprintf)
	.align		4
        /*0010*/ 	.word	0x00000000
	.align		4
        /*0014*/ 	.word	0xfffffffe
	.align		4
        /*0018*/ 	.word	0x00000000
	.align		4
        /*001c*/ 	.word	0xfffffffd
	.align		4
        /*0020*/ 	.word	0x00000000
	.align		4
        /*0024*/ 	.word	0xfffffffc


//--------------------- .nv.constant4             --------------------------
	.section	.nv.constant4,"a",@progbits
	.align	8
	.align		8
.nv.constant4:
        /*0000*/ 	.dword	precalc_xorwow_matrix
	.align		8
        /*0008*/ 	.dword	precalc_xorwow_offset_matrix
	.align		8
        /*0010*/ 	.dword	mrg32k3aM1
	.align		8
        /*0018*/ 	.dword	mrg32k3aM2
	.align		8
        /*0020*/ 	.dword	mrg32k3aM1SubSeq
	.align		8
        /*0028*/ 	.dword	mrg32k3aM2SubSeq
	.align		8
        /*0030*/ 	.dword	mrg32k3aM1Seq
	.align		8
        /*0038*/ 	.dword	mrg32k3aM2Seq
	.align		8
        /*0040*/ 	.dword	_ZN34_INTERNAL_87478a5d_4_k_cu_bd5367d34cuda3std3__45__cpo5beginE
	.align		8
        /*0048*/ 	.dword	_ZN34_INTERNAL_87478a5d_4_k_cu_bd5367d34cuda3std3__45__cpo3endE
	.align		8
        /*0050*/ 	.dword	_ZN34_INTERNAL_87478a5d_4_k_cu_bd5367d34cuda3std3__45__cpo6cbeginE
	.align		8
        /*0058*/ 	.dword	_ZN34_INTERNAL_87478a5d_4_k_cu_bd5367d34cuda3std3__45__cpo4cendE
	.align		8
        /*0060*/ 	.dword	_ZN34_INTERNAL_87478a5d_4_k_cu_bd5367d34cuda3std3__45__cpo6rbeginE
	.align		8
        /*0068*/ 	.dword	_ZN34_INTERNAL_87478a5d_4_k_cu_bd5367d34cuda3std3__45__cpo4rendE
	.align		8
        /*0070*/ 	.dword	_ZN34_INTERNAL_87478a5d_4_k_cu_bd5367d34cuda3std3__45__cpo7crbeginE
	.align		8
        /*0078*/ 	.dword	_ZN34_INTERNAL_87478a5d_4_k_cu_bd5367d34cuda3std3__45__cpo5crendE
	.align		8
        /*0080*/ 	.dword	_ZN34_INTERNAL_87478a5d_4_k_cu_bd5367d34cuda3std3__436_GLOBAL__N__87478a5d_4_k_cu_bd5367d36ignoreE
	.align		8
        /*0088*/ 	.dword	_ZN34_INTERNAL_87478a5d_4_k_cu_bd5367d34cuda3std3__419piecewise_constructE
	.align		8
        /*0090*/ 	.dword	_ZN34_INTERNAL_87478a5d_4_k_cu_bd5367d34cuda3std3__48in_placeE
	.align		8
        /*0098*/ 	.dword	_ZN34_INTERNAL_87478a5d_4_k_cu_bd5367d34cuda3std3__420unreachable_sentinelE
	.align		8
        /*00a0*/ 	.dword	_ZN34_INTERNAL_87478a5d_4_k_cu_bd5367d34cuda3std3__47nulloptE
	.align		8
        /*00a8*/ 	.dword	_ZN34_INTERNAL_87478a5d_4_k_cu_bd5367d34cuda3std3__48unexpectE
	.align		8
        /*00b0*/ 	.dword	_ZN34_INTERNAL_87478a5d_4_k_cu_bd5367d34cuda3std6ranges3__45__cpo4swapE
	.align		8
        /*00b8*/ 	.dword	_ZN34_INTERNAL_87478a5d_4_k_cu_bd5367d34cuda3std6ranges3__45__cpo9iter_moveE
	.align		8
        /*00c0*/ 	.dword	_ZN34_INTERNAL_87478a5d_4_k_cu_bd5367d34cuda3std6ranges3__45__cpo5beginE
	.align		8
        /*00c8*/ 	.dword	_ZN34_INTERNAL_87478a5d_4_k_cu_bd5367d34cuda3std6ranges3__45__cpo3endE
	.align		8
        /*00d0*/ 	.dword	_ZN34_INTERNAL_87478a5d_4_k_cu_bd5367d34cuda3std6ranges3__45__cpo6cbeginE
	.align		8
        /*00d8*/ 	.dword	_ZN34_INTERNAL_87478a5d_4_k_cu_bd5367d34cuda3std6ranges3__45__cpo4cendE
	.align		8
        /*00e0*/ 	.dword	_ZN34_INTERNAL_87478a5d_4_k_cu_bd5367d34cuda3std6ranges3__45__cpo7advanceE
	.align		8
        /*00e8*/ 	.dword	_ZN34_INTERNAL_87478a5d_4_k_cu_bd5367d34cuda3std6ranges3__45__cpo9iter_swapE
	.align		8
        /*00f0*/ 	.dword	_ZN34_INTERNAL_87478a5d_4_k_cu_bd5367d34cuda3std6ranges3__45__cpo4nextE
	.align		8
        /*00f8*/ 	.dword	_ZN34_INTERNAL_87478a5d_4_k_cu_bd5367d34cuda3std6ranges3__45__cpo4prevE
	.align		8
        /*0100*/ 	.dword	_ZN34_INTERNAL_87478a5d_4_k_cu_bd5367d34cuda3std6ranges3__45__cpo4dataE
	.align		8
        /*0108*/ 	.dword	_ZN34_INTERNAL_87478a5d_4_k_cu_bd5367d34cuda3std6ranges3__45__cpo5cdataE
	.align		8
        /*0110*/ 	.dword	_ZN34_INTERNAL_87478a5d_4_k_cu_bd5367d34cuda3std6ranges3__45__cpo4sizeE
	.align		8
        /*0118*/ 	.dword	_ZN34_INTERNAL_87478a5d_4_k_cu_bd5367d34cuda3std6ranges3__45__cpo5ssizeE
	.align		8
        /*0120*/ 	.dword	_ZN34_INTERNAL_87478a5d_4_k_cu_bd5367d34cuda3std6ranges3__45__cpo8distanceE
	.align		8
        /*0128*/ 	.dword	_ZN34_INTERNAL_87478a5d_4_k_cu_bd5367d36thrust24THRUST_300001_SM_1000_NS8cuda_cub3parE
	.align		8
        /*0130*/ 	.dword	_ZN34_INTERNAL_87478a5d_4_k_cu_bd5367d36thrust24THRUST_300001_SM_1000_NS8cuda_cub10par_nosyncE
	.align		8
        /*0138*/ 	.dword	_ZN34_INTERNAL_87478a5d_4_k_cu_bd5367d36thrust24THRUST_300001_SM_1000_NS6system6detail10sequential3seqE
	.align		8
        /*0140*/ 	.dword	_ZN34_INTERNAL_87478a5d_4_k_cu_bd5367d36thrust24THRUST_300001_SM_1000_NS12placeholders2_1E
	.align		8
        /*0148*/ 	.dword	_ZN34_INTERNAL_87478a5d_4_k_cu_bd5367d36thrust24THRUST_300001_SM_1000_NS12placeholders2_2E
	.align		8
        /*0150*/ 	.dword	_ZN34_INTERNAL_87478a5d_4_k_cu_bd5367d36thrust24THRUST_300001_SM_1000_NS12placeholders2_3E
	.align		8
        /*0158*/ 	.dword	_ZN34_INTERNAL_87478a5d_4_k_cu_bd5367d36thrust24THRUST_300001_SM_1000_NS12placeholders2_4E
	.align		8
        /*0160*/ 	.dword	_ZN34_INTERNAL_87478a5d_4_k_cu_bd5367d36thrust24THRUST_300001_SM_1000_NS12placeholders2_5E
	.align		8
        /*0168*/ 	.dword	_ZN34_INTERNAL_87478a5d_4_k_cu_bd5367d36thrust24THRUST_300001_SM_1000_NS12placeholders2_6E
	.align		8
        /*0170*/ 	.dword	_ZN34_INTERNAL_87478a5d_4_k_cu_bd5367d36thrust24THRUST_300001_SM_1000_NS12placeholders2_7E
	.align		8
        /*0178*/ 	.dword	_ZN34_INTERNAL_87478a5d_4_k_cu_bd5367d36thrust24THRUST_300001_SM_1000_NS12placeholders2_8E
	.align		8
        /*0180*/ 	.dword	_ZN34_INTERNAL_87478a5d_4_k_cu_bd5367d36thrust24THRUST_300001_SM_1000_NS12placeholders2_9E
	.align		8
        /*0188*/ 	.dword	_ZN34_INTERNAL_87478a5d_4_k_cu_bd5367d36thrust24THRUST_300001_SM_1000_NS12placeholders3_10E
	.align		8
        /*0190*/ 	.dword	_ZN34_INTERNAL_87478a5d_4_k_cu_bd5367d36thrust24THRUST_300001_SM_1000_NS3seqE
	.align		8
        /*0198*/ 	.dword	$str$1
	.align		8
        /*01a0*/ 	.dword	__cudart_i2opi_d
	.align		8
        /*01a8*/ 	.dword	__cudart_sin_cos_coeffs
	.align		8
        /*01b0*/ 	.dword	vprintf


//--------------------- .nv.constant3             --------------------------
	.section	.nv.constant3,"a",@progbits
	.align	8
.nv.constant3:
	.type		__cr_lgamma_table,@object
	.size		__cr_lgamma_table,(.L_8 - __cr_lgamma_table)
__cr_lgamma_table:
        /*0000*/ 	.byte	0x00, 0x00, 0x00, 0x00, 0x00, 0x00, 0x00, 0x00, 0x00, 0x00, 0x00, 0x00, 0x00, 0x00, 0x00, 0x00
        /*0010*/ 	.byte	0xef, 0x39, 0xfa, 0xfe, 0x42, 0x2e, 0xe6, 0x3f, 0x02, 0x20, 0x2a, 0xfa, 0x0b, 0xab, 0xfc, 0x3f
        /*0020*/ 	.byte	0xf9, 0x2c, 0x92, 0x7c, 0xa7, 0x6c, 0x09, 0x40, 0xc9, 0x79, 0x44, 0x3c, 0x64, 0x26, 0x13, 0x40
        /*0030*/ 	.byte	0xca, 0x01, 0xcf, 0x3a, 0x27, 0x51, 0x1a, 0x40, 0x30, 0xcc, 0x2d, 0xf3, 0xe1, 0x0c, 0x21, 0x40
        /*0040*/ 	.byte	0x0d, 0xb7, 0xfc, 0x82, 0x8e, 0x35, 0x25, 0x40
.L_8:


//--------------------- .text._ZN3cub18CUB_300001_SM_10006detail8for_each13static_kernelINS2_12policy_hub_t12policy_500_tEmN6thrust24THRUST_300001_SM_1000_NS8cuda_cub20__uninitialized_fill7functorINS7_10device_ptrI24curandStatePhilox4_32_10EESC_EEEEvT0_T1_ --------------------------
	.section	.text._ZN3cub18CUB_300001_SM_10006detail8for_each13static_kernelINS2_12policy_hub_t12policy_500_tEmN6thrust24THRUST_300001_SM_1000_NS8cuda_cub20__uninitialized_fill7functorINS7_10device_ptrI24curandStatePhilox4_32_10EESC_EEEEvT0_T1_,"ax",@progbits
	.align	128
        .global         _ZN3cub18CUB_300001_SM_10006detail8for_each13static_kernelINS2_12policy_hub_t12policy_500_tEmN6thrust24THRUST_300001_SM_1000_NS8cuda_cub20__uninitialized_fill7functorINS7_10device_ptrI24curandStatePhilox4_32_10EESC_EEEEvT0_T1_
        .type           _ZN3cub18CUB_300001_SM_10006detail8for_each13static_kernelINS2_12policy_hub_t12policy_500_tEmN6thrust24THRUST_300001_SM_1000_NS8cuda_cub20__uninitialized_fill7functorINS7_10device_ptrI24curandStatePhilox4_32_10EESC_EEEEvT0_T1_,@function
        .size           _ZN3cub18CUB_300001_SM_10006detail8for_each13static_kernelINS2_12policy_hub_t12policy_500_tEmN6thrust24THRUST_300001_SM_1000_NS8cuda_cub20__uninitialized_fill7functorINS7_10device_ptrI24curandStatePhilox4_32_10EESC_EEEEvT0_T1_,(.L_x_334 - _ZN3cub18CUB_300001_SM_10006detail8for_each13static_kernelINS2_12policy_hub_t12policy_500_tEmN6thrust24THRUST_300001_SM_1000_NS8cuda_cub20__uninitialized_fill7functorINS7_10device_ptrI24curandStatePhilox4_32_10EESC_EEEEvT0_T1_)
        .other          _ZN3cub18CUB_300001_SM_10006detail8for_each13static_kernelINS2_12policy_hub_t12policy_500_tEmN6thrust24THRUST_300001_SM_1000_NS8cuda_cub20__uninitialized_fill7functorINS7_10device_ptrI24curandStatePhilox4_32_10EESC_EEEEvT0_T1_,@"STO_CUDA_ENTRY STV_DEFAULT"
_ZN3cub18CUB_300001_SM_10006detail8for_each13static_kernelINS2_12policy_hub_t12policy_500_tEmN6thrust24THRUST_300001_SM_1000_NS8cuda_cub20__uninitialized_fill7functorINS7_10device_ptrI24curandStatePhilox4_32_10EESC_EEEEvT0_T1_:
.text._ZN3cub18CUB_300001_SM_10006detail8for_each13static_kernelINS2_12policy_hub_t12policy_500_tEmN6thrust24THRUST_300001_SM_1000_NS8cuda_cub20__uninitialized_fill7functorINS7_10device_ptrI24curandStatePhilox4_32_10EESC_EEEEvT0_T1_:
[----:B------:R-:W-:Y:S08]  /*0000*/  LDC R1, c[0x0][0x37c] ;  /* 0x0000df00ff017b82 */ /* 0x000ff00000000800 */
[----:B------:R-:W0:Y:S01]  /*0010*/  S2UR UR4, SR_CTAID.X ;  /* 0x00000000000479c3 */ /* 0x000e220000002500 */
[----:B------:R-:W1:Y:S01]  /*0020*/  LDCU.64 UR6, c[0x0][0x380] ;  /* 0x00007000ff0677ac */ /* 0x000e620008000a00 */
[----:B------:R-:W2:Y:S01]  /*0030*/  LDCU.64 UR8, c[0x0][0x358] ;  /* 0x00006b00ff0877ac */ /* 0x000ea20008000a00 */
[----:B0-----:R-:W-:-:S04]  /*0040*/  UIMAD.WIDE.U32 UR4, UR4, 0x200, URZ ;  /* 0x00000200040478a5 */ /* 0x001fc8000f8e00ff */
[----:B-1----:R-:W-:-:S04]  /*0050*/  UIADD3 UR6, UP0, UPT, -UR4, UR6, URZ ;  /* 0x0000000604067290 */ /* 0x002fc8000ff1e1ff */
[----:B------:R-:W-:Y:S02]  /*0060*/  UIADD3.X UR7, UPT, UPT, ~UR5, UR7, URZ, UP0, !UPT ;  /* 0x0000000705077290 */ /* 0x000fe400087fe5ff */
[----:B------:R-:W-:-:S04]  /*0070*/  UISETP.GE.U32.AND UP0, UPT, UR6, 0x200, UPT ;  /* 0x000002000600788c */ /* 0x000fc8000bf06070 */
[----:B------:R-:W-:-:S09]  /*0080*/  UISETP.GE.U32.AND.EX UP0, UPT, UR7, URZ, UPT, UP0 ;  /* 0x000000ff0700728c */ /* 0x000fd2000bf06100 */
[----:B--2---:R-:W-:Y:S05]  /*0090*/  BRA.U !UP0, `(.L_x_0) ;  /* 0x0000000108647547 */ /* 0x004fea000b800000 */
[----:B------:R-:W0:Y:S01]  /*00a0*/  S2R R0, SR_TID.X ;  /* 0x0000000000007919 */ /* 0x000e220000002100 */
[----:B------:R-:W1:Y:S01]  /*00b0*/  LDCU.64 UR10, c[0x0][0x390] ;  /* 0x00007200ff0a77ac */ /* 0x000e620008000a00 */
[----:B------:R-:W2:Y:S08]  /*00c0*/  LDC.64 R12, c[0x0][0x3a0] ;  /* 0x0000e800ff0c7b82 */ /* 0x000eb00000000a00 */
[----:B------:R-:W2:Y:S08]  /*00d0*/  LDC.64 R14, c[0x0][0x3a8] ;  /* 0x0000ea00ff0e7b82 */ /* 0x000eb00000000a00 */
[----:B------:R-:W3:Y:S08]  /*00e0*/  LDC.64 R8, c[0x0][0x3b0] ;  /* 0x0000ec00ff087b82 */ /* 0x000ef00000000a00 */
[----:B------:R-:W3:Y:S01]  /*00f0*/  LDC.64 R10, c[0x0][0x3b8] ;  /* 0x0000ee00ff0a7b82 */ /* 0x000ee20000000a00 */
[----:B0-----:R-:W-:-:S07]  /*0100*/  IADD3 R0, P0, PT, R0, UR4, RZ ;  /* 0x0000000400007c10 */ /* 0x001fce000ff1e0ff */
[----:B------:R-:W0:Y:S01]  /*0110*/  LDC.64 R4, c[0x0][0x3c0] ;  /* 0x0000f000ff047b82 */ /* 0x000e220000000a00 */
[----:B------:R-:W-:Y:S01]  /*0120*/  IMAD.X R3, RZ, RZ, UR5, P0 ;  /* 0x00000005ff037e24 */ /* 0x000fe200080e06ff */
[----:B-1----:R-:W-:-:S06]  /*0130*/  LEA R2, P0, R0, UR10, 0x6 ;  /* 0x0000000a00027c11 */ /* 0x002fcc000f8030ff */
[----:B------:R-:W0:Y:S01]  /*0140*/  LDC.64 R6, c[0x0][0x3c8] ;  /* 0x0000f200ff067b82 */ /* 0x000e220000000a00 */
[----:B------:R-:W-:-:S05]  /*0150*/  LEA.HI.X R3, R0, UR11, R3, 0x6, P0 ;  /* 0x0000000b00037c11 */ /* 0x000fca00080f3403 */
[----:B--2---:R-:W-:Y:S02]  /*0160*/  STG.E.128 desc[UR8][R2.64], R12 ;  /* 0x0000000c02007986 */ /* 0x004fe4000c101d08 */
[----:B------:R-:W1:Y:S02]  /*0170*/  LDC.64 R18, c[0x0][0x3d0] ;  /* 0x0000f400ff127b82 */ /* 0x000e640000000a00 */
[----:B------:R-:W-:Y:S04]  /*0180*/  STG.E.128 desc[UR8][R2.64+0x4000], R12 ;  /* 0x0040000c02007986 */ /* 0x000fe8000c101d08 */
[----:B---3--:R-:W-:Y:S02]  /*0190*/  STG.E.128 desc[UR8][R2.64+0x10], R8 ;  /* 0x0000100802007986 */ /* 0x008fe4000c101d08 */
[----:B------:R-:W2:Y:S02]  /*01a0*/  LDC.64 R16, c[0x0][0x3d8] ;  /* 0x0000f600ff107b82 */ /* 0x000ea40000000a00 */
[----:B------:R-:W-:Y:S04]  /*01b0*/  STG.E.128 desc[UR8][R2.64+0x4010], R8 ;  /* 0x0040100802007986 */ /* 0x000fe8000c101d08 */
[----:B0-----:R-:W-:Y:S04]  /*01c0*/  STG.E.128 desc[UR8][R2.64+0x20], R4 ;  /* 0x0000200402007986 */ /* 0x001fe8000c101d08 */
[----:B------:R-:W-:Y:S04]  /*01d0*/  STG.E.128 desc[UR8][R2.64+0x4020], R4 ;  /* 0x0040200402007986 */ /* 0x000fe8000c101d08 */
[----:B-1----:R-:W-:Y:S04]  /*01e0*/  STG.E.64 desc[UR8][R2.64+0x30], R18 ;  /* 0x0000301202007986 */ /* 0x002fe8000c101b08 */
[----:B------:R-:W-:Y:S04]  /*01f0*/  STG.E.64 desc[UR8][R2.64+0x4030], R18 ;  /* 0x0040301202007986 */ /* 0x000fe8000c101b08 */
[----:B--2---:R-:W-:Y:S04]  /*0200*/  STG.E.64 desc[UR8][R2.64+0x38], R16 ;  /* 0x0000381002007986 */ /* 0x004fe8000c101b08 */
[----:B------:R-:W-:Y:S01]  /*0210*/  STG.E.64 desc[UR8][R2.64+0x4038], R16 ;  /* 0x0040381002007986 */ /* 0x000fe2000c101b08 */
[----:B------:R-:W-:Y:S05]  /*0220*/  EXIT ;  /* 0x000000000000794d */ /* 0x000fea0003800000 */
.L_x_0:
[----:B------:R-:W0:Y:S01]  /*0230*/  S2R R0, SR_TID.X ;  /* 0x0000000000007919 */ /* 0x000e220000002100 */
[----:B------:R-:W1:Y:S01]  /*0240*/  LDCU.64 UR10, c[0x0][0x390] ;  /* 0x00007200ff0a77ac */ /* 0x000e620008000a00 */
[----:B------:R-:W-:Y:S01]  /*0250*/  IMAD.U32 R4, RZ, RZ, UR7 ;  /* 0x00000007ff047e24 */ /* 0x000fe2000f8e00ff */
[----:B------:R-:W-:Y:S01]  /*0260*/  BSSY.RECONVERGENT B0, `(.L_x_1) ;  /* 0x0000019000007945 */ /* 0x000fe20003800200 */
[----:B------:R-:W-:Y:S01]  /*0270*/  IMAD.U32 R5, RZ, RZ, UR7 ;  /* 0x00000007ff057e24 */ /* 0x000fe2000f8e00ff */
[C---:B0-----:R-:W-:Y:S01]  /*0280*/  ISETP.LT.U32.AND P1, PT, R0.reuse, UR6, PT ;  /* 0x0000000600007c0c */ /* 0x041fe2000bf21070 */
[C---:B------:R-:W-:Y:S01]  /*0290*/  VIADD R2, R0.reuse, 0x100 ;  /* 0x0000010000027836 */ /* 0x040fe20000000000 */
[----:B------:R-:W-:Y:S02]  /*02a0*/  IADD3 R0, P2, PT, R0, UR4, RZ ;  /* 0x0000000400007c10 */ /* 0x000fe4000ff5e0ff */
[----:B------:R-:W-:Y:S02]  /*02b0*/  ISETP.GT.U32.AND.EX P1, PT, R4, RZ, PT, P1 ;  /* 0x000000ff0400720c */ /* 0x000fe40003f24110 */
[----:B------:R-:W-:Y:S01]  /*02c0*/  ISETP.LT.U32.AND P0, PT, R2, UR6, PT ;  /* 0x0000000602007c0c */ /* 0x000fe2000bf01070 */
[----:B------:R-:W-:Y:S01]  /*02d0*/  IMAD.X R3, RZ, RZ, UR5, P2 ;  /* 0x00000005ff037e24 */ /* 0x000fe200090e06ff */
[----:B-1----:R-:W-:-:S02]  /*02e0*/  LEA R2, P2, R0, UR10, 0x6 ;  /* 0x0000000a00027c11 */ /* 0x002fc4000f8430ff */
[----:B------:R-:W-:Y:S02]  /*02f0*/  ISETP.GT.U32.AND.EX P0, PT, R5, RZ, PT, P0 ;  /* 0x000000ff0500720c */ /* 0x000fe40003f04100 */
[----:B------:R-:W-:-:S05]  /*0300*/  LEA.HI.X R3, R0, UR11, R3, 0x6, P2 ;  /* 0x0000000b00037c11 */ /* 0x000fca00090f3403 */
[----:B------:R-:W-:Y:S06]  /*0310*/  @!P1 BRA `(.L_x_2) ;  /* 0x0000000000349947 */ /* 0x000fec0003800000 */
[----:B------:R-:W0:Y:S08]  /*0320*/  LDC.64 R8, c[0x0][0x3a0] ;  /* 0x0000e800ff087b82 */ /* 0x000e300000000a00 */
[----:B------:R-:W0:Y:S08]  /*0330*/  LDC.64 R10, c[0x0][0x3a8] ;  /* 0x0000ea00ff0a7b82 */ /* 0x000e300000000a00 */
[----:B------:R-:W1:Y:S08]  /*0340*/  LDC.64 R12, c[0x0][0x3b0] ;  /* 0x0000ec00ff0c7b82 */ /* 0x000e700000000a00 */
[----:B------:R-:W1:Y:S08]  /*0350*/  LDC.64 R14, c[0x0][0x3b8] ;  /* 0x0000ee00ff0e7b82 */ /* 0x000e700000000a00 */
[----:B------:R-:W2:Y:S01]  /*0360*/  LDC.64 R16, c[0x0][0x3c0] ;  /* 0x0000f000ff107b82 */ /* 0x000ea20000000a00 */
[----:B0-----:R0:W-:Y:S07]  /*0370*/  STG.E.128 desc[UR8][R2.64], R8 ;  /* 0x0000000802007986 */ /* 0x0011ee000c101d08 */
[----:B------:R-:W2:Y:S08]  /*0380*/  LDC.64 R18, c[0x0][0x3c8] ;  /* 0x0000f200ff127b82 */ /* 0x000eb00000000a00 */
[----:B------:R-:W3:Y:S01]  /*0390*/  LDC.64 R6, c[0x0][0x3d0] ;  /* 0x0000f400ff067b82 */ /* 0x000ee20000000a00 */
[----:B-1----:R0:W-:Y:S07]  /*03a0*/  STG.E.128 desc[UR8][R2.64+0x10], R12 ;  /* 0x0000100c02007986 */ /* 0x0021ee000c101d08 */
[----:B------:R-:W1:Y:S01]  /*03b0*/  LDC.64 R4, c[0x0][0x3d8] ;  /* 0x0000f600ff047b82 */ /* 0x000e620000000a00 */
[----:B--2---:R0:W-:Y:S04]  /*03c0*/  STG.E.128 desc[UR8][R2.64+0x20], R16 ;  /* 0x0000201002007986 */ /* 0x0041e8000c101d08 */
[----:B---3--:R0:W-:Y:S04]  /*03d0*/  STG.E.64 desc[UR8][R2.64+0x30], R6 ;  /* 0x0000300602007986 */ /* 0x0081e8000c101b08 */
[----:B-1----:R0:W-:Y:S02]  /*03e0*/  STG.E.64 desc[UR8][R2.64+0x38], R4 ;  /* 0x0000380402007986 */ /* 0x0021e4000c101b08 */
.L_x_2:
[----:B------:R-:W-:Y:S05]  /*03f0*/  BSYNC.RECONVERGENT B0 ;  /* 0x0000000000007941 */ /* 0x000fea0003800200 */
.L_x_1:
[----:B------:R-:W-:Y:S05]  /*0400*/  @!P0 EXIT ;  /* 0x000000000000894d */ /* 0x000fea0003800000 */
[----:B0-----:R-:W0:Y:S08]  /*0410*/  LDC.64 R8, c[0x0][0x3a0] ;  /* 0x0000e800ff087b82 */ /* 0x001e300000000a00 */
[----:B------:R-:W0:Y:S08]  /*0420*/  LDC.64 R10, c[0x0][0x3a8] ;  /* 0x0000ea00ff0a7b82 */ /* 0x000e300000000a00 */
[----:B------:R-:W1:Y:S08]  /*0430*/  LDC.64 R12, c[0x0][0x3b0] ;  /* 0x0000ec00ff0c7b82 */ /* 0x000e700000000a00 */
[----:B------:R-:W1:Y:S08]  /*0440*/  LDC.64 R14, c[0x0][0x3b8] ;  /* 0x0000ee00ff0e7b82 */ /* 0x000e700000000a00 */
[----:B------:R-:W2:Y:S01]  /*0450*/  LDC.64 R16, c[0x0][0x3c0] ;  /* 0x0000f000ff107b82 */ /* 0x000ea20000000a00 */
[----:B0-----:R-:W-:Y:S07]  /*0460*/  STG.E.128 desc[UR8][R2.64+0x4000], R8 ;  /* 0x0040000802007986 */ /* 0x001fee000c101d08 */
[----:B------:R-:W2:Y:S08]  /*0470*/  LDC.64 R18, c[0x0][0x3c8] ;  /* 0x0000f200ff127b82 */ /* 0x000eb00000000a00 */
[----:B------:R-:W0:Y:S01]  /*0480*/  LDC.64 R6, c[0x0][0x3d0] ;  /* 0x0000f400ff067b82 */ /* 0x000e220000000a00 */
[----:B-1----:R-:W-:Y:S07]  /*0490*/  STG.E.128 desc[UR8][R2.64+0x4010], R12 ;  /* 0x0040100c02007986 */ /* 0x002fee000c101d08 */
[----:B------:R-:W1:Y:S01]  /*04a0*/  LDC.64 R4, c[0x0][0x3d8] ;  /* 0x0000f600ff047b82 */ /* 0x000e620000000a00 */
[----:B--2---:R-:W-:Y:S04]  /*04b0*/  STG.E.128 desc[UR8][R2.64+0x4020], R16 ;  /* 0x0040201002007986 */ /* 0x004fe8000c101d08 */
[----:B0-----:R-:W-:Y:S04]  /*04c0*/  STG.E.64 desc[UR8][R2.64+0x4030], R6 ;  /* 0x0040300602007986 */ /* 0x001fe8000c101b08 */
[----:B-1----:R-:W-:Y:S01]  /*04d0*/  STG.E.64 desc[UR8][R2.64+0x4038], R4 ;  /* 0x0040380402007986 */ /* 0x002fe2000c101b08 */
[----:B------:R-:W-:Y:S05]  /*04e0*/  EXIT ;  /* 0x000000000000794d */ /* 0x000fea0003800000 */
.L_x_3:
[----:B------:R-:W-:-:S00]  /*04f0*/  BRA `(.L_x_3) ;  /* 0xfffffffc00fc7947 */ /* 0x000fc0000383ffff */
[----:B------:R-:W-:-:S00]  /*0500*/  NOP ;  /* 0x0000000000007918 */ /* 0x000fc00000000000 */
[----:B------:R-:W-:-:S00]  /*0510*/  NOP ;  /* 0x0000000000007918 */ /* 0x000fc00000000000 */
[----:B------:R-:W-:-:S00]  /*0520*/  NOP ;  /* 0x0000000000007918 */ /* 0x000fc00000000000 */
[----:B------:R-:W-:-:S00]  /*0530*/  NOP ;  /* 0x0000000000007918 */ /* 0x000fc00000000000 */
[----:B------:R-:W-:-:S00]  /*0540*/  NOP ;  /* 0x0000000000007918 */ /* 0x000fc00000000000 */
[----:B------:R-:W-:-:S00]  /*0550*/  NOP ;  /* 0x0000000000007918 */ /* 0x000fc00000000000 */
[----:B------:R-:W-:-:S00]  /*0560*/  NOP ;  /* 0x0000000000007918 */ /* 0x000fc00000000000 */
[----:B------:R-:W-:-:S00]  /*0570*/  NOP ;  /* 0x0000000000007918 */ /* 0x000fc00000000000 */
.L_x_334:


//--------------------- .text._ZN3cub18CUB_300001_SM_10006detail11EmptyKernelIvEEvv --------------------------
	.section	.text._ZN3cub18CUB_300001_SM_10006detail11EmptyKernelIvEEvv,"ax",@progbits
	.align	128
        .global         _ZN3cub18CUB_300001_SM_10006detail11EmptyKernelIvEEvv
        .type           _ZN3cub18CUB_300001_SM_10006detail11EmptyKernelIvEEvv,@function
        .size           _ZN3cub18CUB_300001_SM_10006detail11EmptyKernelIvEEvv,(.L_x_335 - _ZN3cub18CUB_300001_SM_10006detail11EmptyKernelIvEEvv)
        .other          _ZN3cub18CUB_300001_SM_10006detail11EmptyKernelIvEEvv,@"STO_CUDA_ENTRY STV_DEFAULT"
_ZN3cub18CUB_300001_SM_10006detail11EmptyKernelIvEEvv:
.text._ZN3cub18CUB_300001_SM_10006detail11EmptyKernelIvEEvv:
[----:B------:R-:W-:Y:S01]  /*0000*/  LDC R1, c[0x0][0x37c] ;  /* 0x0000df00ff017b82 */ /* 0x000fe20000000800 */
[----:B------:R-:W-:Y:S05]  /*0010*/  EXIT ;  /* 0x000000000000794d */ /* 0x000fea0003800000 */
.L_x_4:
        /* <DEDUP_REMOVED lines=14> */
.L_x_335:


//--------------------- .text._Z9propagateP24curandStatePhilox4_32_10PdS1_S1_S1_S1_PKdiiiidS3_iiiS3_S3_S3_S3_PKi --------------------------
	.section	.text._Z9propagateP24curandStatePhilox4_32_10PdS1_S1_S1_S1_PKdiiiidS3_iiiS3_S3_S3_S3_PKi,"ax",@progbits
	.align	128
        .global         _Z9propagateP24curandStatePhilox4_32_10PdS1_S1_S1_S1_PKdiiiidS3_iiiS3_S3_S3_S3_PKi
        .type           _Z9propagateP24curandStatePhilox4_32_10PdS1_S1_S1_S1_PKdiiiidS3_iiiS3_S3_S3_S3_PKi,@function
        .size           _Z9propagateP24curandStatePhilox4_32_10PdS1_S1_S1_S1_PKdiiiidS3_iiiS3_S3_S3_S3_PKi,(.L_x_333 - _Z9propagateP24curandStatePhilox4_32_10PdS1_S1_S1_S1_PKdiiiidS3_iiiS3_S3_S3_S3_PKi)
        .other          _Z9propagateP24curandStatePhilox4_32_10PdS1_S1_S1_S1_PKdiiiidS3_iiiS3_S3_S3_S3_PKi,@"STO_CUDA_ENTRY STV_DEFAULT"
_Z9propagateP24curandStatePhilox4_32_10PdS1_S1_S1_S1_PKdiiiidS3_iiiS3_S3_S3_S3_PKi:
.text._Z9propagateP24curandStatePhilox4_32_10PdS1_S1_S1_S1_PKdiiiidS3_iiiS3_S3_S3_S3_PKi:
[----:B------:R-:W0:Y:S01]  /*0000*/  LDC R1, c[0x0][0x37c] ;  /* 0x0000df00ff017b82 */ /* 0x000e220000000800 */
[----:B------:R-:W1:Y:S07]  /*0010*/  S2R R45, SR_TID.X ;  /* 0x00000000002d7919 */ /* 0x000e6e0000002100 */
[----:B------:R-:W2:Y:S01]  /*0020*/  LDC.64 R82, c[0x0][0x380] ;  /* 0x0000e000ff527b82 */ /* 0x000ea20000000a00 */
[----:B------:R-:W3:Y:S01]  /*0030*/  LDCU UR5, c[0x0][0x2fc] ;  /* 0x00005f80ff0577ac */ /* 0x000ee20008000800 */
[----:B0-----:R-:W-:Y:S01]  /*0040*/  VIADD R1, R1, 0xffffff50 ;  /* 0xffffff5001017836 */ /* 0x001fe20000000000 */
[----:B------:R-:W1:Y:S01]  /*0050*/  S2R R0, SR_CTAID.X ;  /* 0x0000000000007919 */ /* 0x000e620000002500 */
[----:B------:R-:W1:Y:S01]  /*0060*/  LDCU UR4, c[0x0][0x360] ;  /* 0x00006c00ff0477ac */ /* 0x000e620008000800 */
[----:B------:R-:W0:Y:S01]  /*0070*/  LDCU.64 UR36, c[0x0][0x358] ;  /* 0x00006b00ff2477ac */ /* 0x000e220008000a00 */
[----:B------:R-:W4:Y:S01]  /*0080*/  LDCU UR6, c[0x0][0x3bc] ;  /* 0x00007780ff0677ac */ /* 0x000f220008000800 */
[----:B------:R-:W0:Y:S01]  /*0090*/  LDCU UR38, c[0x0][0x3e0] ;  /* 0x00007c00ff2677ac */ /* 0x000e220008000800 */
[----:B-1----:R-:W-:-:S04]  /*00a0*/  IMAD R45, R0, UR4, R45 ;  /* 0x00000004002d7c24 */ /* 0x002fc8000f8e022d */
[----:B--2---:R-:W-:-:S05]  /*00b0*/  IMAD.WIDE R82, R45, 0x40, R82 ;  /* 0x000000402d527825 */ /* 0x004fca00078e0252 */
[----:B0-----:R0:W5:Y:S04]  /*00c0*/  LDG.E.64 R80, desc[UR36][R82.64+0x38] ;  /* 0x0000382452507981 */ /* 0x001168000c1e1b00 */
[----:B------:R0:W5:Y:S04]  /*00d0*/  LDG.E.64 R74, desc[UR36][R82.64+0x30] ;  /* 0x00003024524a7981 */ /* 0x000168000c1e1b00 */
[----:B------:R0:W5:Y:S04]  /*00e0*/  LDG.E.128 R60, desc[UR36][R82.64] ;  /* 0x00000024523c7981 */ /* 0x000168000c1e1d00 */
[----:B------:R0:W5:Y:S04]  /*00f0*/  LDG.E.128 R56, desc[UR36][R82.64+0x10] ;  /* 0x0000102452387981 */ /* 0x000168000c1e1d00 */
[----:B------:R0:W5:Y:S01]  /*0100*/  LDG.E.128 R52, desc[UR36][R82.64+0x20] ;  /* 0x0000202452347981 */ /* 0x000162000c1e1d00 */
[----:B------:R-:W1:Y:S01]  /*0110*/  LDCU UR4, c[0x0][0x2f8] ;  /* 0x00005f00ff0477ac */ /* 0x000e620008000800 */
[----:B----4-:R-:W-:Y:S01]  /*0120*/  ISETP.GE.AND P0, PT, R45, UR6, PT ;  /* 0x000000062d007c0c */ /* 0x010fe2000bf06270 */
[----:B------:R-:W-:Y:S01]  /*0130*/  BSSY B7, `(.L_x_5) ;  /* 0x0000d53000077945 */ /* 0x000fe20003800000 */
[----:B-1----:R-:W-:-:S05]  /*0140*/  IADD3 R48, P1, PT, R1, UR4, RZ ;  /* 0x0000000401307c10 */ /* 0x002fca000ff3e0ff */
[----:B---3--:R-:W-:-:S06]  /*0150*/  IMAD.X R46, RZ, RZ, UR5, P1 ;  /* 0x00000005ff2e7e24 */ /* 0x008fcc00088e06ff */
[----:B0-----:R-:W-:Y:S05]  /*0160*/  @P0 BRA `(.L_x_6) ;  /* 0x000000d4003c0947 */ /* 0x001fea0003800000 */
[----:B------:R-:W0:Y:S01]  /*0170*/  LDC R50, c[0x0][0x3e0] ;  /* 0x0000f800ff327b82 */ /* 0x000e220000000800 */
[----:B------:R-:W1:Y:S01]  /*0180*/  LDCU.64 UR4, c[0x0][0x3d8] ;  /* 0x00007b00ff0477ac */ /* 0x000e620008000a00 */
[C---:B-----5:R-:W-:Y:S01]  /*0190*/  VIADD R44, R52.reuse, 0x9e3779b9 ;  /* 0x9e3779b9342c7836 */ /* 0x060fe20000000000 */
[C---:B------:R-:W-:Y:S01]  /*01a0*/  IADD3 R41, PT, PT, R53.reuse, 0x76cf5d0a, RZ ;  /* 0x76cf5d0a35297810 */ /* 0x040fe20007ffe0ff */
[C---:B------:R-:W-:Y:S01]  /*01b0*/  VIADD R43, R53.reuse, 0xbb67ae85 ;  /* 0xbb67ae85352b7836 */ /* 0x040fe20000000000 */
[C---:B------:R-:W-:Y:S01]  /*01c0*/  IADD3 R35, PT, PT, R53.reuse, -0x56f99767, RZ ;  /* 0xa906689935237810 */ /* 0x040fe20007ffe0ff */
[C---:B------:R-:W-:Y:S01]  /*01d0*/  VIADD R42, R52.reuse, 0x3c6ef372 ;  /* 0x3c6ef372342a7836 */ /* 0x040fe20000000000 */
[C---:B------:R-:W-:Y:S01]  /*01e0*/  IADD3 R29, PT, PT, R52.reuse, -0x700cb87f, RZ ;  /* 0x8ff34781341d7810 */ /* 0x040fe20007ffe0ff */
[----:B------:R-:W2:Y:S01]  /*01f0*/  LDC R49, c[0x0][0x3b8] ;  /* 0x0000ee00ff317b82 */ /* 0x000ea20000000800 */
[----:B------:R-:W-:Y:S02]  /*0200*/  VIADD R40, R52, 0xdaa66d2b ;  /* 0xdaa66d2b34287836 */ /* 0x000fe40000000000 */
[----:B------:R-:W-:-:S02]  /*0210*/  VIADD R39, R53, 0x32370b8f ;  /* 0x32370b8f35277836 */ /* 0x000fc40000000000 */
[C---:B------:R-:W-:Y:S02]  /*0220*/  VIADD R38, R52.reuse, 0x78dde6e4 ;  /* 0x78dde6e434267836 */ /* 0x040fe40000000000 */
[C---:B------:R-:W-:Y:S02]  /*0230*/  VIADD R37, R53.reuse, 0xed9eba14 ;  /* 0xed9eba1435257836 */ /* 0x040fe40000000000 */
[C---:B------:R-:W-:Y:S01]  /*0240*/  VIADD R36, R52.reuse, 0x1715609d ;  /* 0x1715609d34247836 */ /* 0x040fe20000000000 */
[----:B-1----:R-:W1:Y:S01]  /*0250*/  I2F.F64 R78, UR4 ;  /* 0x00000004004e7d12 */ /* 0x002e620008201c00 */
[----:B------:R-:W-:Y:S02]  /*0260*/  VIADD R34, R52, 0xb54cda56 ;  /* 0xb54cda5634227836 */ /* 0x000fe40000000000 */
[----:B------:R-:W-:Y:S02]  /*0270*/  VIADD R33, R53, 0x646e171e ;  /* 0x646e171e35217836 */ /* 0x000fe40000000000 */
[----:B0-----:R-:W-:-:S02]  /*0280*/  IMAD R47, R50, UR5, RZ ;  /* 0x00000005322f7c24 */ /* 0x001fc4000f8e02ff */
[----:B------:R-:W-:Y:S01]  /*0290*/  VIADD R32, R52, 0x5384540f ;  /* 0x5384540f34207836 */ /* 0x000fe20000000000 */
[----:B------:R-:W0:Y:S01]  /*02a0*/  I2F.F64 R76, UR5 ;  /* 0x00000005004c7d12 */ /* 0x000e220008201c00 */
[C---:B------:R-:W-:Y:S02]  /*02b0*/  VIADD R31, R53.reuse, 0x1fd5c5a3 ;  /* 0x1fd5c5a3351f7836 */ /* 0x040fe40000000000 */
[----:B------:R-:W-:Y:S02]  /*02c0*/  VIADD R30, R53, 0xdb3d7428 ;  /* 0xdb3d7428351e7836 */ /* 0x000fe40000000000 */
[----:B--2---:R-:W-:-:S03]  /*02d0*/  IMAD.HI R49, R49, 0x10624dd3, RZ ;  /* 0x10624dd331317827 */ /* 0x004fc600078e02ff */
[----:B------:R-:W2:Y:S01]  /*02e0*/  I2F.F64 R50, R50 ;  /* 0x0000003200327312 */ /* 0x000ea20000201c00 */
[----:B------:R-:W-:Y:S01]  /*02f0*/  VIADD R28, R53, 0x96a522ad ;  /* 0x96a522ad351c7836 */ /* 0x000fe20000000000 */
[----:B------:R-:W-:Y:S01]  /*0300*/  SHF.R.U32.HI R0, RZ, 0x1f, R49 ;  /* 0x0000001fff007819 */ /* 0x000fe20000011631 */
[C---:B------:R-:W-:Y:S02]  /*0310*/  VIADD R27, R1.reuse, 0xc ;  /* 0x0000000c011b7836 */ /* 0x040fe40000000000 */
[----:B------:R-:W-:Y:S01]  /*0320*/  VIADD R26, R1, 0x18 ;  /* 0x00000018011a7836 */ /* 0x000fe20000000000 */
[----:B-1----:R-:W-:-:S07]  /*0330*/  LEA.HI.SX32 R49, R49, R0, 0x1a ;  /* 0x0000000031317211 */ /* 0x002fce00078fd2ff */
.L_x_312:
[----:B-1----:R-:W1:Y:S01]  /*0340*/  LDC.64 R4, c[0x0][0x3d8] ;  /* 0x0000f600ff047b82 */ /* 0x002e620000000a00 */
[----:B---3--:R3:W-:Y:S01]  /*0350*/  STL [R1+0xc], RZ ;  /* 0x00000cff01007387 */ /* 0x0087e20000100800 */
[----:B------:R-:W-:Y:S01]  /*0360*/  HFMA2 R3, -RZ, RZ, 1.484375, 0 ;  /* 0x3df00000ff037431 */ /* 0x000fe200000001ff */
[----:B------:R-:W-:Y:S01]  /*0370*/  BSSY.RECONVERGENT B0, `(.L_x_7) ;  /* 0x00000ea000007945 */ /* 0x000fe20003800200 */
[----:B------:R-:W-:Y:S01]  /*0380*/  VIADD R0, R52, 0xf1bbcdc8 ;  /* 0xf1bbcdc834007836 */ /* 0x000fe20000000000 */
[----:B------:R3:W-:Y:S01]  /*0390*/  STL.64 [R1+0x10], RZ ;  /* 0x000010ff01007387 */ /* 0x0007e20000100a00 */
[----:B------:R-:W-:Y:S02]  /*03a0*/  IMAD.MOV.U32 R2, RZ, RZ, 0x0 ;  /* 0x00000000ff027424 */ /* 0x000fe400078e00ff */
[----:B----4-:R-:W4:Y:S01]  /*03b0*/  LDC R6, c[0x0][0x3e0] ;  /* 0x0000f800ff067b82 */ /* 0x010f220000000800 */
[----:B------:R3:W-:Y:S04]  /*03c0*/  STL.64 [R1+0x18], RZ ;  /* 0x000018ff01007387 */ /* 0x0007e80000100a00 */
[----:B------:R3:W-:Y:S04]  /*03d0*/  STL.128 [R1+0x20], RZ ;  /* 0x000020ff01007387 */ /* 0x0007e80000100c00 */
[----:B------:R3:W-:Y:S04]  /*03e0*/  STL.64 [R1+0x48], RZ ;  /* 0x000048ff01007387 */ /* 0x0007e80000100a00 */
[----:B------:R3:W-:Y:S04]  /*03f0*/  STL.128 [R1+0x50], RZ ;  /* 0x000050ff01007387 */ /* 0x0007e80000100c00 */
[----:B-1----:R3:W-:Y:S04]  /*0400*/  STL.64 [R1+0x30], R4 ;  /* 0x0000300401007387 */ /* 0x0027e80000100a00 */
[----:B0---4-:R3:W-:Y:S02]  /*0410*/  STL [R1+0x38], R6 ;  /* 0x0000380601007387 */ /* 0x0117e40000100800 */
.L_x_19:
[----:B------:R-:W-:Y:S01]  /*0420*/  ISETP.NE.AND P0, PT, R54, 0x3, PT ;  /* 0x000000033600780c */ /* 0x000fe20003f05270 */
[----:B------:R-:W-:Y:S01]  /*0430*/  BSSY.RECONVERGENT B1, `(.L_x_8) ;  /* 0x00000cd000017945 */ /* 0x000fe20003800200 */
[----:B------:R-:W-:-:S11]  /*0440*/  IMAD.MOV.U32 R8, RZ, RZ, R54 ;  /* 0x000000ffff087224 */ /* 0x000fd600078e0036 */
[----:B------:R-:W-:Y:S05]  /*0450*/  @!P0 BRA `(.L_x_9) ;  /* 0x0000000800348947 */ /* 0x000fea0003800000 */
[----:B------:R-:W-:-:S13]  /*0460*/  ISETP.NE.AND P0, PT, R54, 0x2, PT ;  /* 0x000000023600780c */ /* 0x000fda0003f05270 */
[----:B------:R-:W-:Y:S05]  /*0470*/  @!P0 BRA `(.L_x_10) ;  /* 0x0000000400348947 */ /* 0x000fea0003800000 */
[----:B------:R-:W-:-:S13]  /*0480*/  ISETP.NE.AND P0, PT, R54, 0x1, PT ;  /* 0x000000013600780c */ /* 0x000fda0003f05270 */
[----:B------:R-:W-:Y:S05]  /*0490*/  @P0 BRA `(.L_x_11) ;  /* 0x0000000000f80947 */ /* 0x000fea0003800000 */
[----:B------:R-:W-:Y:S01]  /*04a0*/  VIADD R60, R60, 0x1 ;  /* 0x000000013c3c7836 */ /* 0x000fe20000000000 */
[----:B------:R-:W-:Y:S03]  /*04b0*/  BSSY.RECONVERGENT B2, `(.L_x_12) ;  /* 0x000000c000027945 */ /* 0x000fe60003800200 */
[C---:B---3--:R-:W-:Y:S01]  /*04c0*/  IMAD.WIDE.U32 R4, R60.reuse, -0x2daee0ad, RZ ;  /* 0xd2511f533c047825 */ /* 0x048fe200078e00ff */
[----:B------:R-:W-:-:S13]  /*04d0*/  ISETP.NE.AND P0, PT, R60, RZ, PT ;  /* 0x000000ff3c00720c */ /* 0x000fda0003f05270 */
[----:B------:R-:W-:Y:S05]  /*04e0*/  @P0 BRA `(.L_x_13) ;  /* 0x0000000000200947 */ /* 0x000fea0003800000 */
[----:B------:R-:W-:-:S05]  /*04f0*/  VIADD R61, R61, 0x1 ;  /* 0x000000013d3d7836 */ /* 0x000fca0000000000 */
[----:B------:R-:W-:-:S13]  /*0500*/  ISETP.NE.AND P0, PT, R61, RZ, PT ;  /* 0x000000ff3d00720c */ /* 0x000fda0003f05270 */
[----:B------:R-:W-:Y:S02]  /*0510*/  @!P0 VIADD R62, R62, 0x1 ;  /* 0x000000013e3e8836 */ /* 0x000fe40000000000 */
[----:B------:R-:W-:Y:S02]  /*0520*/  @!P0 VIADD R6, R63, 0x1 ;  /* 0x000000013f068836 */ /* 0x000fe40000000000 */
[----:B------:R-:W-:Y:S01]  /*0530*/  @!P0 IMAD.MOV.U32 R61, RZ, RZ, RZ ;  /* 0x000000ffff3d8224 */ /* 0x000fe200078e00ff */
[----:B------:R-:W-:-:S13]  /*0540*/  ISETP.NE.AND P1, PT, R62, RZ, !P0 ;  /* 0x000000ff3e00720c */ /* 0x000fda0004725270 */
[----:B------:R-:W-:-:S05]  /*0550*/  @P1 IADD3 R6, PT, PT, R63, RZ, RZ ;  /* 0x000000ff3f061210 */ /* 0x000fca0007ffe0ff */
[----:B------:R-:W-:-:S07]  /*0560*/  @!P0 IMAD.MOV.U32 R63, RZ, RZ, R6 ;  /* 0x000000ffff3f8224 */ /* 0x000fce00078e0006 */
.L_x_13:
[----:B------:R-:W-:Y:S05]  /*0570*/  BSYNC.RECONVERGENT B2 ;  /* 0x0000000000027941 */ /* 0x000fea0003800200 */
.L_x_12:
[----:B------:R-:W-:Y:S01]  /*0580*/  IMAD.WIDE.U32 R6, R62, -0x326172a9, RZ ;  /* 0xcd9e8d573e067825 */ /* 0x000fe200078e00ff */
[----:B------:R-:W-:Y:S02]  /*0590*/  LOP3.LUT R10, R63, R5, R53, 0x96, !PT ;  /* 0x000000053f0a7212 */ /* 0x000fe400078e9635 */
[----:B------:R-:W-:Y:S02]  /*05a0*/  MOV R54, RZ ;  /* 0x000000ff00367202 */ /* 0x000fe40000000f00 */
[----:B------:R-:W-:Y:S01]  /*05b0*/  LOP3.LUT R8, R61, R52, R7, 0x96, !PT ;  /* 0x000000343d087212 */ /* 0x000fe200078e9607 */
[----:B------:R-:W-:-:S04]  /*05c0*/  IMAD.WIDE.U32 R10, R10, -0x326172a9, RZ ;  /* 0xcd9e8d570a0a7825 */ /* 0x000fc800078e00ff */
[----:B------:R-:W-:Y:S01]  /*05d0*/  IMAD.WIDE.U32 R8, R8, -0x2daee0ad, RZ ;  /* 0xd2511f5308087825 */ /* 0x000fe200078e00ff */
[----:B------:R-:W-:-:S04]  /*05e0*/  LOP3.LUT R5, R44, R6, R11, 0x96, !PT ;  /* 0x000000062c057212 */ /* 0x000fc800078e960b */
        /* <DEDUP_REMOVED lines=17> */
[----:B------:R-:W-:Y:S01]  /*0700*/  IMAD.WIDE.U32 R6, R6, -0x2daee0ad, RZ ;  /* 0xd2511f5306067825 */ /* 0x000fe200078e00ff */
[----:B------:R-:W1:Y:S03]  /*0710*/  I2F.F64.U32 R4, R57 ;  /* 0x0000003900047312 */ /* 0x000e660000201800 */
[----:B------:R-:W-:Y:S01]  /*0720*/  IMAD.WIDE.U32 R12, R12, -0x326172a9, RZ ;  /* 0xcd9e8d570c0c7825 */ /* 0x000fe200078e00ff */
[----:B------:R-:W-:-:S04]  /*0730*/  LOP3.LUT R11, R33, R8, R7, 0x96, !PT ;  /* 0x00000008210b7212 */ /* 0x000fc800078e9607 */
[----:B------:R-:W-:Y:S01]  /*0740*/  LOP3.LUT R8, R34, R10, R13, 0x96, !PT ;  /* 0x0000000a22087212 */ /* 0x000fe200078e960d */
[----:B------:R-:W-:-:S04]  /*0750*/  IMAD.WIDE.U32 R10, R11, -0x326172a9, RZ ;  /* 0xcd9e8d570b0a7825 */ /* 0x000fc800078e00ff */
[----:B------:R-:W-:Y:S01]  /*0760*/  IMAD.WIDE.U32 R8, R8, -0x2daee0ad, RZ ;  /* 0xd2511f5308087825 */ /* 0x000fe200078e00ff */
[----:B------:R-:W-:Y:S01]  /*0770*/  LOP3.LUT R12, R32, R12, R11, 0x96, !PT ;  /* 0x0000000c200c7212 */ /* 0x000fe200078e960b */
[----:B-1----:R-:W-:-:S03]  /*0780*/  DFMA R4, R4, R2, 2.3283064365386962891e-10 ;  /* 0x3df000000404742b */ /* 0x002fc60000000002 */
        /* <DEDUP_REMOVED lines=9> */
[----:B-1----:R-:W-:Y:S02]  /*0820*/  DFMA R6, R6, R2, 2.3283064365386962891e-10 ;  /* 0x3df000000606742b */ /* 0x002fe40000000002 */
[----:B------:R-:W-:Y:S01]  /*0830*/  IMAD.MOV.U32 R14, RZ, RZ, R59 ;  /* 0x000000ffff0e7224 */ /* 0x000fe200078e003b */
[----:B------:R-:W-:Y:S01]  /*0840*/  LOP3.LUT R58, R28, R12, R9, 0x96, !PT ;  /* 0x0000000c1c3a7212 */ /* 0x000fe200078e9609 */
[----:B------:R-:W-:Y:S02]  /*0850*/  IMAD.MOV.U32 R57, RZ, RZ, R10 ;  /* 0x000000ffff397224 */ /* 0x000fe400078e000a */
[----:B------:R-:W-:Y:S01]  /*0860*/  IMAD.MOV.U32 R59, RZ, RZ, R8 ;  /* 0x000000ffff3b7224 */ /* 0x000fe200078e0008 */
[----:B------:R-:W-:Y:S06]  /*0870*/  BRA `(.L_x_14) ;  /* 0x0000000800207947 */ /* 0x000fec0003800000 */
.L_x_11:
[----:B------:R-:W-:Y:S01]  /*0880*/  ISETP.NE.AND P0, PT, R54, RZ, PT ;  /* 0x000000ff3600720c */ /* 0x000fe20003f05270 */
[----:B---3--:R-:W1:-:S12]  /*0890*/  I2F.F64.U32 R4, R56 ;  /* 0x0000003800047312 */ /* 0x008e580000201800 */
[----:B------:R-:W3:Y:S01]  /*08a0*/  @!P0 I2F.F64.U32 R6, R57 ;  /* 0x0000003900068312 */ /* 0x000ee20000201800 */
[C---:B------:R-:W-:Y:S01]  /*08b0*/  @P0 ISETP.NE.AND P1, PT, R8.reuse, -0x1, PT ;  /* 0xffffffff0800080c */ /* 0x040fe20003f25270 */
[----:B------:R-:W-:Y:S01]  /*08c0*/  @!P0 IMAD.MOV.U32 R54, RZ, RZ, 0x3 ;  /* 0x00000003ff368424 */ /* 0x000fe200078e00ff */
[-C--:B-1----:R-:W-:Y:S01]  /*08d0*/  DFMA R4, R4, R2.reuse, 2.3283064365386962891e-10 ;  /* 0x3df000000404742b */ /* 0x082fe20000000002 */
[----:B------:R-:W-:Y:S01]  /*08e0*/  @!P0 IMAD.MOV.U32 R14, RZ, RZ, R58 ;  /* 0x000000ffff0e8224 */ /* 0x000fe200078e003a */
[----:B------:R-:W-:Y:S01]  /*08f0*/  @P0 SEL R14, R57, R56, !P1 ;  /* 0x00000038390e0207 */ /* 0x000fe20004800000 */
[----:B------:R-:W-:Y:S01]  /*0900*/  @P0 VIADD R54, R8, 0x3 ;  /* 0x0000000308360836 */ /* 0x000fe20000000000 */
[----:B---3--:R-:W-:-:S06]  /*0910*/  @!P0 DFMA R6, R6, R2, 2.3283064365386962891e-10 ;  /* 0x3df000000606842b */ /* 0x008fcc0000000002 */
[----:B------:R-:W-:Y:S02]  /*0920*/  @P0 IMAD.MOV.U32 R6, RZ, RZ, R4 ;  /* 0x000000ffff060224 */ /* 0x000fe400078e0004 */
[----:B------:R-:W-:Y:S01]  /*0930*/  @P0 IMAD.MOV.U32 R7, RZ, RZ, R5 ;  /* 0x000000ffff070224 */ /* 0x000fe200078e0005 */
[----:B------:R-:W-:Y:S06]  /*0940*/  BRA `(.L_x_14) ;  /* 0x0000000400ec7947 */ /* 0x000fec0003800000 */
.L_x_10:
[----:B------:R-:W-:Y:S01]  /*0950*/  IADD3 R60, PT, PT, R60, 0x1, RZ ;  /* 0x000000013c3c7810 */ /* 0x000fe20007ffe0ff */
[----:B------:R-:W-:Y:S03]  /*0960*/  BSSY.RECONVERGENT B2, `(.L_x_15) ;  /* 0x000000c000027945 */ /* 0x000fe60003800200 */
[C---:B------:R-:W-:Y:S01]  /*0970*/  ISETP.NE.AND P0, PT, R60.reuse, RZ, PT ;  /* 0x000000ff3c00720c */ /* 0x040fe20003f05270 */
[----:B---3--:R-:W-:-:S12]  /*0980*/  IMAD.WIDE.U32 R4, R60, -0x2daee0ad, RZ ;  /* 0xd2511f533c047825 */ /* 0x008fd800078e00ff */
[----:B------:R-:W-:Y:S05]  /*0990*/  @P0 BRA `(.L_x_16) ;  /* 0x0000000000200947 */ /* 0x000fea0003800000 */
[----:B------:R-:W-:-:S05]  /*09a0*/  VIADD R61, R61, 0x1 ;  /* 0x000000013d3d7836 */ /* 0x000fca0000000000 */
[----:B------:R-:W-:-:S13]  /*09b0*/  ISETP.NE.AND P0, PT, R61, RZ, PT ;  /* 0x000000ff3d00720c */ /* 0x000fda0003f05270 */
[----:B------:R-:W-:Y:S02]  /*09c0*/  @!P0 VIADD R62, R62, 0x1 ;  /* 0x000000013e3e8836 */ /* 0x000fe40000000000 */
[----:B------:R-:W-:Y:S02]  /*09d0*/  @!P0 VIADD R6, R63, 0x1 ;  /* 0x000000013f068836 */ /* 0x000fe40000000000 */
[----:B------:R-:W-:Y:S01]  /*09e0*/  @!P0 IMAD.MOV.U32 R61, RZ, RZ, RZ ;  /* 0x000000ffff3d8224 */ /* 0x000fe200078e00ff */
[----:B------:R-:W-:-:S13]  /*09f0*/  ISETP.NE.AND P1, PT, R62, RZ, !P0 ;  /* 0x000000ff3e00720c */ /* 0x000fda0004725270 */
[----:B------:R-:W-:-:S05]  /*0a00*/  @P1 IMAD.MOV R6, RZ, RZ, R63 ;  /* 0x000000ffff061224 */ /* 0x000fca00078e023f */
[----:B------:R-:W-:-:S07]  /*0a10*/  @!P0 MOV R63, R6 ;  /* 0x00000006003f8202 */ /* 0x000fce0000000f00 */
.L_x_16:
[----:B------:R-:W-:Y:S05]  /*0a20*/  BSYNC.RECONVERGENT B2 ;  /* 0x0000000000027941 */ /* 0x000fea0003800200 */
.L_x_15:
[----:B------:R-:W-:Y:S01]  /*0a30*/  IMAD.WIDE.U32 R6, R62, -0x326172a9, RZ ;  /* 0xcd9e8d573e067825 */ /* 0x000fe200078e00ff */
[----:B------:R-:W-:-:S03]  /*0a40*/  LOP3.LUT R10, R63, R5, R53, 0x96, !PT ;  /* 0x000000053f0a7212 */ /* 0x000fc600078e9635 */
[----:B------:R-:W-:Y:S01]  /*0a50*/  IMAD.MOV.U32 R54, RZ, RZ, 0x1 ;  /* 0x00000001ff367424 */ /* 0x000fe200078e00ff */
        /* <DEDUP_REMOVED lines=45> */
.L_x_9:
[----:B------:R-:W-:Y:S01]  /*0d30*/  VIADD R60, R60, 0x1 ;  /* 0x000000013c3c7836 */ /* 0x000fe20000000000 */
[----:B------:R-:W-:Y:S03]  /*0d40*/  BSSY.RECONVERGENT B2, `(.L_x_17) ;  /* 0x000000c000027945 */ /* 0x000fe60003800200 */
[C---:B---3--:R-:W-:Y:S01]  /*0d50*/  IMAD.WIDE.U32 R4, R60.reuse, -0x2daee0ad, RZ ;  /* 0xd2511f533c047825 */ /* 0x048fe200078e00ff */
[----:B------:R-:W-:-:S13]  /*0d60*/  ISETP.NE.AND P0, PT, R60, RZ, PT ;  /* 0x000000ff3c00720c */ /* 0x000fda0003f05270 */
[----:B------:R-:W-:Y:S05]  /*0d70*/  @P0 BRA `(.L_x_18) ;  /* 0x0000000000200947 */ /* 0x000fea0003800000 */
[----:B------:R-:W-:-:S04]  /*0d80*/  IADD3 R61, PT, PT, R61, 0x1, RZ ;  /* 0x000000013d3d7810 */ /* 0x000fc80007ffe0ff */
[----:B------:R-:W-:-:S13]  /*0d90*/  ISETP.NE.AND P0, PT, R61, RZ, PT ;  /* 0x000000ff3d00720c */ /* 0x000fda0003f05270 */
[----:B------:R-:W-:Y:S02]  /*0da0*/  @!P0 VIADD R62, R62, 0x1 ;  /* 0x000000013e3e8836 */ /* 0x000fe40000000000 */
[----:B------:R-:W-:Y:S02]  /*0db0*/  @!P0 VIADD R6, R63, 0x1 ;  /* 0x000000013f068836 */ /* 0x000fe40000000000 */
[----:B------:R-:W-:Y:S01]  /*0dc0*/  @!P0 IMAD.MOV.U32 R61, RZ, RZ, RZ ;  /* 0x000000ffff3d8224 */ /* 0x000fe200078e00ff */
[----:B------:R-:W-:-:S13]  /*0dd0*/  ISETP.NE.AND P1, PT, R62, RZ, !P0 ;  /* 0x000000ff3e00720c */ /* 0x000fda0004725270 */
[----:B------:R-:W-:-:S04]  /*0de0*/  @P1 IMAD.MOV R6, RZ, RZ, R63 ;  /* 0x000000ffff061224 */ /* 0x000fc800078e023f */
[----:B------:R-:W-:-:S07]  /*0df0*/  @!P0 IMAD.MOV.U32 R63, RZ, RZ, R6 ;  /* 0x000000ffff3f8224 */ /* 0x000fce00078e0006 */
.L_x_18:
[----:B------:R-:W-:Y:S05]  /*0e00*/  BSYNC.RECONVERGENT B2 ;  /* 0x0000000000027941 */ /* 0x000fea0003800200 */
.L_x_17:
[----:B------:R-:W-:Y:S01]  /*0e10*/  LOP3.LUT R8, R63, R5, R53, 0x96, !PT ;  /* 0x000000053f087212 */ /* 0x000fe200078e9635 */
[----:B------:R-:W-:Y:S01]  /*0e20*/  IMAD.WIDE.U32 R6, R62, -0x326172a9, RZ ;  /* 0xcd9e8d573e067825 */ /* 0x000fe200078e00ff */
[----:B------:R-:W1:Y:S03]  /*0e30*/  I2F.F64.U32 R14, R59 ;  /* 0x0000003b000e7312 */ /* 0x000e660000201800 */
        /* <DEDUP_REMOVED lines=34> */
[----:B------:R-:W-:-:S03]  /*1060*/  LOP3.LUT R8, R0, R8, R5, 0x96, !PT ;  /* 0x0000000800087212 */ /* 0x000fc600078e9605 */
[----:B------:R-:W-:Y:S01]  /*1070*/  IMAD.MOV.U32 R57, RZ, RZ, R12 ;  /* 0x000000ffff397224 */ /* 0x000fe200078e000c */
[----:B------:R-:W-:Y:S01]  /*1080*/  LOP3.LUT R56, R29, R4, R13, 0x96, !PT ;  /* 0x000000041d387212 */ /* 0x000fe200078e960d */
[----:B------:R-:W-:Y:S01]  /*1090*/  IMAD.WIDE.U32 R8, R8, -0x2daee0ad, RZ ;  /* 0xd2511f5308087825 */ /* 0x000fe200078e00ff */
[-C--:B-1----:R-:W-:Y:S02]  /*10a0*/  DFMA R4, R14, R2.reuse, 2.3283064365386962891e-10 ;  /* 0x3df000000e04742b */ /* 0x082fe40000000002 */
[----:B------:R-:W1:Y:S01]  /*10b0*/  I2F.F64.U32 R6, R56 ;  /* 0x0000003800067312 */ /* 0x000e620000201800 */
[----:B------:R-:W-:Y:S01]  /*10c0*/  MOV R14, R12 ;  /* 0x0000000c000e7202 */ /* 0x000fe20000000f00 */
[----:B------:R-:W-:Y:S01]  /*10d0*/  IMAD.MOV.U32 R59, RZ, RZ, R8 ;  /* 0x000000ffff3b7224 */ /* 0x000fe200078e0008 */
[----:B------:R-:W-:Y:S01]  /*10e0*/  LOP3.LUT R58, R28, R10, R9, 0x96, !PT ;  /* 0x0000000a1c3a7212 */ /* 0x000fe200078e9609 */
[----:B-1----:R-:W-:-:S11]  /*10f0*/  DFMA R6, R6, R2, 2.3283064365386962891e-10 ;  /* 0x3df000000606742b */ /* 0x002fd60000000002 */
.L_x_14:
[----:B------:R-:W-:Y:S05]  /*1100*/  BSYNC.RECONVERGENT B1 ;  /* 0x0000000000017941 */ /* 0x000fea0003800200 */
.L_x_8:
[----:B------:R-:W1:Y:S01]  /*1110*/  I2F.F64.U32 R8, R14 ;  /* 0x0000000e00087312 */ /* 0x000e620000201800 */
[----:B------:R-:W-:Y:S02]  /*1120*/  DMUL R64, R78, R4 ;  /* 0x000000044e407228 */ /* 0x000fe40000000000 */
[----:B0-----:R-:W-:-:S05]  /*1130*/  DMUL R66, R76, R6 ;  /* 0x000000064c427228 */ /* 0x001fca0000000000 */
[----:B------:R-:W0:Y:S01]  /*1140*/  F2I.F64.FLOOR R4, R64 ;  /* 0x0000004000047311 */ /* 0x000e220000305100 */
[----:B-1----:R-:W-:-:S07]  /*1150*/  DFMA R8, R8, R2, 2.3283064365386962891e-10 ;  /* 0x3df000000808742b */ /* 0x002fce0000000002 */
[----:B------:R-:W1:Y:S01]  /*1160*/  F2I.F64.FLOOR R5, R66 ;  /* 0x0000004200057311 */ /* 0x000e620000305100 */
[----:B--2---:R-:W-:Y:S01]  /*1170*/  DMUL R72, R50, R8 ;  /* 0x0000000832487228 */ /* 0x004fe20000000000 */
[----:B0-----:R-:W-:Y:S01]  /*1180*/  IMAD R10, R47, R4, RZ ;  /* 0x000000042f0a7224 */ /* 0x001fe200078e02ff */
[----:B------:R-:W0:Y:S05]  /*1190*/  LDC.64 R8, c[0x0][0x408] ;  /* 0x00010200ff087b82 */ /* 0x000e2a0000000a00 */
[----:B------:R-:W2:Y:S01]  /*11a0*/  F2I.F64.FLOOR R6, R72 ;  /* 0x0000004800067311 */ /* 0x000ea20000305100 */
[----:B-1----:R-:W-:-:S04]  /*11b0*/  IMAD R7, R5, UR38, R10 ;  /* 0x0000002605077c24 */ /* 0x002fc8000f8e020a */
[----:B--2---:R-:W-:-:S04]  /*11c0*/  IMAD.IADD R7, R6, 0x1, R7 ;  /* 0x0000000106077824 */ /* 0x004fc800078e0207 */
[----:B0-----:R-:W-:-:S05]  /*11d0*/  IMAD.WIDE R8, R7, 0x4, R8 ;  /* 0x0000000407087825 */ /* 0x001fca00078e0208 */
[----:B------:R-:W2:Y:S02]  /*11e0*/  LDG.E R25, desc[UR36][R8.64] ;  /* 0x0000002408197981 */ /* 0x000ea4000c1e1900 */
[----:B--2---:R-:W-:-:S13]  /*11f0*/  ISETP.NE.AND P0, PT, R25, RZ, PT ;  /* 0x000000ff1900720c */ /* 0x004fda0003f05270 */
[----:B------:R-:W-:Y:S05]  /*1200*/  @!P0 BRA `(.L_x_19) ;  /* 0xfffffff000848947 */ /* 0x000fea000383ffff */
[----:B------:R-:W-:Y:S05]  /*1210*/  BSYNC.RECONVERGENT B0 ;  /* 0x0000000000007941 */ /* 0x000fea0003800200 */
.L_x_7:
[----:B------:R-:W0:Y:S01]  /*1220*/  LDCU UR4, c[0x0][0x3b8] ;  /* 0x00007700ff0477ac */ /* 0x000e220008000800 */
[----:B------:R1:W-:Y:S04]  /*1230*/  STL.64 [R1], R4 ;  /* 0x0000000401007387 */ /* 0x0003e80000100a00 */
[----:B------:R1:W-:Y:S01]  /*1240*/  STL [R1+0x8], R6 ;  /* 0x0000080601007387 */ /* 0x0003e20000100800 */
[----:B0-----:R-:W-:-:S09]  /*1250*/  UISETP.GE.AND UP0, UPT, UR4, 0x1, UPT ;  /* 0x000000010400788c */ /* 0x001fd2000bf06270 */
[----:B-1----:R-:W-:Y:S05]  /*1260*/  BRA.U !UP0, `(.L_x_20) ;  /* 0x000000c108e47547 */ /* 0x002fea000b800000 */
[----:B------:R-:W-:Y:S01]  /*1270*/  BSSY B6, `(.L_x_20) ;  /* 0x0000c38000067945 */ /* 0x000fe20003800000 */
[----:B------:R-:W-:Y:S01]  /*1280*/  IMAD.MOV.U32 R24, RZ, RZ, RZ ;  /* 0x000000ffff187224 */ /* 0x000fe200078e00ff */
[----:B------:R-:W-:Y:S01]  /*1290*/  MOV R2, RZ ;  /* 0x000000ff00027202 */ /* 0x000fe20000000f00 */
[----:B------:R-:W-:Y:S01]  /*12a0*/  IMAD.MOV.U32 R16, RZ, RZ, R72 ;  /* 0x000000ffff107224 */ /* 0x000fe200078e0048 */
[----:B------:R-:W-:Y:S01]  /*12b0*/  MOV R23, R65 ;  /* 0x0000004100177202 */ /* 0x000fe20000000f00 */
[----:B------:R-:W-:Y:S02]  /*12c0*/  IMAD.MOV.U32 R17, RZ, RZ, R73 ;  /* 0x000000ffff117224 */ /* 0x000fe400078e0049 */
[----:B------:R-:W-:Y:S02]  /*12d0*/  IMAD.MOV.U32 R18, RZ, RZ, R66 ;  /* 0x000000ffff127224 */ /* 0x000fe400078e0042 */
[----:B------:R-:W-:Y:S02]  /*12e0*/  IMAD.MOV.U32 R19, RZ, RZ, R67 ;  /* 0x000000ffff137224 */ /* 0x000fe400078e0043 */
[----:B------:R-:W-:-:S07]  /*12f0*/  IMAD.MOV.U32 R22, RZ, RZ, R64 ;  /* 0x000000ffff167224 */ /* 0x000fce00078e0040 */
.L_x_311:
[----:B0-----:R0:W-:Y:S01]  /*1300*/  STL.U8 [R1+0x3c], RZ ;  /* 0x00003cff01007387 */ /* 0x0011e20000100000 */
[----:B------:R-:W-:Y:S01]  /*1310*/  ISETP.NE.AND P0, PT, R54, 0x1, PT ;  /* 0x000000013600780c */ /* 0x000fe20003f05270 */
[----:B------:R-:W-:Y:S01]  /*1320*/  BSSY.RECONVERGENT B0, `(.L_x_21) ;  /* 0x000004b000007945 */ /* 0x000fe20003800200 */
[----:B------:R-:W-:Y:S01]  /*1330*/  VIADD R0, R52, 0xf1bbcdc8 ;  /* 0xf1bbcdc834007836 */ /* 0x000fe20000000000 */
[----:B------:R0:W-:Y:S01]  /*1340*/  STL.U8 [R1+0x3f], RZ ;  /* 0x00003fff01007387 */ /* 0x0001e20000100000 */
[----:B------:R-:W-:Y:S02]  /*1350*/  IMAD.MOV.U32 R3, RZ, RZ, 0x2 ;  /* 0x00000002ff037424 */ /* 0x000fe400078e00ff */
[----:B------:R-:W-:Y:S01]  /*1360*/  IMAD.MOV.U32 R4, RZ, RZ, R57 ;  /* 0x000000ffff047224 */ /* 0x000fe200078e0039 */
[----:B------:R0:W-:Y:S04]  /*1370*/  STL.U8 [R1+0x3d], RZ ;  /* 0x00003dff01007387 */ /* 0x0001e80000100000 */
[----:B------:R0:W-:Y:S04]  /*1380*/  STL.U8 [R1+0x40], RZ ;  /* 0x000040ff01007387 */ /* 0x0001e80000100000 */
[----:B------:R0:W-:Y:S04]  /*1390*/  STL.U8 [R1+0x3e], RZ ;  /* 0x00003eff01007387 */ /* 0x0001e80000100000 */
[----:B------:R0:W-:Y:S01]  /*13a0*/  STL.U8 [R1+0x41], RZ ;  /* 0x000041ff01007387 */ /* 0x0001e20000100000 */
[----:B-1-34-:R-:W-:Y:S05]  /*13b0*/  @!P0 BRA `(.L_x_22) ;  /* 0x0000000400048947 */ /* 0x01afea0003800000 */
[----:B------:R-:W-:-:S13]  /*13c0*/  ISETP.NE.AND P0, PT, R54, 0x3, PT ;  /* 0x000000033600780c */ /* 0x000fda0003f05270 */
[----:B------:R-:W-:Y:S05]  /*13d0*/  @!P0 BRA `(.L_x_23) ;  /* 0x0000000000188947 */ /* 0x000fea0003800000 */
[----:B------:R-:W-:-:S13]  /*13e0*/  ISETP.NE.AND P0, PT, R54, 0x2, PT ;  /* 0x000000023600780c */ /* 0x000fda0003f05270 */
[----:B------:R-:W-:Y:S01]  /*13f0*/  @!P0 IMAD.MOV.U32 R3, RZ, RZ, 0x3 ;  /* 0x00000003ff038424 */ /* 0x000fe200078e00ff */
[----:B------:R-:W-:Y:S01]  /*1400*/  @P0 IADD3 R3, PT, PT, R54, 0x1, RZ ;  /* 0x0000000136030810 */ /* 0x000fe20007ffe0ff */
[----:B------:R-:W-:Y:S02]  /*1410*/  @!P0 IMAD.MOV.U32 R4, RZ, RZ, R58 ;  /* 0x000000ffff048224 */ /* 0x000fe400078e003a */
[----:B------:R-:W-:Y:S01]  /*1420*/  @P0 IMAD.MOV.U32 R4, RZ, RZ, R56 ;  /* 0x000000ffff040224 */ /* 0x000fe200078e0038 */
[----:B------:R-:W-:Y:S06]  /*1430*/  BRA `(.L_x_22) ;  /* 0x0000000000e47947 */ /* 0x000fec0003800000 */
.L_x_23:
[----:B------:R-:W-:Y:S01]  /*1440*/  VIADD R60, R60, 0x1 ;  /* 0x000000013c3c7836 */ /* 0x000fe20000000000 */
[----:B------:R-:W-:Y:S03]  /*1450*/  BSSY.RECONVERGENT B1, `(.L_x_24) ;  /* 0x000000c000017945 */ /* 0x000fe60003800200 */
[C---:B------:R-:W-:Y:S01]  /*1460*/  IMAD.WIDE.U32 R4, R60.reuse, -0x2daee0ad, RZ ;  /* 0xd2511f533c047825 */ /* 0x040fe200078e00ff */
        /* <DEDUP_REMOVED lines=10> */
.L_x_25:
[----:B------:R-:W-:Y:S05]  /*1510*/  BSYNC.RECONVERGENT B1 ;  /* 0x0000000000017941 */ /* 0x000fea0003800200 */
.L_x_24:
[----:B------:R-:W-:Y:S01]  /*1520*/  IMAD.WIDE.U32 R6, R62, -0x326172a9, RZ ;  /* 0xcd9e8d573e067825 */ /* 0x000fe200078e00ff */
[----:B------:R-:W-:-:S03]  /*1530*/  LOP3.LUT R10, R63, R5, R53, 0x96, !PT ;  /* 0x000000053f0a7212 */ /* 0x000fc600078e9635 */
[----:B------:R-:W-:Y:S01]  /*1540*/  HFMA2 R3, -RZ, RZ, 0, 0 ;  /* 0x00000000ff037431 */ /* 0x000fe200000001ff */
        /* <DEDUP_REMOVED lines=38> */
[----:B------:R-:W-:Y:S02]  /*17b0*/  IMAD.MOV.U32 R4, RZ, RZ, R59 ;  /* 0x000000ffff047224 */ /* 0x000fe400078e003b */
[----:B------:R-:W-:-:S07]  /*17c0*/  IMAD.MOV.U32 R59, RZ, RZ, R6 ;  /* 0x000000ffff3b7224 */ /* 0x000fce00078e0006 */
.L_x_22:
[----:B------:R-:W-:Y:S05]  /*17d0*/  BSYNC.RECONVERGENT B0 ;  /* 0x0000000000007941 */ /* 0x000fea0003800200 */
.L_x_21:
[----:B------:R-:W1:Y:S01]  /*17e0*/  I2F.F64.U32 R4, R4 ;  /* 0x0000000400047312 */ /* 0x000e620000201800 */
[----:B------:R-:W-:Y:S01]  /*17f0*/  IMAD.MOV.U32 R6, RZ, RZ, 0x0 ;  /* 0x00000000ff067424 */ /* 0x000fe200078e00ff */
[----:B------:R-:W-:Y:S01]  /*1800*/  BSSY.RECONVERGENT B0, `(.L_x_26) ;  /* 0x0000021000007945 */ /* 0x000fe20003800200 */
[----:B------:R-:W-:Y:S02]  /*1810*/  IMAD.MOV.U32 R7, RZ, RZ, 0x3df00000 ;  /* 0x3df00000ff077424 */ /* 0x000fe400078e00ff */
[----:B------:R-:W-:Y:S02]  /*1820*/  IMAD.MOV.U32 R12, RZ, RZ, 0x0 ;  /* 0x00000000ff0c7424 */ /* 0x000fe400078e00ff */
[----:B------:R-:W-:Y:S02]  /*1830*/  IMAD.MOV.U32 R13, RZ, RZ, 0x3fd80000 ;  /* 0x3fd80000ff0d7424 */ /* 0x000fe400078e00ff */
[----:B-1----:R-:W-:-:S08]  /*1840*/  DFMA R6, R4, R6, 2.3283064365386962891e-10 ;  /* 0x3df000000406742b */ /* 0x002fd00000000006 */
[----:B------:R-:W-:-:S08]  /*1850*/  DADD R8, -R6, 1 ;  /* 0x3ff0000006087429 */ /* 0x000fd00000000100 */
[C---:B------:R-:W-:Y:S02]  /*1860*/  DMUL R14, R6.reuse, R8 ;  /* 0x00000008060e7228 */ /* 0x040fe40000000000 */
[----:B------:R-:W-:-:S04]  /*1870*/  DADD R6, R6, R6 ;  /* 0x0000000006067229 */ /* 0x000fc80000000006 */
[----:B------:R-:W1:Y:S04]  /*1880*/  MUFU.RSQ64H R9, R15 ;  /* 0x0000000f00097308 */ /* 0x000e680000001c00 */
[----:B------:R-:W-:Y:S01]  /*1890*/  VIADD R8, R15, 0xfcb00000 ;  /* 0xfcb000000f087836 */ /* 0x000fe20000000000 */
[----:B------:R-:W-:-:S04]  /*18a0*/  DADD R6, -R6, 1 ;  /* 0x3ff0000006067429 */ /* 0x000fc80000000100 */
[----:B------:R-:W-:Y:S01]  /*18b0*/  ISETP.GE.U32.AND P0, PT, R8, 0x7ca00000, PT ;  /* 0x7ca000000800780c */ /* 0x000fe20003f06070 */
[----:B-1----:R-:W-:-:S08]  /*18c0*/  DMUL R10, R8, R8 ;  /* 0x00000008080a7228 */ /* 0x002fd00000000000 */
[----:B------:R-:W-:-:S08]  /*18d0*/  DFMA R10, R14, -R10, 1 ;  /* 0x3ff000000e0a742b */ /* 0x000fd0000000080a */
[----:B------:R-:W-:Y:S02]  /*18e0*/  DFMA R12, R10, R12, 0.5 ;  /* 0x3fe000000a0c742b */ /* 0x000fe4000000000c */
[----:B------:R-:W-:-:S08]  /*18f0*/  DMUL R10, R8, R10 ;  /* 0x0000000a080a7228 */ /* 0x000fd00000000000 */
[----:B------:R-:W-:-:S08]  /*1900*/  DFMA R10, R12, R10, R8 ;  /* 0x0000000a0c0a722b */ /* 0x000fd00000000008 */
[----:B------:R-:W-:Y:S02]  /*1910*/  DMUL R12, R14, R10 ;  /* 0x0000000a0e0c7228 */ /* 0x000fe40000000000 */
[----:B------:R-:W-:Y:S01]  /*1920*/  IADD3 R5, PT, PT, R11, -0x100000, RZ ;  /* 0xfff000000b057810 */ /* 0x000fe20007ffe0ff */
[----:B------:R-:W-:-:S05]  /*1930*/  IMAD.MOV.U32 R4, RZ, RZ, R10 ;  /* 0x000000ffff047224 */ /* 0x000fca00078e000a */
[----:B------:R-:W-:-:S08]  /*1940*/  DFMA R20, R12, -R12, R14 ;  /* 0x8000000c0c14722b */ /* 0x000fd0000000000e */
[----:B------:R-:W-:Y:S01]  /*1950*/  DFMA R84, R20, R4, R12 ;  /* 0x000000041454722b */ /* 0x000fe2000000000c */
[----:B------:R-:W-:Y:S10]  /*1960*/  @!P0 BRA `(.L_x_27) ;  /* 0x0000000000288947 */ /* 0x000ff40003800000 */
[----:B------:R-:W-:Y:S01]  /*1970*/  IMAD.MOV.U32 R70, RZ, RZ, R14 ;  /* 0x000000ffff467224 */ /* 0x000fe200078e000e */
[----:B------:R-:W-:Y:S01]  /*1980*/  MOV R4, R8 ;  /* 0x0000000800047202 */ /* 0x000fe20000000f00 */
[----:B------:R-:W-:Y:S01]  /*1990*/  IMAD.MOV.U32 R71, RZ, RZ, R15 ;  /* 0x000000ffff477224 */ /* 0x000fe200078e000f */
[----:B------:R-:W-:Y:S01]  /*19a0*/  MOV R68, 0x19f0 ;  /* 0x000019f000447802 */ /* 0x000fe20000000f00 */
[----:B------:R-:W-:Y:S02]  /*19b0*/  IMAD.MOV.U32 R14, RZ, RZ, R20 ;  /* 0x000000ffff0e7224 */ /* 0x000fe400078e0014 */
[----:B------:R-:W-:Y:S02]  /*19c0*/  IMAD.MOV.U32 R15, RZ, RZ, R21 ;  /* 0x000000ffff0f7224 */ /* 0x000fe400078e0015 */
[----:B------:R-:W-:-:S07]  /*19d0*/  IMAD.MOV.U32 R11, RZ, RZ, R5 ;  /* 0x000000ffff0b7224 */ /* 0x000fce00078e0005 */
[----:B0-----:R-:W-:Y:S05]  /*19e0*/  CALL.REL.NOINC `($__internal_1_$__cuda_sm20_dsqrt_rn_f64_mediumpath_v1) ;  /* 0x000000c000a47944 */ /* 0x001fea0003c00000 */
[----:B------:R-:W-:Y:S02]  /*19f0*/  IMAD.MOV.U32 R84, RZ, RZ, R8 ;  /* 0x000000ffff547224 */ /* 0x000fe400078e0008 */
[----:B------:R-:W-:-:S07]  /*1a00*/  IMAD.MOV.U32 R85, RZ, RZ, R9 ;  /* 0x000000ffff557224 */ /* 0x000fce00078e0009 */
.L_x_27:
[----:B------:R-:W-:Y:S05]  /*1a10*/  BSYNC.RECONVERGENT B0 ;  /* 0x0000000000007941 */ /* 0x000fea0003800200 */
.L_x_26:
[----:B------:R-:W-:Y:S01]  /*1a20*/  ISETP.NE.AND P0, PT, R3, 0x1, PT ;  /* 0x000000010300780c */ /* 0x000fe20003f05270 */
[----:B------:R-:W-:Y:S01]  /*1a30*/  BSSY.RECONVERGENT B0, `(.L_x_28) ;  /* 0x0000046000007945 */ /* 0x000fe20003800200 */
[----:B------:R-:W-:Y:S01]  /*1a40*/  DADD R84, R84, R84 ;  /* 0x0000000054547229 */ /* 0x000fe20000000054 */
[----:B------:R-:W-:Y:S02]  /*1a50*/  IMAD.MOV.U32 R10, RZ, RZ, R57 ;  /* 0x000000ffff0a7224 */ /* 0x000fe400078e0039 */
[----:B------:R-:W-:-:S08]  /*1a60*/  IMAD.MOV.U32 R54, RZ, RZ, 0x2 ;  /* 0x00000002ff367424 */ /* 0x000fd000078e00ff */
[----:B------:R-:W-:Y:S05]  /*1a70*/  @!P0 BRA `(.L_x_29) ;  /* 0x0000000400048947 */ /* 0x000fea0003800000 */
[----:B------:R-:W-:-:S13]  /*1a80*/  ISETP.NE.AND P0, PT, R3, 0x3, PT ;  /* 0x000000030300780c */ /* 0x000fda0003f05270 */
[----:B------:R-:W-:Y:S05]  /*1a90*/  @!P0 BRA `(.L_x_30) ;  /* 0x0000000000188947 */ /* 0x000fea0003800000 */
[----:B------:R-:W-:-:S13]  /*1aa0*/  ISETP.NE.AND P0, PT, R3, 0x2, PT ;  /* 0x000000020300780c */ /* 0x000fda0003f05270 */
[----:B------:R-:W-:Y:S01]  /*1ab0*/  @!P0 MOV R54, 0x3 ;  /* 0x0000000300368802 */ /* 0x000fe20000000f00 */
[----:B------:R-:W-:Y:S02]  /*1ac0*/  @!P0 IMAD.MOV.U32 R10, RZ, RZ, R58 ;  /* 0x000000ffff0a8224 */ /* 0x000fe400078e003a */
[----:B------:R-:W-:Y:S02]  /*1ad0*/  @P0 VIADD R54, R3, 0x1 ;  /* 0x0000000103360836 */ /* 0x000fe40000000000 */
[----:B------:R-:W-:Y:S01]  /*1ae0*/  @P0 IMAD.MOV.U32 R10, RZ, RZ, R56 ;  /* 0x000000ffff0a0224 */ /* 0x000fe200078e0038 */
[----:B------:R-:W-:Y:S06]  /*1af0*/  BRA `(.L_x_29) ;  /* 0x0000000000e47947 */ /* 0x000fec0003800000 */
.L_x_30:
[----:B------:R-:W-:Y:S01]  /*1b00*/  VIADD R60, R60, 0x1 ;  /* 0x000000013c3c7836 */ /* 0x000fe20000000000 */
[----:B------:R-:W-:Y:S03]  /*1b10*/  BSSY.RECONVERGENT B1, `(.L_x_31) ;  /* 0x000000c000017945 */ /* 0x000fe60003800200 */
[C---:B------:R-:W-:Y:S01]  /*1b20*/  IMAD.WIDE.U32 R4, R60.reuse, -0x2daee0ad, RZ ;  /* 0xd2511f533c047825 */ /* 0x040fe200078e00ff */
[----:B------:R-:W-:-:S13]  /*1b30*/  ISETP.NE.AND P0, PT, R60, RZ, PT ;  /* 0x000000ff3c00720c */ /* 0x000fda0003f05270 */
[----:B------:R-:W-:Y:S05]  /*1b40*/  @P0 BRA `(.L_x_32) ;  /* 0x0000000000200947 */ /* 0x000fea0003800000 */
[----:B------:R-:W-:-:S05]  /*1b50*/  VIADD R61, R61, 0x1 ;  /* 0x000000013d3d7836 */ /* 0x000fca0000000000 */
[----:B------:R-:W-:-:S13]  /*1b60*/  ISETP.NE.AND P0, PT, R61, RZ, PT ;  /* 0x000000ff3d00720c */ /* 0x000fda0003f05270 */
[----:B------:R-:W-:Y:S01]  /*1b70*/  @!P0 IADD3 R62, PT, PT, R62, 0x1, RZ ;  /* 0x000000013e3e8810 */ /* 0x000fe20007ffe0ff */
[----:B------:R-:W-:Y:S02]  /*1b80*/  @!P0 VIADD R3, R63, 0x1 ;  /* 0x000000013f038836 */ /* 0x000fe40000000000 */
[----:B------:R-:W-:Y:S01]  /*1b90*/  @!P0 IMAD.MOV.U32 R61, RZ, RZ, RZ ;  /* 0x000000ffff3d8224 */ /* 0x000fe200078e00ff */
[----:B------:R-:W-:-:S13]  /*1ba0*/  ISETP.NE.AND P1, PT, R62, RZ, !P0 ;  /* 0x000000ff3e00720c */ /* 0x000fda0004725270 */
[----:B------:R-:W-:-:S04]  /*1bb0*/  @P1 IMAD.MOV R3, RZ, RZ, R63 ;  /* 0x000000ffff031224 */ /* 0x000fc800078e023f */
[----:B------:R-:W-:-:S07]  /*1bc0*/  @!P0 IMAD.MOV.U32 R63, RZ, RZ, R3 ;  /* 0x000000ffff3f8224 */ /* 0x000fce00078e0003 */
.L_x_32:
[----:B------:R-:W-:Y:S05]  /*1bd0*/  BSYNC.RECONVERGENT B1 ;  /* 0x0000000000017941 */ /* 0x000fea0003800200 */
.L_x_31:
[----:B------:R-:W-:Y:S01]  /*1be0*/  IMAD.WIDE.U32 R8, R62, -0x326172a9, RZ ;  /* 0xcd9e8d573e087825 */ /* 0x000fe200078e00ff */
[----:B------:R-:W-:-:S03]  /*1bf0*/  LOP3.LUT R12, R63, R5, R53, 0x96, !PT ;  /* 0x000000053f0c7212 */ /* 0x000fc600078e9635 */
[----:B------:R-:W-:Y:S01]  /*1c00*/  IMAD.MOV.U32 R54, RZ, RZ, RZ ;  /* 0x000000ffff367224 */ /* 0x000fe200078e00ff */
        /* <DEDUP_REMOVED lines=37> */
[----:B------:R-:W-:Y:S01]  /*1e60*/  MOV R10, R59 ;  /* 0x0000003b000a7202 */ /* 0x000fe20000000f00 */
[----:B------:R-:W-:Y:S01]  /*1e70*/  IMAD.MOV.U32 R59, RZ, RZ, R8 ;  /* 0x000000ffff3b7224 */ /* 0x000fe200078e0008 */
[----:B------:R-:W-:-:S07]  /*1e80*/  LOP3.LUT R58, R28, R4, R9, 0x96, !PT ;  /* 0x000000041c3a7212 */ /* 0x000fce00078e9609 */
.L_x_29:
[----:B------:R-:W-:Y:S05]  /*1e90*/  BSYNC.RECONVERGENT B0 ;  /* 0x0000000000007941 */ /* 0x000fea0003800200 */
.L_x_28:
[----:B------:R-:W1:Y:S01]  /*1ea0*/  I2F.F64.U32 R4, R10 ;  /* 0x0000000a00047312 */ /* 0x000e620000201800 */
[----:B------:R-:W-:Y:S01]  /*1eb0*/  IMAD.MOV.U32 R8, RZ, RZ, 0x0 ;  /* 0x00000000ff087424 */ /* 0x000fe200078e00ff */
[----:B------:R-:W-:Y:S01]  /*1ec0*/  UMOV UR4, 0x53c8d4f1 ;  /* 0x53c8d4f100047882 */ /* 0x000fe20000000000 */
[----:B------:R-:W-:Y:S01]  /*1ed0*/  IMAD.MOV.U32 R9, RZ, RZ, 0x3df00000 ;  /* 0x3df00000ff097424 */ /* 0x000fe200078e00ff */
[----:B------:R-:W-:Y:S01]  /*1ee0*/  UMOV UR5, 0x401921fb ;  /* 0x401921fb00057882 */ /* 0x000fe20000000000 */
[----:B------:R-:W-:Y:S01]  /*1ef0*/  BSSY.RECONVERGENT B0, `(.L_x_33) ;  /* 0x000001f000007945 */ /* 0x000fe20003800200 */
[----:B------:R-:W-:-:S03]  /*1f00*/  IMAD.MOV.U32 R0, RZ, RZ, 0x1 ;  /* 0x00000001ff007424 */ /* 0x000fc600078e00ff */
[----:B-1----:R-:W-:-:S08]  /*1f10*/  DFMA R4, R4, R8, 2.3283064365386962891e-10 ;  /* 0x3df000000404742b */ /* 0x002fd00000000008 */
[----:B------:R-:W-:Y:S02]  /*1f20*/  DMUL R86, R4, UR4 ;  /* 0x0000000404567c28 */ /* 0x000fe40008000000 */
[----:B------:R-:W-:-:S06]  /*1f30*/  DMUL R4, RZ, +INF ;  /* 0x7ff00000ff047828 */ /* 0x000fcc0000000000 */
[----:B------:R-:W-:-:S14]  /*1f40*/  DSETP.NEU.AND P2, PT, R86, +INF , PT ;  /* 0x7ff000005600742a */ /* 0x000fdc0003f4d000 */
[----:B------:R-:W-:Y:S05]  /*1f50*/  @!P2 BRA `(.L_x_34) ;  /* 0x000000000060a947 */ /* 0x000fea0003800000 */
[----:B------:R-:W-:Y:S01]  /*1f60*/  UMOV UR4, 0x6dc9c883 ;  /* 0x6dc9c88300047882 */ /* 0x000fe20000000000 */
[----:B------:R-:W-:Y:S01]  /*1f70*/  UMOV UR5, 0x3fe45f30 ;  /* 0x3fe45f3000057882 */ /* 0x000fe20000000000 */
[C---:B------:R-:W-:Y:S01]  /*1f80*/  DSETP.GE.AND P0, PT, R86.reuse, 2.14748364800000000000e+09, PT ;  /* 0x41e000005600742a */ /* 0x040fe20003f06000 */
[----:B------:R-:W-:Y:S01]  /*1f90*/  BSSY.RECONVERGENT B1, `(.L_x_35) ;  /* 0x0000013000017945 */ /* 0x000fe20003800200 */
[----:B------:R-:W-:Y:S01]  /*1fa0*/  DMUL R8, R86, UR4 ;  /* 0x0000000456087c28 */ /* 0x000fe20008000000 */
[----:B------:R-:W-:Y:S01]  /*1fb0*/  UMOV UR4, 0x54442d18 ;  /* 0x54442d1800047882 */ /* 0x000fe20000000000 */
[----:B------:R-:W-:-:S04]  /*1fc0*/  UMOV UR5, 0x3ff921fb ;  /* 0x3ff921fb00057882 */ /* 0x000fc80000000000 */
[----:B------:R-:W1:Y:S08]  /*1fd0*/  F2I.F64 R0, R8 ;  /* 0x0000000800007311 */ /* 0x000e700000301100 */
[----:B-1----:R-:W1:Y:S02]  /*1fe0*/  I2F.F64 R4, R0 ;  /* 0x0000000000047312 */ /* 0x002e640000201c00 */
[----:B-1----:R-:W-:Y:S01]  /*1ff0*/  DFMA R10, R4, -UR4, R86 ;  /* 0x80000004040a7c2b */ /* 0x002fe20008000056 */
[----:B------:R-:W-:Y:S01]  /*2000*/  UMOV UR4, 0x33145c00 ;  /* 0x33145c0000047882 */ /* 0x000fe20000000000 */
[----:B------:R-:W-:-:S06]  /*2010*/  UMOV UR5, 0x3c91a626 ;  /* 0x3c91a62600057882 */ /* 0x000fcc0000000000 */
[----:B------:R-:W-:Y:S01]  /*2020*/  DFMA R10, R4, -UR4, R10 ;  /* 0x80000004040a7c2b */ /* 0x000fe2000800000a */
[----:B------:R-:W-:Y:S01]  /*2030*/  UMOV UR4, 0x252049c0 ;  /* 0x252049c000047882 */ /* 0x000fe20000000000 */
[----:B------:R-:W-:-:S06]  /*2040*/  UMOV UR5, 0x397b839a ;  /* 0x397b839a00057882 */ /* 0x000fcc0000000000 */
[----:B------:R-:W-:Y:S01]  /*2050*/  DFMA R4, R4, -UR4, R10 ;  /* 0x8000000404047c2b */ /* 0x000fe2000800000a */
[----:B------:R-:W-:Y:S10]  /*2060*/  @!P0 BRA `(.L_x_36) ;  /* 0x0000000000148947 */ /* 0x000ff40003800000 */
[----:B------:R-:W-:Y:S01]  /*2070*/  MOV R12, R86 ;  /* 0x00000056000c7202 */ /* 0x000fe20000000f00 */
[----:B------:R-:W-:Y:S01]  /*2080*/  IMAD.MOV.U32 R13, RZ, RZ, R87 ;  /* 0x000000ffff0d7224 */ /* 0x000fe200078e0057 */
[----:B------:R-:W-:-:S07]  /*2090*/  MOV R92, 0x20b0 ;  /* 0x000020b0005c7802 */ /* 0x000fce0000000f00 */
[----:B0-----:R-:W-:Y:S05]  /*20a0*/  CALL.REL.NOINC `($_Z9propagateP24curandStatePhilox4_32_10PdS1_S1_S1_S1_PKdiiiidS3_iiiS3_S3_S3_S3_PKi$__internal_trig_reduction_slowpathd) ;  /* 0x000000bc00ac7944 */ /* 0x001fea0003c00000 */
[----:B------:R-:W-:-:S07]  /*20b0*/  IMAD.MOV.U32 R0, RZ, RZ, R3 ;  /* 0x000000ffff007224 */ /* 0x000fce00078e0003 */
.L_x_36:
[----:B------:R-:W-:Y:S05]  /*20c0*/  BSYNC.RECONVERGENT B1 ;  /* 0x0000000000017941 */ /* 0x000fea0003800200 */
.L_x_35:
[----:B------:R-:W-:-:S07]  /*20d0*/  VIADD R0, R0, 0x1 ;  /* 0x0000000100007836 */ /* 0x000fce0000000000 */
.L_x_34:
[----:B------:R-:W-:Y:S05]  /*20e0*/  BSYNC.RECONVERGENT B0 ;  /* 0x0000000000007941 */ /* 0x000fea0003800200 */
.L_x_33:
[----:B------:R-:W1:Y:S01]  /*20f0*/  LDCU.64 UR4, c[0x4][0x1a8] ;  /* 0x01003500ff0477ac */ /* 0x000e620008000a00 */
[----:B------:R-:W-:-:S05]  /*2100*/  IMAD.SHL.U32 R3, R0, 0x40, RZ ;  /* 0x0000004000037824 */ /* 0x000fca00078e00ff */
[----:B------:R-:W-:-:S04]  /*2110*/  LOP3.LUT R3, R3, 0x40, RZ, 0xc0, !PT ;  /* 0x0000004003037812 */ /* 0x000fc800078ec0ff */
[----:B-1----:R-:W-:-:S04]  /*2120*/  IADD3 R20, P0, PT, R3, UR4, RZ ;  /* 0x0000000403147c10 */ /* 0x002fc8000ff1e0ff */
[----:B------:R-:W-:-:S05]  /*2130*/  IADD3.X R21, PT, PT, RZ, UR5, RZ, P0, !PT ;  /* 0x00000005ff157c10 */ /* 0x000fca00087fe4ff */
[----:B------:R-:W2:Y:S04]  /*2140*/  LDG.E.128.CONSTANT R8, desc[UR36][R20.64] ;  /* 0x0000002414087981 */ /* 0x000ea8000c1e9d00 */
[----:B------:R-:W3:Y:S04]  /*2150*/  LDG.E.128.CONSTANT R12, desc[UR36][R20.64+0x10] ;  /* 0x00001024140c7981 */ /* 0x000ee8000c1e9d00 */
[----:B------:R-:W4:Y:S01]  /*2160*/  LDG.E.128.CONSTANT R68, desc[UR36][R20.64+0x20] ;  /* 0x0000202414447981 */ /* 0x000f22000c1e9d00 */
[----:B------:R-:W-:Y:S01]  /*2170*/  LOP3.LUT R3, R0, 0x1, RZ, 0xc0, !PT ;  /* 0x0000000100037812 */ /* 0x000fe200078ec0ff */
[----:B------:R-:W-:Y:S01]  /*2180*/  IMAD.MOV.U32 R90, RZ, RZ, 0x20fd8164 ;  /* 0x20fd8164ff5a7424 */ /* 0x000fe200078e00ff */
[----:B------:R-:W-:Y:S01]  /*2190*/  DMUL R88, R4, R4 ;  /* 0x0000000404587228 */ /* 0x000fe20000000000 */
[----:B------:R-:W-:Y:S01]  /*21a0*/  BSSY.RECONVERGENT B0, `(.L_x_37) ;  /* 0x000002d000007945 */ /* 0x000fe20003800200 */
[----:B------:R-:W-:Y:S01]  /*21b0*/  ISETP.NE.U32.AND P0, PT, R3, 0x1, PT ;  /* 0x000000010300780c */ /* 0x000fe20003f05070 */
[----:B------:R-:W-:-:S03]  /*21c0*/  IMAD.MOV.U32 R3, RZ, RZ, 0x3da8ff83 ;  /* 0x3da8ff83ff037424 */ /* 0x000fc600078e00ff */
[----:B------:R-:W-:Y:S02]  /*21d0*/  FSEL R90, R90, -8.06006814911005101289e+34, !P0 ;  /* 0xf9785eba5a5a7808 */ /* 0x000fe40004000000 */
[----:B------:R-:W-:-:S06]  /*21e0*/  FSEL R91, -R3, 0.11223486810922622681, !P0 ;  /* 0x3de5db65035b7808 */ /* 0x000fcc0004000100 */
[----:B--2---:R-:W-:-:S08]  /*21f0*/  DFMA R8, R88, R90, R8 ;  /* 0x0000005a5808722b */ /* 0x004fd00000000008 */
[----:B------:R-:W-:-:S08]  /*2200*/  DFMA R8, R88, R8, R10 ;  /* 0x000000085808722b */ /* 0x000fd0000000000a */
[----:B---3--:R-:W-:-:S08]  /*2210*/  DFMA R8, R88, R8, R12 ;  /* 0x000000085808722b */ /* 0x008fd0000000000c */
[----:B------:R-:W-:-:S08]  /*2220*/  DFMA R8, R88, R8, R14 ;  /* 0x000000085808722b */ /* 0x000fd0000000000e */
[----:B----4-:R-:W-:-:S08]  /*2230*/  DFMA R8, R88, R8, R68 ;  /* 0x000000085808722b */ /* 0x010fd00000000044 */
[----:B------:R-:W-:-:S08]  /*2240*/  DFMA R8, R88, R8, R70 ;  /* 0x000000085808722b */ /* 0x000fd00000000046 */
[----:B------:R-:W-:Y:S02]  /*2250*/  DFMA R4, R8, R4, R4 ;  /* 0x000000040804722b */ /* 0x000fe40000000004 */
[----:B------:R-:W-:-:S10]  /*2260*/  DFMA R8, R88, R8, 1 ;  /* 0x3ff000005808742b */ /* 0x000fd40000000008 */
[----:B------:R-:W-:Y:S02]  /*2270*/  FSEL R8, R8, R4, !P0 ;  /* 0x0000000408087208 */ /* 0x000fe40004000000 */
[----:B------:R-:W-:Y:S02]  /*2280*/  FSEL R9, R9, R5, !P0 ;  /* 0x0000000509097208 */ /* 0x000fe40004000000 */
[----:B------:R-:W-:Y:S01]  /*2290*/  LOP3.LUT P0, RZ, R0, 0x2, RZ, 0xc0, !PT ;  /* 0x0000000200ff7812 */ /* 0x000fe2000780c0ff */
[----:B------:R-:W-:-:S03]  /*22a0*/  IMAD.MOV.U32 R0, RZ, RZ, RZ ;  /* 0x000000ffff007224 */ /* 0x000fc600078e00ff */
[----:B------:R-:W-:-:S10]  /*22b0*/  DADD R4, RZ, -R8 ;  /* 0x00000000ff047229 */ /* 0x000fd40000000808 */
[----:B------:R-:W-:Y:S02]  /*22c0*/  FSEL R20, R8, R4, !P0 ;  /* 0x0000000408147208 */ /* 0x000fe40004000000 */
[----:B------:R-:W-:Y:S01]  /*22d0*/  FSEL R21, R9, R5, !P0 ;  /* 0x0000000509157208 */ /* 0x000fe20004000000 */
[----:B------:R-:W-:-:S05]  /*22e0*/  DMUL R4, RZ, +INF ;  /* 0x7ff00000ff047828 */ /* 0x000fca0000000000 */
[----:B------:R-:W-:-:S07]  /*22f0*/  DMUL R20, R84, R20 ;  /* 0x0000001454147228 */ /* 0x000fce0000000000 */
[----:B------:R1:W-:Y:S01]  /*2300*/  STL.64 [R1+0x18], R20 ;  /* 0x0000181401007387 */ /* 0x0003e20000100a00 */
[----:B------:R-:W-:Y:S05]  /*2310*/  @!P2 BRA `(.L_x_38) ;  /* 0x000000000054a947 */ /* 0x000fea0003800000 */
[----:B------:R-:W-:Y:S01]  /*2320*/  UMOV UR4, 0x6dc9c883 ;  /* 0x6dc9c88300047882 */ /* 0x000fe20000000000 */
[----:B------:R-:W-:Y:S01]  /*2330*/  UMOV UR5, 0x3fe45f30 ;  /* 0x3fe45f3000057882 */ /* 0x000fe20000000000 */
[C---:B------:R-:W-:Y:S02]  /*2340*/  DSETP.GE.AND P0, PT, R86.reuse, 2.14748364800000000000e+09, PT ;  /* 0x41e000005600742a */ /* 0x040fe40003f06000 */
[----:B------:R-:W-:Y:S01]  /*2350*/  DMUL R8, R86, UR4 ;  /* 0x0000000456087c28 */ /* 0x000fe20008000000 */
[----:B------:R-:W-:Y:S01]  /*2360*/  UMOV UR4, 0x54442d18 ;  /* 0x54442d1800047882 */ /* 0x000fe20000000000 */
[----:B------:R-:W-:-:S04]  /*2370*/  UMOV UR5, 0x3ff921fb ;  /* 0x3ff921fb00057882 */ /* 0x000fc80000000000 */
[----:B------:R-:W2:Y:S08]  /*2380*/  F2I.F64 R0, R8 ;  /* 0x0000000800007311 */ /* 0x000eb00000301100 */
[----:B--2---:R-:W2:Y:S02]  /*2390*/  I2F.F64 R4, R0 ;  /* 0x0000000000047312 */ /* 0x004ea40000201c00 */
[----:B--2---:R-:W-:Y:S01]  /*23a0*/  DFMA R10, R4, -UR4, R86 ;  /* 0x80000004040a7c2b */ /* 0x004fe20008000056 */
[----:B------:R-:W-:Y:S01]  /*23b0*/  UMOV UR4, 0x33145c00 ;  /* 0x33145c0000047882 */ /* 0x000fe20000000000 */
[----:B------:R-:W-:-:S06]  /*23c0*/  UMOV UR5, 0x3c91a626 ;  /* 0x3c91a62600057882 */ /* 0x000fcc0000000000 */
[----:B------:R-:W-:Y:S01]  /*23d0*/  DFMA R10, R4, -UR4, R10 ;  /* 0x80000004040a7c2b */ /* 0x000fe2000800000a */
[----:B------:R-:W-:Y:S01]  /*23e0*/  UMOV UR4, 0x252049c0 ;  /* 0x252049c000047882 */ /* 0x000fe20000000000 */
[----:B------:R-:W-:-:S06]  /*23f0*/  UMOV UR5, 0x397b839a ;  /* 0x397b839a00057882 */ /* 0x000fcc0000000000 */
[----:B------:R-:W-:Y:S01]  /*2400*/  DFMA R4, R4, -UR4, R10 ;  /* 0x8000000404047c2b */ /* 0x000fe2000800000a */
[----:B------:R-:W-:Y:S10]  /*2410*/  @!P0 BRA `(.L_x_38) ;  /* 0x0000000000148947 */ /* 0x000ff40003800000 */
[----:B------:R-:W-:Y:S01]  /*2420*/  IMAD.MOV.U32 R12, RZ, RZ, R86 ;  /* 0x000000ffff0c7224 */ /* 0x000fe200078e0056 */
[----:B------:R-:W-:Y:S02]  /*2430*/  MOV R13, R87 ;  /* 0x00000057000d7202 */ /* 0x000fe40000000f00 */
[----:B------:R-:W-:-:S07]  /*2440*/  MOV R92, 0x2460 ;  /* 0x00002460005c7802 */ /* 0x000fce0000000f00 */
[----:B01----:R-:W-:Y:S05]  /*2450*/  CALL.REL.NOINC `($_Z9propagateP24curandStatePhilox4_32_10PdS1_S1_S1_S1_PKdiiiidS3_iiiS3_S3_S3_S3_PKi$__internal_trig_reduction_slowpathd) ;  /* 0x000000b800c07944 */ /* 0x003fea0003c00000 */
[----:B------:R-:W-:-:S07]  /*2460*/  IMAD.MOV.U32 R0, RZ, RZ, R3 ;  /* 0x000000ffff007224 */ /* 0x000fce00078e0003 */
.L_x_38:
[----:B------:R-:W-:Y:S05]  /*2470*/  BSYNC.RECONVERGENT B0 ;  /* 0x0000000000007941 */ /* 0x000fea0003800200 */
.L_x_37:
[----:B------:R-:W2:Y:S01]  /*2480*/  LDCU.64 UR4, c[0x4][0x1a8] ;  /* 0x01003500ff0477ac */ /* 0x000ea20008000a00 */
[----:B------:R-:W-:-:S05]  /*2490*/  IMAD.SHL.U32 R3, R0, 0x40, RZ ;  /* 0x0000004000037824 */ /* 0x000fca00078e00ff */
[----:B------:R-:W-:-:S04]  /*24a0*/  LOP3.LUT R3, R3, 0x40, RZ, 0xc0, !PT ;  /* 0x0000004003037812 */ /* 0x000fc800078ec0ff */
[----:B--2---:R-:W-:-:S05]  /*24b0*/  IADD3 R86, P0, PT, R3, UR4, RZ ;  /* 0x0000000403567c10 */ /* 0x004fca000ff1e0ff */
[----:B------:R-:W-:-:S05]  /*24c0*/  IMAD.X R87, RZ, RZ, UR5, P0 ;  /* 0x00000005ff577e24 */ /* 0x000fca00080e06ff */
[----:B------:R-:W2:Y:S04]  /*24d0*/  LDG.E.128.CONSTANT R8, desc[UR36][R86.64] ;  /* 0x0000002456087981 */ /* 0x000ea8000c1e9d00 */
[----:B------:R-:W3:Y:S04]  /*24e0*/  LDG.E.128.CONSTANT R12, desc[UR36][R86.64+0x10] ;  /* 0x00001024560c7981 */ /* 0x000ee8000c1e9d00 */
[----:B------:R-:W4:Y:S01]  /*24f0*/  LDG.E.128.CONSTANT R68, desc[UR36][R86.64+0x20] ;  /* 0x0000202456447981 */ /* 0x000f22000c1e9d00 */
[----:B------:R-:W-:Y:S01]  /*2500*/  LOP3.LUT R3, R0, 0x1, RZ, 0xc0, !PT ;  /* 0x0000000100037812 */ /* 0x000fe200078ec0ff */
[----:B------:R-:W-:Y:S01]  /*2510*/  IMAD.MOV.U32 R90, RZ, RZ, 0x20fd8164 ;  /* 0x20fd8164ff5a7424 */ /* 0x000fe200078e00ff */
[----:B------:R-:W-:Y:S01]  /*2520*/  DMUL R88, R4, R4 ;  /* 0x0000000404587228 */ /* 0x000fe20000000000 */
[----:B------:R-:W-:Y:S01]  /*2530*/  BSSY.RECONVERGENT B0, `(.L_x_39) ;  /* 0x0000023000007945 */ /* 0x000fe20003800200 */
[----:B------:R-:W-:-:S02]  /*2540*/  ISETP.NE.U32.AND P0, PT, R3, 0x1, PT ;  /* 0x000000010300780c */ /* 0x000fc40003f05070 */
[----:B------:R-:W-:Y:S02]  /*2550*/  MOV R3, 0x3da8ff83 ;  /* 0x3da8ff8300037802 */ /* 0x000fe40000000f00 */
        /* <DEDUP_REMOVED lines=12> */
[----:B------:R-:W-:-:S04]  /*2620*/  LOP3.LUT P0, RZ, R0, 0x2, RZ, 0xc0, !PT ;  /* 0x0000000200ff7812 */ /* 0x000fc8000780c0ff */
[----:B------:R-:W-:-:S10]  /*2630*/  DADD R4, RZ, -R8 ;  /* 0x00000000ff047229 */ /* 0x000fd40000000808 */
[----:B------:R-:W-:Y:S02]  /*2640*/  FSEL R4, R8, R4, !P0 ;  /* 0x0000000408047208 */ /* 0x000fe40004000000 */
[----:B------:R-:W-:Y:S01]  /*2650*/  FSEL R5, R9, R5, !P0 ;  /* 0x0000000509057208 */ /* 0x000fe20004000000 */
[----:B------:R-:W-:-:S05]  /*2660*/  DSETP.GT.AND P0, PT, R20, RZ, PT ;  /* 0x000000ff1400722a */ /* 0x000fca0003f04000 */
[----:B------:R-:W-:-:S07]  /*2670*/  DMUL R4, R84, R4 ;  /* 0x0000000454047228 */ /* 0x000fce0000000000 */
[----:B------:R2:W-:Y:S02]  /*2680*/  STL.128 [R1+0x20], R4 ;  /* 0x0000200401007387 */ /* 0x0005e40000100c00 */
[----:B------:R-:W-:Y:S05]  /*2690*/  @!P0 BRA `(.L_x_40) ;  /* 0x0000000000148947 */ /* 0x000fea0003800000 */
[----:B------:R-:W3:Y:S02]  /*26a0*/  LDL R0, [R1] ;  /* 0x0000000001007983 */ /* 0x000ee40000100800 */
[----:B---3--:R-:W3:Y:S02]  /*26b0*/  I2F.F64 R8, R0 ;  /* 0x0000000000087312 */ /* 0x008ee40000201c00 */
[----:B---3--:R-:W-:-:S08]  /*26c0*/  DADD R8, R8, 1 ;  /* 0x3ff0000008087429 */ /* 0x008fd00000000000 */
[----:B------:R-:W-:Y:S01]  /*26d0*/  DADD R96, -R22, R8 ;  /* 0x0000000016607229 */ /* 0x000fe20000000108 */
[----:B------:R-:W-:Y:S10]  /*26e0*/  BRA `(.L_x_41) ;  /* 0x00000000001c7947 */ /* 0x000ff40003800000 */
.L_x_40:
[----:B------:R-:W-:Y:S01]  /*26f0*/  DSETP.GEU.AND P0, PT, R20, RZ, PT ;  /* 0x000000ff1400722a */ /* 0x000fe20003f0e000 */
[----:B------:R-:W-:Y:S02]  /*2700*/  IMAD.MOV.U32 R96, RZ, RZ, 0x0 ;  /* 0x00000000ff607424 */ /* 0x000fe400078e00ff */
[----:B------:R-:W-:-:S11]  /*2710*/  IMAD.MOV.U32 R97, RZ, RZ, 0x40000000 ;  /* 0x40000000ff617424 */ /* 0x000fd600078e00ff */
[----:B------:R-:W-:Y:S05]  /*2720*/  @P0 BRA `(.L_x_41) ;  /* 0x00000000000c0947 */ /* 0x000fea0003800000 */
[----:B------:R-:W3:Y:S02]  /*2730*/  LDL R0, [R1] ;  /* 0x0000000001007983 */ /* 0x000ee40000100800 */
[----:B---3--:R-:W3:Y:S02]  /*2740*/  I2F.F64 R96, R0 ;  /* 0x0000000000607312 */ /* 0x008ee40000201c00 */
[----:B---3--:R-:W-:-:S11]  /*2750*/  DADD R96, -R22, R96 ;  /* 0x0000000016607229 */ /* 0x008fd60000000160 */
.L_x_41:
[----:B------:R-:W-:Y:S05]  /*2760*/  BSYNC.RECONVERGENT B0 ;  /* 0x0000000000007941 */ /* 0x000fea0003800200 */
.L_x_39:
[----:B------:R-:W-:Y:S01]  /*2770*/  DSETP.GT.AND P0, PT, |R96|, |R20|, PT ;  /* 0x400000146000722a */ /* 0x000fe20003f04200 */
[----:B------:R-:W-:Y:S01]  /*2780*/  BSSY.RECONVERGENT B1, `(.L_x_42) ;  /* 0x000001f000017945 */ /* 0x000fe20003800200 */
[----:B------:R-:W-:Y:S02]  /*2790*/  IMAD.MOV.U32 R8, RZ, RZ, 0x0 ;  /* 0x00000000ff087424 */ /* 0x000fe400078e00ff */
[----:B------:R-:W-:-:S10]  /*27a0*/  IMAD.MOV.U32 R9, RZ, RZ, 0x40000000 ;  /* 0x40000000ff097424 */ /* 0x000fd400078e00ff */
[----:B------:R-:W-:Y:S05]  /*27b0*/  @P0 BRA `(.L_x_43) ;  /* 0x00000000006c0947 */ /* 0x000fea0003800000 */
[----:B------:R-:W3:Y:S01]  /*27c0*/  MUFU.RCP64H R9, R21 ;  /* 0x0000001500097308 */ /* 0x000ee20000001800 */
[----:B------:R-:W-:Y:S01]  /*27d0*/  MOV R8, 0x1 ;  /* 0x0000000100087802 */ /* 0x000fe20000000f00 */
[----:B------:R-:W-:Y:S01]  /*27e0*/  BSSY.RECONVERGENT B2, `(.L_x_44) ;  /* 0x0000011000027945 */ /* 0x000fe20003800200 */
[----:B------:R-:W-:-:S04]  /*27f0*/  FSETP.GEU.AND P1, PT, |R97|, 6.5827683646048100446e-37, PT ;  /* 0x036000006100780b */ /* 0x000fc80003f2e200 */
[----:B---3--:R-:W-:-:S08]  /*2800*/  DFMA R10, -R20, R8, 1 ;  /* 0x3ff00000140a742b */ /* 0x008fd00000000108 */
[----:B------:R-:W-:-:S08]  /*2810*/  DFMA R10, R10, R10, R10 ;  /* 0x0000000a0a0a722b */ /* 0x000fd0000000000a */
[----:B------:R-:W-:-:S08]  /*2820*/  DFMA R10, R8, R10, R8 ;  /* 0x0000000a080a722b */ /* 0x000fd00000000008 */
[----:B------:R-:W-:-:S08]  /*2830*/  DFMA R8, -R20, R10, 1 ;  /* 0x3ff000001408742b */ /* 0x000fd0000000010a */
[----:B------:R-:W-:-:S08]  /*2840*/  DFMA R8, R10, R8, R10 ;  /* 0x000000080a08722b */ /* 0x000fd0000000000a */
[----:B------:R-:W-:-:S08]  /*2850*/  DMUL R70, R8, R96 ;  /* 0x0000006008467228 */ /* 0x000fd00000000000 */
[----:B------:R-:W-:-:S08]  /*2860*/  DFMA R10, -R20, R70, R96 ;  /* 0x00000046140a722b */ /* 0x000fd00000000160 */
[----:B------:R-:W-:-:S10]  /*2870*/  DFMA R70, R8, R10, R70 ;  /* 0x0000000a0846722b */ /* 0x000fd40000000046 */
[----:B------:R-:W-:-:S05]  /*2880*/  FFMA R0, RZ, R21, R71 ;  /* 0x00000015ff007223 */ /* 0x000fca0000000047 */
[----:B------:R-:W-:-:S13]  /*2890*/  FSETP.GT.AND P0, PT, |R0|, 1.469367938527859385e-39, PT ;  /* 0x001000000000780b */ /* 0x000fda0003f04200 */
[----:B------:R-:W-:Y:S05]  /*28a0*/  @P0 BRA P1, `(.L_x_45) ;  /* 0x0000000000100947 */ /* 0x000fea0000800000 */
[----:B------:R-:W-:Y:S01]  /*28b0*/  IMAD.MOV.U32 R92, RZ, RZ, R20 ;  /* 0x000000ffff5c7224 */ /* 0x000fe200078e0014 */
[----:B------:R-:W-:Y:S01]  /*28c0*/  MOV R14, 0x28f0 ;  /* 0x000028f0000e7802 */ /* 0x000fe20000000f00 */
[----:B------:R-:W-:-:S07]  /*28d0*/  IMAD.MOV.U32 R15, RZ, RZ, R21 ;  /* 0x000000ffff0f7224 */ /* 0x000fce00078e0015 */
[----:B012---:R-:W-:Y:S05]  /*28e0*/  CALL.REL.NOINC `($__internal_0_$__cuda_sm20_div_rn_f64_full) ;  /* 0x000000ac00787944 */ /* 0x007fea0003c00000 */
.L_x_45:
[----:B------:R-:W-:Y:S05]  /*28f0*/  BSYNC.RECONVERGENT B2 ;  /* 0x0000000000027941 */ /* 0x000fea0003800200 */
.L_x_44:
[----:B------:R-:W-:Y:S01]  /*2900*/  DSETP.MAX.AND P0, P1, RZ, R70, PT ;  /* 0x00000046ff00722a */ /* 0x000fe2000390f000 */
[----:B------:R-:W-:Y:S01]  /*2910*/  IMAD.MOV.U32 R3, RZ, RZ, R71 ;  /* 0x000000ffff037224 */ /* 0x000fe200078e0047 */
[----:B------:R-:W-:Y:S01]  /*2920*/  MOV R8, RZ ;  /* 0x000000ff00087202 */ /* 0x000fe20000000f00 */
[----:B------:R-:W-:-:S03]  /*2930*/  IMAD.MOV.U32 R0, RZ, RZ, RZ ;  /* 0x000000ffff007224 */ /* 0x000fc600078e00ff */
[----:B------:R-:W-:Y:S02]  /*2940*/  SEL R8, R8, R70, P0 ;  /* 0x0000004608087207 */ /* 0x000fe40000000000 */
[----:B------:R-:W-:-:S06]  /*2950*/  FSEL R9, R0, R3, P0 ;  /* 0x0000000300097208 */ /* 0x000fcc0000000000 */
[----:B------:R-:W-:-:S07]  /*2960*/  @P1 LOP3.LUT R9, R3, 0x80000, RZ, 0xfc, !PT ;  /* 0x0008000003091812 */ /* 0x000fce00078efcff */
.L_x_43:
[----:B------:R-:W-:Y:S05]  /*2970*/  BSYNC.RECONVERGENT B1 ;  /* 0x0000000000017941 */ /* 0x000fea0003800200 */
.L_x_42:
[----:B------:R-:W-:Y:S01]  /*2980*/  DSETP.GT.AND P0, PT, R4, RZ, PT ;  /* 0x000000ff0400722a */ /* 0x000fe20003f04000 */
[----:B------:R-:W-:-:S13]  /*2990*/  BSSY.RECONVERGENT B0, `(.L_x_46) ;  /* 0x000000e000007945 */ /* 0x000fda0003800200 */
[----:B------:R-:W-:Y:S05]  /*29a0*/  @P0 BRA `(.L_x_47) ;  /* 0x0000000000200947 */ /* 0x000fea0003800000 */
[----:B------:R-:W-:Y:S01]  /*29b0*/  DSETP.GEU.AND P0, PT, R4, RZ, PT ;  /* 0x000000ff0400722a */ /* 0x000fe20003f0e000 */
[----:B------:R-:W-:Y:S02]  /*29c0*/  IMAD.MOV.U32 R96, RZ, RZ, 0x0 ;  /* 0x00000000ff607424 */ /* 0x000fe400078e00ff */
[----:B------:R-:W-:-:S11]  /*29d0*/  IMAD.MOV.U32 R97, RZ, RZ, 0x40000000 ;  /* 0x40000000ff617424 */ /* 0x000fd600078e00ff */
[----:B------:R-:W-:Y:S05]  /*29e0*/  @P0 BRA `(.L_x_48) ;  /* 0x0000000000200947 */ /* 0x000fea0003800000 */
[----:B------:R-:W3:Y:S02]  /*29f0*/  LDL R0, [R1+0x4] ;  /* 0x0000040001007983 */ /* 0x000ee40000100800 */
[----:B---3--:R-:W3:Y:S02]  /*2a00*/  I2F.F64 R96, R0 ;  /* 0x0000000000607312 */ /* 0x008ee40000201c00 */
[----:B---3--:R-:W-:Y:S01]  /*2a10*/  DADD R96, -R18, R96 ;  /* 0x0000000012607229 */ /* 0x008fe20000000160 */
[----:B------:R-:W-:Y:S10]  /*2a20*/  BRA `(.L_x_48) ;  /* 0x0000000000107947 */ /* 0x000ff40003800000 */
.L_x_47:
[----:B------:R-:W3:Y:S02]  /*2a30*/  LDL R0, [R1+0x4] ;  /* 0x0000040001007983 */ /* 0x000ee40000100800 */
[----:B---3--:R-:W3:Y:S02]  /*2a40*/  I2F.F64 R96, R0 ;  /* 0x0000000000607312 */ /* 0x008ee40000201c00 */
[----:B---3--:R-:W-:-:S08]  /*2a50*/  DADD R96, R96, 1 ;  /* 0x3ff0000060607429 */ /* 0x008fd00000000000 */
[----:B------:R-:W-:-:S11]  /*2a60*/  DADD R96, -R18, R96 ;  /* 0x0000000012607229 */ /* 0x000fd60000000160 */
.L_x_48:
[----:B------:R-:W-:Y:S05]  /*2a70*/  BSYNC.RECONVERGENT B0 ;  /* 0x0000000000007941 */ /* 0x000fea0003800200 */
.L_x_46:
        /* <DEDUP_REMOVED lines=24> */
.L_x_52:
[----:B------:R-:W-:Y:S05]  /*2c00*/  BSYNC.RECONVERGENT B2 ;  /* 0x0000000000027941 */ /* 0x000fea0003800200 */
.L_x_51:
[----:B------:R-:W-:Y:S01]  /*2c10*/  DSETP.MAX.AND P0, P1, RZ, R70, PT ;  /* 0x00000046ff00722a */ /* 0x000fe2000390f000 */
[----:B------:R-:W-:Y:S01]  /*2c20*/  IMAD.MOV.U32 R3, RZ, RZ, R71 ;  /* 0x000000ffff037224 */ /* 0x000fe200078e0047 */
[----:B------:R-:W-:Y:S01]  /*2c30*/  MOV R10, RZ ;  /* 0x000000ff000a7202 */ /* 0x000fe20000000f00 */
[----:B------:R-:W-:-:S03]  /*2c40*/  IMAD.MOV.U32 R0, RZ, RZ, RZ ;  /* 0x000000ffff007224 */ /* 0x000fc600078e00ff */
[----:B------:R-:W-:Y:S02]  /*2c50*/  SEL R10, R10, R70, P0 ;  /* 0x000000460a0a7207 */ /* 0x000fe40000000000 */
[----:B------:R-:W-:-:S06]  /*2c60*/  FSEL R11, R0, R3, P0 ;  /* 0x00000003000b7208 */ /* 0x000fcc0000000000 */
[----:B------:R-:W-:-:S07]  /*2c70*/  @P1 LOP3.LUT R11, R3, 0x80000, RZ, 0xfc, !PT ;  /* 0x00080000030b1812 */ /* 0x000fce00078efcff */
.L_x_50:
[----:B------:R-:W-:Y:S05]  /*2c80*/  BSYNC.RECONVERGENT B1 ;  /* 0x0000000000017941 */ /* 0x000fea0003800200 */
.L_x_49:
[----:B------:R-:W-:Y:S01]  /*2c90*/  DSETP.GEU.AND P0, PT, R8, 2, PT ;  /* 0x400000000800742a */ /* 0x000fe20003f0e000 */
[----:B------:R-:W-:Y:S01]  /*2ca0*/  BSSY.RECONVERGENT B0, `(.L_x_53) ;  /* 0x0000016000007945 */ /* 0x000fe20003800200 */
[----:B------:R-:W-:-:S04]  /*2cb0*/  DSETP.GT.AND P2, PT, R6, RZ, PT ;  /* 0x000000ff0600722a */ /* 0x000fc80003f44000 */
[----:B------:R-:W-:Y:S02]  /*2cc0*/  FSEL R8, R8, RZ, !P0 ;  /* 0x000000ff08087208 */ /* 0x000fe40004000000 */
[----:B------:R-:W-:Y:S02]  /*2cd0*/  FSEL R9, R9, 2, !P0 ;  /* 0x4000000009097808 */ /* 0x000fe40004000000 */
[----:B------:R-:W-:-:S04]  /*2ce0*/  SEL R84, RZ, 0xffffffff, !P0 ;  /* 0xffffffffff547807 */ /* 0x000fc80004000000 */
[----:B------:R-:W-:-:S06]  /*2cf0*/  DSETP.GEU.AND P1, PT, R10, R8, PT ;  /* 0x000000080a00722a */ /* 0x000fcc0003f2e000 */
[----:B------:R-:W-:Y:S02]  /*2d00*/  FSEL R8, R10, R8, !P1 ;  /* 0x000000080a087208 */ /* 0x000fe40004800000 */
[----:B------:R-:W-:Y:S02]  /*2d10*/  FSEL R9, R11, R9, !P1 ;  /* 0x000000090b097208 */ /* 0x000fe40004800000 */
[----:B------:R-:W-:Y:S01]  /*2d20*/  SEL R84, R84, 0x1, P1 ;  /* 0x0000000154547807 */ /* 0x000fe20000800000 */
[----:B------:R-:W-:Y:S06]  /*2d30*/  @P2 BRA `(.L_x_54) ;  /* 0x0000000000202947 */ /* 0x000fec0003800000 */
        /* <DEDUP_REMOVED lines=8> */
.L_x_54:
[----:B------:R-:W3:Y:S02]  /*2dc0*/  LDL R0, [R1+0x8] ;  /* 0x0000080001007983 */ /* 0x000ee40000100800 */
[----:B---3--:R-:W3:Y:S02]  /*2dd0*/  I2F.F64 R96, R0 ;  /* 0x0000000000607312 */ /* 0x008ee40000201c00 */
[----:B---3--:R-:W-:-:S08]  /*2de0*/  DADD R96, R96, 1 ;  /* 0x3ff0000060607429 */ /* 0x008fd00000000000 */
[----:B------:R-:W-:-:S11]  /*2df0*/  DADD R96, -R16, R96 ;  /* 0x0000000010607229 */ /* 0x000fd60000000160 */
.L_x_55:
[----:B------:R-:W-:Y:S05]  /*2e00*/  BSYNC.RECONVERGENT B0 ;  /* 0x0000000000007941 */ /* 0x000fea0003800200 */
.L_x_53:
        /* <DEDUP_REMOVED lines=24> */
.L_x_59:
[----:B------:R-:W-:Y:S05]  /*2f90*/  BSYNC.RECONVERGENT B2 ;  /* 0x0000000000027941 */ /* 0x000fea0003800200 */
.L_x_58:
[----:B------:R-:W-:Y:S01]  /*2fa0*/  DSETP.MAX.AND P0, P1, RZ, R70, PT ;  /* 0x00000046ff00722a */ /* 0x000fe2000390f000 */
[----:B------:R-:W-:Y:S01]  /*2fb0*/  IMAD.MOV.U32 R3, RZ, RZ, R71 ;  /* 0x000000ffff037224 */ /* 0x000fe200078e0047 */
[----:B------:R-:W-:Y:S01]  /*2fc0*/  MOV R10, RZ ;  /* 0x000000ff000a7202 */ /* 0x000fe20000000f00 */
[----:B------:R-:W-:-:S03]  /*2fd0*/  IMAD.MOV.U32 R0, RZ, RZ, RZ ;  /* 0x000000ffff007224 */ /* 0x000fc600078e00ff */
[----:B------:R-:W-:Y:S02]  /*2fe0*/  SEL R10, R10, R70, P0 ;  /* 0x000000460a0a7207 */ /* 0x000fe40000000000 */
[----:B------:R-:W-:-:S06]  /*2ff0*/  FSEL R11, R0, R3, P0 ;  /* 0x00000003000b7208 */ /* 0x000fcc0000000000 */
[----:B------:R-:W-:-:S07]  /*3000*/  @P1 LOP3.LUT R11, R3, 0x80000, RZ, 0xfc, !PT ;  /* 0x00080000030b1812 */ /* 0x000fce00078efcff */
.L_x_57:
[----:B------:R-:W-:Y:S05]  /*3010*/  BSYNC.RECONVERGENT B1 ;  /* 0x0000000000017941 */ /* 0x000fea0003800200 */
.L_x_56:
[----:B------:R-:W3:Y:S02]  /*3020*/  LDC.64 R14, c[0x0][0x3d0] ;  /* 0x0000f400ff0e7b82 */ /* 0x000ee40000000a00 */
[----:B---3--:R-:W-:-:S06]  /*3030*/  IMAD.WIDE R14, R25, 0x8, R14 ;  /* 0x00000008190e7825 */ /* 0x008fcc00078e020e */
[----:B------:R-:W3:Y:S01]  /*3040*/  LDG.E.64 R14, desc[UR36][R14.64] ;  /* 0x000000240e0e7981 */ /* 0x000ee2000c1e1b00 */
[----:B------:R-:W-:Y:S01]  /*3050*/  DSETP.GEU.AND P0, PT, R10, R8, PT ;  /* 0x000000080a00722a */ /* 0x000fe20003f0e000 */
[----:B------:R-:W-:Y:S05]  /*3060*/  BSSY.RECONVERGENT B8, `(.L_x_60) ;  /* 0x000051c000087945 */ /* 0x000fea0003800200 */
[----:B------:R-:W-:Y:S01]  /*3070*/  FSEL R12, R10, R8, !P0 ;  /* 0x000000080a0c7208 */ /* 0x000fe20004000000 */
[----:B------:R-:W-:Y:S01]  /*3080*/  IMAD.MOV.U32 R10, RZ, RZ, 0x0 ;  /* 0x00000000ff0a7424 */ /* 0x000fe200078e00ff */
[----:B------:R-:W-:Y:S01]  /*3090*/  FSEL R13, R11, R9, !P0 ;  /* 0x000000090b0d7208 */ /* 0x000fe20004000000 */
[----:B------:R-:W-:Y:S01]  /*30a0*/  IMAD.MOV.U32 R11, RZ, RZ, 0x3ff00000 ;  /* 0x3ff00000ff0b7424 */ /* 0x000fe200078e00ff */
[----:B------:R-:W-:-:S04]  /*30b0*/  SEL R84, R84, 0x2, P0 ;  /* 0x0000000254547807 */ /* 0x000fc80000000000 */
[----:B---3--:R-:W-:-:S14]  /*30c0*/  DSETP.GE.AND P1, PT, R14, R12, PT ;  /* 0x0000000c0e00722a */ /* 0x008fdc0003f26000 */
[----:B------:R-:W-:Y:S05]  /*30d0*/  @!P1 BRA `(.L_x_61) ;  /* 0x0000005000309947 */ /* 0x000fea0003800000 */
[----:B------:R-:W3:Y:S01]  /*30e0*/  MUFU.RCP64H R9, R15 ;  /* 0x0000000f00097308 */ /* 0x000ee20000001800 */
[----:B------:R-:W-:Y:S01]  /*30f0*/  IMAD.MOV.U32 R8, RZ, RZ, 0x1 ;  /* 0x00000001ff087424 */ /* 0x000fe200078e00ff */
[----:B------:R-:W-:Y:S01]  /*3100*/  FSETP.GEU.AND P1, PT, |R13|, 6.5827683646048100446e-37, PT ;  /* 0x036000000d00780b */ /* 0x000fe20003f2e200 */
[----:B------:R-:W-:Y:S04]  /*3110*/  BSSY.RECONVERGENT B1, `(.L_x_62) ;  /* 0x0000012000017945 */ /* 0x000fe80003800200 */
        /* <DEDUP_REMOVED lines=9> */
[----:B------:R-:W-:Y:S01]  /*31b0*/  FSETP.GT.AND P0, PT, |R0|, 1.469367938527859385e-39, PT ;  /* 0x001000000000780b */ /* 0x000fe20003f04200 */
[----:B------:R-:W-:-:S12]  /*31c0*/  VIADD R0, R52, 0xf1bbcdc8 ;  /* 0xf1bbcdc834007836 */ /* 0x000fd80000000000 */
[----:B------:R-:W-:Y:S05]  /*31d0*/  @P0 BRA P1, `(.L_x_63) ;  /* 0x0000000000140947 */ /* 0x000fea0000800000 */
[----:B------:R-:W-:Y:S01]  /*31e0*/  MOV R92, R14 ;  /* 0x0000000e005c7202 */ /* 0x000fe20000000f00 */
[----:B------:R-:W-:Y:S01]  /*31f0*/  IMAD.MOV.U32 R96, RZ, RZ, R12 ;  /* 0x000000ffff607224 */ /* 0x000fe200078e000c */
[----:B------:R-:W-:Y:S01]  /*3200*/  MOV R14, 0x3230 ;  /* 0x00003230000e7802 */ /* 0x000fe20000000f00 */
[----:B------:R-:W-:-:S07]  /*3210*/  IMAD.MOV.U32 R97, RZ, RZ, R13 ;  /* 0x000000ffff617224 */ /* 0x000fce00078e000d */
[----:B012---:R-:W-:Y:S05]  /*3220*/  CALL.REL.NOINC `($__internal_0_$__cuda_sm20_div_rn_f64_full) ;  /* 0x000000a400287944 */ /* 0x007fea0003c00000 */
.L_x_63:
[----:B------:R-:W-:Y:S05]  /*3230*/  BSYNC.RECONVERGENT B1 ;  /* 0x0000000000017941 */ /* 0x000fea0003800200 */
.L_x_62:
[----:B------:R-:W-:-:S05]  /*3240*/  IMAD.U32 R85, R25, 0x8, R1 ;  /* 0x0000000819557824 */ /* 0x000fca00078e0001 */
[----:B------:R-:W3:Y:S02]  /*3250*/  LDL.64 R8, [R85+0x48] ;  /* 0x0000480055087983 */ /* 0x000ee40000100a00 */
[----:B---3--:R-:W-:-:S07]  /*3260*/  DADD R10, R8, R70 ;  /* 0x00000000080a7229 */ /* 0x008fce0000000046 */
[----:B------:R3:W-:Y:S04]  /*3270*/  STL.64 [R85+0x48], R10 ;  /* 0x0000480a55007387 */ /* 0x0007e80000100a00 */
[----:B------:R-:W4:Y:S04]  /*3280*/  LDL R68, [R1] ;  /* 0x0000000001447983 */ /* 0x000f280000100800 */
[----:B------:R-:W5:Y:S04]  /*3290*/  LDL R69, [R1+0x4] ;  /* 0x0000040001457983 */ /* 0x000f680000100800 */
[----:B------:R-:W2:Y:S01]  /*32a0*/  LDL R8, [R1+0x8] ;  /* 0x0000080001087983 */ /* 0x000ea20000100800 */
[----:B------:R-:W-:-:S03]  /*32b0*/  IMAD R3, R84, 0x8, R26 ;  /* 0x0000000854037824 */ /* 0x000fc600078e021a */
[----:B----4-:R4:W-:Y:S04]  /*32c0*/  STL [R1+0xc], R68 ;  /* 0x00000c4401007387 */ /* 0x0109e80000100800 */
[----:B-----5:R4:W-:Y:S04]  /*32d0*/  STL [R1+0x10], R69 ;  /* 0x0000104501007387 */ /* 0x0209e80000100800 */
[----:B--2---:R4:W-:Y:S04]  /*32e0*/  STL [R1+0x14], R8 ;  /* 0x0000140801007387 */ /* 0x0049e80000100800 */
[----:B------:R-:W2:Y:S01]  /*32f0*/  LDL.64 R14, [R3] ;  /* 0x00000000030e7983 */ /* 0x000ea20000100a00 */
[----:B------:R-:W-:Y:S01]  /*3300*/  BSSY.RELIABLE B1, `(.L_x_64) ;  /* 0x00004d3000017945 */ /* 0x000fe20003800100 */
[----:B------:R-:W-:-:S02]  /*3310*/  DFMA R22, R20, R12, R22 ;  /* 0x0000000c1416722b */ /* 0x000fc40000000016 */
[-C--:B------:R-:W-:Y:S02]  /*3320*/  DFMA R18, R4, R12.reuse, R18 ;  /* 0x0000000c0412722b */ /* 0x080fe40000000012 */
[----:B------:R-:W-:Y:S02]  /*3330*/  DFMA R16, R6, R12, R16 ;  /* 0x0000000c0610722b */ /* 0x000fe40000000010 */
[----:B---3--:R-:W-:Y:S02]  /*3340*/  DADD R10, -R70, 1 ;  /* 0x3ff00000460a7429 */ /* 0x008fe40000000100 */
[----:B--2---:R-:W-:-:S14]  /*3350*/  DSETP.GE.AND P0, PT, R14, RZ, PT ;  /* 0x000000ff0e00722a */ /* 0x004fdc0003f06000 */
[----:B----4-:R-:W-:Y:S05]  /*3360*/  @!P0 BRA `(.L_x_65) ;  /* 0x00000000003c8947 */ /* 0x010fea0003800000 */
[----:B------:R-:W-:-:S05]  /*3370*/  LEA R5, R84, R1, 0x2 ;  /* 0x0000000154057211 */ /* 0x000fca00078e10ff */
[----:B------:R-:W2:Y:S04]  /*3380*/  LDL R9, [R5+0xc] ;  /* 0x00000c0005097983 */ /* 0x000ea80000100800 */
[----:B------:R-:W3:Y:S01]  /*3390*/  LDL R4, [R5+0x30] ;  /* 0x0000300005047983 */ /* 0x000ee20000100800 */
[----:B--2---:R-:W-:-:S05]  /*33a0*/  VIADD R9, R9, 0x1 ;  /* 0x0000000109097836 */ /* 0x004fca0000000000 */
[----:B------:R2:W-:Y:S01]  /*33b0*/  STL [R5+0xc], R9 ;  /* 0x00000c0905007387 */ /* 0x0005e20000100800 */
[----:B---3--:R-:W-:-:S13]  /*33c0*/  ISETP.GE.AND P0, PT, R9, R4, PT ;  /* 0x000000040900720c */ /* 0x008fda0003f06270 */
[----:B--2---:R-:W-:Y:S05]  /*33d0*/  @!P0 BRA `(.L_x_66) ;  /* 0x0000000000508947 */ /* 0x004fea0003800000 */
[----:B------:R-:W-:Y:S01]  /*33e0*/  VIADD R4, R4, 0xffffffff ;  /* 0xffffffff04047836 */ /* 0x000fe20000000000 */
[----:B------:R-:W-:Y:S01]  /*33f0*/  DADD R14, -RZ, -R14 ;  /* 0x00000000ff0e7229 */ /* 0x000fe2000000090e */
[----:B------:R-:W-:Y:S02]  /*3400*/  IMAD.MOV.U32 R6, RZ, RZ, 0x1 ;  /* 0x00000001ff067424 */ /* 0x000fe400078e00ff */
[----:B------:R-:W-:Y:S01]  /*3410*/  IMAD.IADD R84, R1, 0x1, R84 ;  /* 0x0000000101547824 */ /* 0x000fe200078e0254 */
[----:B------:R4:W-:Y:S04]  /*3420*/  STL [R5+0xc], R4 ;  /* 0x00000c0405007387 */ /* 0x0009e80000100800 */
[----:B------:R4:W-:Y:S04]  /*3430*/  STL.U8 [R84+0x3f], R6 ;  /* 0x00003f0654007387 */ /* 0x0009e80000100000 */
[----:B------:R4:W-:Y:S01]  /*3440*/  STL.64 [R3], R14 ;  /* 0x0000000e03007387 */ /* 0x0009e20000100a00 */
[----:B------:R-:W-:Y:S05]  /*3450*/  BRA `(.L_x_67) ;  /* 0x0000000800107947 */ /* 0x000fea0003800000 */
.L_x_65:
[----:B------:R-:W-:-:S05]  /*3460*/  LEA R6, R84, R27, 0x2 ;  /* 0x0000001b54067211 */ /* 0x000fca00078e10ff */
[----:B------:R-:W2:Y:S01]  /*3470*/  LDL R4, [R6] ;  /* 0x0000000006047983 */ /* 0x000ea20000100800 */
[----:B-1----:R-:W-:Y:S01]  /*3480*/  IMAD.MOV.U32 R20, RZ, RZ, 0x1 ;  /* 0x00000001ff147424 */ /* 0x002fe200078e00ff */
[C---:B--2---:R-:W-:Y:S01]  /*3490*/  ISETP.GT.AND P0, PT, R4.reuse, RZ, PT ;  /* 0x000000ff0400720c */ /* 0x044fe20003f04270 */
[----:B------:R-:W-:-:S05]  /*34a0*/  VIADD R9, R4, 0xffffffff ;  /* 0xffffffff04097836 */ /* 0x000fca0000000000 */
[----:B------:R1:W-:Y:S07]  /*34b0*/  STL [R6], R9 ;  /* 0x0000000906007387 */ /* 0x0003ee0000100800 */
[----:B------:R-:W-:Y:S01]  /*34c0*/  @!P0 DADD R4, -RZ, -R14 ;  /* 0x00000000ff048229 */ /* 0x000fe2000000090e */
[----:B------:R-:W-:Y:S01]  /*34d0*/  @!P0 IMAD.IADD R7, R1, 0x1, R84 ;  /* 0x0000000101078824 */ /* 0x000fe200078e0254 */
[----:B------:R1:W-:Y:S04]  /*34e0*/  @!P0 STL [R6], RZ ;  /* 0x000000ff06008387 */ /* 0x0003e80000100800 */
[----:B------:R1:W-:Y:S04]  /*34f0*/  @!P0 STL.U8 [R7+0x3c], R20 ;  /* 0x00003c1407008387 */ /* 0x0003e80000100000 */
[----:B------:R1:W-:Y:S01]  /*3500*/  @!P0 STL.64 [R3], R4 ;  /* 0x0000000403008387 */ /* 0x0003e20000100a00 */
[----:B------:R-:W-:Y:S05]  /*3510*/  @!P0 BRA `(.L_x_67) ;  /* 0x0000000400e08947 */ /* 0x000fea0003800000 */
.L_x_66:
[----:B------:R-:W-:-:S13]  /*3520*/  ISETP.GT.AND P0, PT, R84, -0x1, PT ;  /* 0xffffffff5400780c */ /* 0x000fda0003f04270 */
[----:B------:R-:W-:Y:S05]  /*3530*/  @!P0 BRA `(.L_x_68) ;  /* 0x0000004800bc8947 */ /* 0x000fea0003800000 */
[----:B------:R-:W2:Y:S01]  /*3540*/  LDL R8, [R1+0xc] ;  /* 0x00000c0001087983 */ /* 0x000ea20000100800 */
[----:B------:R-:W3:Y:S01]  /*3550*/  LDCU UR4, c[0x0][0x3e0] ;  /* 0x00007c00ff0477ac */ /* 0x000ee20008000800 */
[----:B-1----:R-:W1:Y:S02]  /*3560*/  LDC.64 R6, c[0x0][0x408] ;  /* 0x00010200ff067b82 */ /* 0x002e640000000a00 */
[----:B------:R-:W3:Y:S01]  /*3570*/  LDL.64 R4, [R1+0x10] ;  /* 0x0000100001047983 */ /* 0x000ee20000100a00 */
[----:B--2---:R-:W-:-:S04]  /*3580*/  IMAD R3, R47, R8, RZ ;  /* 0x000000082f037224 */ /* 0x004fc800078e02ff */
[----:B---3--:R-:W-:Y:S01]  /*3590*/  IMAD R4, R4, UR4, R3 ;  /* 0x0000000404047c24 */ /* 0x008fe2000f8e0203 */
[----:B------:R-:W2:Y:S03]  /*35a0*/  LDCU UR4, c[0x0][0x3c4] ;  /* 0x00007880ff0477ac */ /* 0x000ea60008000800 */
[----:B------:R-:W-:-:S04]  /*35b0*/  IMAD.IADD R4, R4, 0x1, R5 ;  /* 0x0000000104047824 */ /* 0x000fc800078e0205 */
[----:B-1----:R-:W-:Y:S02]  /*35c0*/  IMAD.WIDE R4, R4, 0x4, R6 ;  /* 0x0000000404047825 */ /* 0x002fe400078e0206 */
[----:B------:R-:W1:Y:S04]  /*35d0*/  LDC.64 R6, c[0x0][0x3f0] ;  /* 0x0000fc00ff067b82 */ /* 0x000e680000000a00 */
[----:B------:R-:W2:Y:S02]  /*35e0*/  LDG.E R4, desc[UR36][R4.64] ;  /* 0x0000002404047981 */ /* 0x000ea4000c1e1900 */
[----:B--2---:R-:W-:-:S04]  /*35f0*/  IMAD R3, R25, UR4, R4 ;  /* 0x0000000419037c24 */ /* 0x004fc8000f8e0204 */
[----:B-1----:R-:W-:-:S06]  /*3600*/  IMAD.WIDE R6, R3, 0x8, R6 ;  /* 0x0000000803067825 */ /* 0x002fcc00078e0206 */
[----:B------:R-:W2:Y:S01]  /*3610*/  LDG.E.64 R6, desc[UR36][R6.64] ;  /* 0x0000002406067981 */ /* 0x000ea2000c1e1b00 */
[----:B------:R-:W-:Y:S01]  /*3620*/  UMOV UR4, 0xe7210be9 ;  /* 0xe7210be900047882 */ /* 0x000fe20000000000 */
[----:B------:R-:W-:Y:S01]  /*3630*/  UMOV UR5, 0x3feffffd ;  /* 0x3feffffd00057882 */ /* 0x000fe20000000000 */
[----:B------:R-:W-:Y:S01]  /*3640*/  BSSY.RECONVERGENT B0, `(.L_x_67) ;  /* 0x0000065000007945 */ /* 0x000fe20003800200 */
[----:B--2---:R-:W-:-:S14]  /*3650*/  DSETP.GT.AND P0, PT, R6, UR4, PT ;  /* 0x0000000406007e2a */ /* 0x004fdc000bf04000 */
[----:B------:R-:W-:Y:S01]  /*3660*/  @P0 LEA R8, R84, R1, 0x2 ;  /* 0x0000000154080211 */ /* 0x000fe200078e10ff */
[----:B------:R-:W-:-:S04]  /*3670*/  @P0 IMAD.MOV.U32 R25, RZ, RZ, R4 ;  /* 0x000000ffff190224 */ /* 0x000fc800078e0004 */
[----:B------:R1:W-:Y:S01]  /*3680*/  @P0 STL [R8], R9 ;  /* 0x0000000908000387 */ /* 0x0003e20000100800 */
[----:B------:R-:W-:Y:S05]  /*3690*/  @P0 BRA `(.L_x_69) ;  /* 0x00000004007c0947 */ /* 0x000fea0003800000 */
[----:B------:R-:W-:Y:S01]  /*36a0*/  UMOV UR4, 0xa0b5ed8d ;  /* 0xa0b5ed8d00047882 */ /* 0x000fe20000000000 */
[----:B------:R-:W-:Y:S02]  /*36b0*/  UMOV UR5, 0x3eb0c6f7 ;  /* 0x3eb0c6f700057882 */ /* 0x000fe40000000000 */
[----:B------:R-:W-:-:S14]  /*36c0*/  DSETP.GEU.AND P0, PT, R6, UR4, PT ;  /* 0x0000000406007e2a */ /* 0x000fdc000bf0e000 */
[----:B------:R-:W-:Y:S01]  /*36d0*/  @!P0 DADD R12, -RZ, -R14 ;  /* 0x00000000ff0c8229 */ /* 0x000fe2000000090e */
[----:B------:R-:W-:-:S06]  /*36e0*/  @!P0 IMAD R3, R84, 0x8, R26 ;  /* 0x0000000854038824 */ /* 0x000fcc00078e021a */
[----:B------:R2:W-:Y:S01]  /*36f0*/  @!P0 STL.64 [R3], R12 ;  /* 0x0000000c03008387 */ /* 0x0005e20000100a00 */
[----:B------:R-:W-:Y:S05]  /*3700*/  @!P0 BRA `(.L_x_69) ;  /* 0x0000000400608947 */ /* 0x000fea0003800000 */
[----:B------:R-:W-:Y:S01]  /*3710*/  ISETP.NE.AND P0, PT, R54, 0x1, PT ;  /* 0x000000013600780c */ /* 0x000fe20003f05270 */
[----:B------:R-:W-:Y:S01]  /*3720*/  BSSY.RECONVERGENT B2, `(.L_x_70) ;  /* 0x0000047000027945 */ /* 0x000fe20003800200 */
[----:B--2---:R-:W-:Y:S01]  /*3730*/  IMAD.MOV.U32 R3, RZ, RZ, 0x2 ;  /* 0x00000002ff037424 */ /* 0x004fe200078e00ff */
[----:B------:R-:W-:Y:S01]  /*3740*/  MOV R68, R59 ;  /* 0x0000003b00447202 */ /* 0x000fe20000000f00 */
[----:B------:R-:W-:-:S09]  /*3750*/  IMAD.MOV.U32 R5, RZ, RZ, R57 ;  /* 0x000000ffff057224 */ /* 0x000fd200078e0039 */
[----:B------:R-:W-:Y:S05]  /*3760*/  @!P0 BRA `(.L_x_71) ;  /* 0x0000000400088947 */ /* 0x000fea0003800000 */
[----:B------:R-:W-:-:S13]  /*3770*/  ISETP.NE.AND P0, PT, R54, 0x3, PT ;  /* 0x000000033600780c */ /* 0x000fda0003f05270 */
[----:B------:R-:W-:Y:S05]  /*3780*/  @!P0 BRA `(.L_x_72) ;  /* 0x0000000000208947 */ /* 0x000fea0003800000 */
[----:B------:R-:W-:-:S13]  /*3790*/  ISETP.NE.AND P0, PT, R54, 0x2, PT ;  /* 0x000000023600780c */ /* 0x000fda0003f05270 */
[----:B------:R-:W-:Y:S02]  /*37a0*/  @!P0 IMAD.MOV.U32 R3, RZ, RZ, 0x3 ;  /* 0x00000003ff038424 */ /* 0x000fe400078e00ff */
[----:B------:R-:W-:Y:S01]  /*37b0*/  @!P0 IMAD.MOV.U32 R68, RZ, RZ, R59 ;  /* 0x000000ffff448224 */ /* 0x000fe200078e003b */
[----:B------:R-:W-:Y:S01]  /*37c0*/  @P0 MOV R68, R59 ;  /* 0x0000003b00440202 */ /* 0x000fe20000000f00 */
[----:B------:R-:W-:Y:S02]  /*37d0*/  @!P0 IMAD.MOV.U32 R5, RZ, RZ, R58 ;  /* 0x000000ffff058224 */ /* 0x000fe400078e003a */
[----:B------:R-:W-:Y:S02]  /*37e0*/  @P0 VIADD R3, R54, 0x1 ;  /* 0x0000000136030836 */ /* 0x000fe40000000000 */
[----:B------:R-:W-:Y:S01]  /*37f0*/  @P0 IMAD.MOV.U32 R5, RZ, RZ, R56 ;  /* 0x000000ffff050224 */ /* 0x000fe200078e0038 */
[----:B------:R-:W-:Y:S06]  /*3800*/  BRA `(.L_x_71) ;  /* 0x0000000000e07947 */ /* 0x000fec0003800000 */
.L_x_72:
[----:B------:R-:W-:Y:S01]  /*3810*/  VIADD R60, R60, 0x1 ;  /* 0x000000013c3c7836 */ /* 0x000fe20000000000 */
[----:B------:R-:W-:Y:S03]  /*3820*/  BSSY.RECONVERGENT B3, `(.L_x_73) ;  /* 0x000000c000037945 */ /* 0x000fe60003800200 */
[C---:B------:R-:W-:Y:S01]  /*3830*/  IMAD.WIDE.U32 R12, R60.reuse, -0x2daee0ad, RZ ;  /* 0xd2511f533c0c7825 */ /* 0x040fe200078e00ff */
[----:B------:R-:W-:-:S13]  /*3840*/  ISETP.NE.AND P0, PT, R60, RZ, PT ;  /* 0x000000ff3c00720c */ /* 0x000fda0003f05270 */
[----:B------:R-:W-:Y:S05]  /*3850*/  @P0 BRA `(.L_x_74) ;  /* 0x0000000000200947 */ /* 0x000fea0003800000 */
[----:B------:R-:W-:-:S05]  /*3860*/  VIADD R61, R61, 0x1 ;  /* 0x000000013d3d7836 */ /* 0x000fca0000000000 */
[----:B------:R-:W-:-:S13]  /*3870*/  ISETP.NE.AND P0, PT, R61, RZ, PT ;  /* 0x000000ff3d00720c */ /* 0x000fda0003f05270 */
[----:B------:R-:W-:Y:S01]  /*3880*/  @!P0 VIADD R62, R62, 0x1 ;  /* 0x000000013e3e8836 */ /* 0x000fe20000000000 */
[----:B------:R-:W-:Y:S01]  /*3890*/  @!P0 IADD3 R3, PT, PT, R63, 0x1, RZ ;  /* 0x000000013f038810 */ /* 0x000fe20007ffe0ff */
[----:B------:R-:W-:-:S03]  /*38a0*/  @!P0 IMAD.MOV.U32 R61, RZ, RZ, RZ ;  /* 0x000000ffff3d8224 */ /* 0x000fc600078e00ff */
[----:B------:R-:W-:-:S13]  /*38b0*/  ISETP.NE.AND P1, PT, R62, RZ, !P0 ;  /* 0x000000ff3e00720c */ /* 0x000fda0004725270 */
[----:B------:R-:W-:-:S04]  /*38c0*/  @P1 IMAD.MOV R3, RZ, RZ, R63 ;  /* 0x000000ffff031224 */ /* 0x000fc800078e023f */
[----:B------:R-:W-:-:S07]  /*38d0*/  @!P0 IMAD.MOV.U32 R63, RZ, RZ, R3 ;  /* 0x000000ffff3f8224 */ /* 0x000fce00078e0003 */
.L_x_74:
[----:B------:R-:W-:Y:S05]  /*38e0*/  BSYNC.RECONVERGENT B3 ;  /* 0x0000000000037941 */ /* 0x000fea0003800200 */
.L_x_73:
[----:B------:R-:W-:Y:S01]  /*38f0*/  IMAD.WIDE.U32 R20, R62, -0x326172a9, RZ ;  /* 0xcd9e8d573e147825 */ /* 0x000fe200078e00ff */
[----:B------:R-:W-:Y:S02]  /*3900*/  LOP3.LUT R68, R63, R13, R53, 0x96, !PT ;  /* 0x0000000d3f447212 */ /* 0x000fe400078e9635 */
[----:B------:R-:W-:Y:S01]  /*3910*/  MOV R5, R59 ;  /* 0x0000003b00057202 */ /* 0x000fe20000000f00 */
        /* <DEDUP_REMOVED lines=38> */
[----:B------:R-:W-:-:S07]  /*3b80*/  LOP3.LUT R58, R28, R12, R69, 0x96, !PT ;  /* 0x0000000c1c3a7212 */ /* 0x000fce00078e9645 */
.L_x_71:
[----:B------:R-:W-:Y:S05]  /*3b90*/  BSYNC.RECONVERGENT B2 ;  /* 0x0000000000027941 */ /* 0x000fea0003800200 */
.L_x_70:
[----:B------:R-:W2:Y:S01]  /*3ba0*/  I2F.F64.U32 R12, R5 ;  /* 0x00000005000c7312 */ /* 0x000ea20000201800 */
[----:B------:R-:W-:Y:S02]  /*3bb0*/  IMAD.MOV.U32 R20, RZ, RZ, 0x0 ;  /* 0x00000000ff147424 */ /* 0x000fe400078e00ff */
[----:B------:R-:W-:-:S06]  /*3bc0*/  IMAD.MOV.U32 R21, RZ, RZ, 0x3df00000 ;  /* 0x3df00000ff157424 */ /* 0x000fcc00078e00ff */
[----:B--2---:R-:W-:-:S08]  /*3bd0*/  DFMA R12, R12, R20, 2.3283064365386962891e-10 ;  /* 0x3df000000c0c742b */ /* 0x004fd00000000014 */
[----:B------:R-:W-:-:S14]  /*3be0*/  DSETP.GEU.AND P0, PT, R12, R6, PT ;  /* 0x000000060c00722a */ /* 0x000fdc0003f0e000 */
[----:B------:R-:W-:Y:S01]  /*3bf0*/  @P0 DADD R14, -RZ, -R14 ;  /* 0x00000000ff0e0229 */ /* 0x000fe2000000090e */
[C---:B------:R-:W-:Y:S01]  /*3c00*/  @!P0 IMAD R6, R84.reuse, 0x4, R1 ;  /* 0x0000000454068824 */ /* 0x040fe200078e0201 */
[----:B------:R-:W-:Y:S01]  /*3c10*/  @P0 LEA R7, R84, R26, 0x3 ;  /* 0x0000001a54070211 */ /* 0x000fe200078e18ff */
[--C-:B------:R-:W-:Y:S02]  /*3c20*/  @!P0 IMAD.MOV.U32 R54, RZ, RZ, R3.reuse ;  /* 0x000000ffff368224 */ /* 0x100fe400078e0003 */
[----:B------:R-:W-:Y:S01]  /*3c30*/  @!P0 IMAD.MOV.U32 R59, RZ, RZ, R68 ;  /* 0x000000ffff3b8224 */ /* 0x000fe200078e0044 */
[----:B------:R3:W-:Y:S01]  /*3c40*/  @!P0 STL [R6], R9 ;  /* 0x0000000906008387 */ /* 0x0007e20000100800 */
[----:B------:R-:W-:Y:S01]  /*3c50*/  @!P0 IMAD.MOV.U32 R25, RZ, RZ, R4 ;  /* 0x000000ffff198224 */ /* 0x000fe200078e0004 */
[----:B------:R-:W-:Y:S01]  /*3c60*/  @P0 MOV R59, R68 ;  /* 0x00000044003b0202 */ /* 0x000fe20000000f00 */
[----:B------:R-:W-:Y:S01]  /*3c70*/  @P0 IMAD.MOV.U32 R54, RZ, RZ, R3 ;  /* 0x000000ffff360224 */ /* 0x000fe200078e0003 */
[----:B------:R3:W-:Y:S06]  /*3c80*/  @P0 STL.64 [R7], R14 ;  /* 0x0000000e07000387 */ /* 0x0007ec0000100a00 */
.L_x_69:
[----:B------:R-:W-:Y:S05]  /*3c90*/  BSYNC.RECONVERGENT B0 ;  /* 0x0000000000007941 */ /* 0x000fea0003800200 */
.L_x_67:
[----:B------:R-:W-:-:S14]  /*3ca0*/  DSETP.GT.AND P0, PT, R10, RZ, PT ;  /* 0x000000ff0a00722a */ /* 0x000fdc0003f04000 */
[----:B------:R-:W-:Y:S05]  /*3cb0*/  @!P0 BREAK.RELIABLE B1 ;  /* 0x0000000000018942 */ /* 0x000fea0003800100 */
[----:B------:R-:W-:Y:S05]  /*3cc0*/  @!P0 BRA `(.L_x_75) ;  /* 0x0000004400548947 */ /* 0x000fea0003800000 */
[----:B-1----:R-:W5:Y:S01]  /*3cd0*/  LDL.64 R20, [R1+0x18] ;  /* 0x0000180001147983 */ /* 0x002f620000100a00 */
[----:B------:R-:W-:Y:S01]  /*3ce0*/  BSSY.RECONVERGENT B0, `(.L_x_76) ;  /* 0x000000f000007945 */ /* 0x000fe20003800200 */
[----:B-----5:R-:W-:-:S14]  /*3cf0*/  DSETP.GT.AND P0, PT, R20, RZ, PT ;  /* 0x000000ff1400722a */ /* 0x020fdc0003f04000 */
[----:B------:R-:W-:Y:S05]  /*3d00*/  @P0 BRA `(.L_x_77) ;  /* 0x0000000000200947 */ /* 0x000fea0003800000 */
[----:B------:R-:W-:Y:S01]  /*3d10*/  DSETP.GEU.AND P0, PT, R20, RZ, PT ;  /* 0x000000ff1400722a */ /* 0x000fe20003f0e000 */
[----:B------:R-:W-:Y:S02]  /*3d20*/  IMAD.MOV.U32 R96, RZ, RZ, 0x0 ;  /* 0x00000000ff607424 */ /* 0x000fe400078e00ff */
[----:B------:R-:W-:-:S11]  /*3d30*/  IMAD.MOV.U32 R97, RZ, RZ, 0x40000000 ;  /* 0x40000000ff617424 */ /* 0x000fd600078e00ff */
[----:B------:R-:W-:Y:S05]  /*3d40*/  @P0 BRA `(.L_x_78) ;  /* 0x0000000000200947 */ /* 0x000fea0003800000 */
[----:B--2-4-:R-:W2:Y:S02]  /*3d50*/  LDL R3, [R1] ;  /* 0x0000000001037983 */ /* 0x014ea40000100800 */
[----:B--2---:R-:W1:Y:S02]  /*3d60*/  I2F.F64 R96, R3 ;  /* 0x0000000300607312 */ /* 0x004e640000201c00 */
[----:B-1----:R-:W-:Y:S01]  /*3d70*/  DADD R96, -R22, R96 ;  /* 0x0000000016607229 */ /* 0x002fe20000000160 */
[----:B------:R-:W-:Y:S10]  /*3d80*/  BRA `(.L_x_78) ;  /* 0x0000000000107947 */ /* 0x000ff40003800000 */
.L_x_77:
[----:B--2-4-:R-:W2:Y:S02]  /*3d90*/  LDL R3, [R1] ;  /* 0x0000000001037983 */ /* 0x014ea40000100800 */
[----:B--2---:R-:W1:Y:S02]  /*3da0*/  I2F.F64 R96, R3 ;  /* 0x0000000300607312 */ /* 0x004e640000201c00 */
[----:B-1----:R-:W-:-:S08]  /*3db0*/  DADD R96, R96, 1 ;  /* 0x3ff0000060607429 */ /* 0x002fd00000000000 */
[----:B------:R-:W-:-:S11]  /*3dc0*/  DADD R96, -R22, R96 ;  /* 0x0000000016607229 */ /* 0x000fd60000000160 */
.L_x_78:
[----:B------:R-:W-:Y:S05]  /*3dd0*/  BSYNC.RECONVERGENT B0 ;  /* 0x0000000000007941 */ /* 0x000fea0003800200 */
.L_x_76:
[----:B------:R-:W-:Y:S01]  /*3de0*/  DSETP.GT.AND P0, PT, |R96|, |R20|, PT ;  /* 0x400000146000722a */ /* 0x000fe20003f04200 */
[----:B------:R-:W-:Y:S01]  /*3df0*/  BSSY.RECONVERGENT B2, `(.L_x_79) ;  /* 0x000001f000027945 */ /* 0x000fe20003800200 */
[----:B------:R-:W-:Y:S02]  /*3e00*/  IMAD.MOV.U32 R8, RZ, RZ, 0x0 ;  /* 0x00000000ff087424 */ /* 0x000fe400078e00ff */
[----:B---3--:R-:W-:-:S10]  /*3e10*/  IMAD.MOV.U32 R9, RZ, RZ, 0x40000000 ;  /* 0x40000000ff097424 */ /* 0x008fd400078e00ff */
[----:B------:R-:W-:Y:S05]  /*3e20*/  @P0 BRA `(.L_x_80) ;  /* 0x00000000006c0947 */ /* 0x000fea0003800000 */
[----:B----4-:R-:W1:Y:S01]  /*3e30*/  MUFU.RCP64H R5, R21 ;  /* 0x0000001500057308 */ /* 0x010e620000001800 */
[----:B------:R-:W-:Y:S01]  /*3e40*/  MOV R4, 0x1 ;  /* 0x0000000100047802 */ /* 0x000fe20000000f00 */
[----:B------:R-:W-:Y:S01]  /*3e50*/  BSSY.RECONVERGENT B3, `(.L_x_81) ;  /* 0x0000011000037945 */ /* 0x000fe20003800200 */
[----:B------:R-:W-:-:S04]  /*3e60*/  FSETP.GEU.AND P1, PT, |R97|, 6.5827683646048100446e-37, PT ;  /* 0x036000006100780b */ /* 0x000fc80003f2e200 */
[----:B-1----:R-:W-:-:S08]  /*3e70*/  DFMA R6, -R20, R4, 1 ;  /* 0x3ff000001406742b */ /* 0x002fd00000000104 */
[----:B------:R-:W-:-:S08]  /*3e80*/  DFMA R6, R6, R6, R6 ;  /* 0x000000060606722b */ /* 0x000fd00000000006 */
[----:B------:R-:W-:-:S08]  /*3e90*/  DFMA R6, R4, R6, R4 ;  /* 0x000000060406722b */ /* 0x000fd00000000004 */
[----:B------:R-:W-:-:S08]  /*3ea0*/  DFMA R4, -R20, R6, 1 ;  /* 0x3ff000001404742b */ /* 0x000fd00000000106 */
[----:B------:R-:W-:-:S08]  /*3eb0*/  DFMA R6, R6, R4, R6 ;  /* 0x000000040606722b */ /* 0x000fd00000000006 */
[----:B------:R-:W-:-:S08]  /*3ec0*/  DMUL R70, R6, R96 ;  /* 0x0000006006467228 */ /* 0x000fd00000000000 */
[----:B------:R-:W-:-:S08]  /*3ed0*/  DFMA R4, -R20, R70, R96 ;  /* 0x000000461404722b */ /* 0x000fd00000000160 */
[----:B------:R-:W-:-:S10]  /*3ee0*/  DFMA R70, R6, R4, R70 ;  /* 0x000000040646722b */ /* 0x000fd40000000046 */
[----:B--2---:R-:W-:-:S05]  /*3ef0*/  FFMA R3, RZ, R21, R71 ;  /* 0x00000015ff037223 */ /* 0x004fca0000000047 */
[----:B------:R-:W-:-:S13]  /*3f00*/  FSETP.GT.AND P0, PT, |R3|, 1.469367938527859385e-39, PT ;  /* 0x001000000300780b */ /* 0x000fda0003f04200 */
[----:B------:R-:W-:Y:S05]  /*3f10*/  @P0 BRA P1, `(.L_x_82) ;  /* 0x0000000000100947 */ /* 0x000fea0000800000 */
[----:B------:R-:W-:Y:S01]  /*3f20*/  IMAD.MOV.U32 R92, RZ, RZ, R20 ;  /* 0x000000ffff5c7224 */ /* 0x000fe200078e0014 */
[----:B------:R-:W-:Y:S01]  /*3f30*/  MOV R14, 0x3f60 ;  /* 0x00003f60000e7802 */ /* 0x000fe20000000f00 */
[----:B------:R-:W-:-:S07]  /*3f40*/  IMAD.MOV.U32 R15, RZ, RZ, R21 ;  /* 0x000000ffff0f7224 */ /* 0x000fce00078e0015 */
[----:B0-----:R-:W-:Y:S05]  /*3f50*/  CALL.REL.NOINC `($__internal_0_$__cuda_sm20_div_rn_f64_full) ;  /* 0x0000009400dc7944 */ /* 0x001fea0003c00000 */
.L_x_82:
[----:B------:R-:W-:Y:S05]  /*3f60*/  BSYNC.RECONVERGENT B3 ;  /* 0x0000000000037941 */ /* 0x000fea0003800200 */
.L_x_81:
[----:B------:R-:W-:Y:S01]  /*3f70*/  DSETP.MAX.AND P0, P1, RZ, R70, PT ;  /* 0x00000046ff00722a */ /* 0x000fe2000390f000 */
[----:B------:R-:W-:Y:S01]  /*3f80*/  IMAD.MOV.U32 R4, RZ, RZ, R71 ;  /* 0x000000ffff047224 */ /* 0x000fe200078e0047 */
[----:B------:R-:W-:Y:S01]  /*3f90*/  MOV R8, RZ ;  /* 0x000000ff00087202 */ /* 0x000fe20000000f00 */
[----:B------:R-:W-:-:S03]  /*3fa0*/  IMAD.MOV.U32 R3, RZ, RZ, RZ ;  /* 0x000000ffff037224 */ /* 0x000fc600078e00ff */
[----:B------:R-:W-:Y:S02]  /*3fb0*/  SEL R8, R8, R70, P0 ;  /* 0x0000004608087207 */ /* 0x000fe40000000000 */
[----:B------:R-:W-:-:S06]  /*3fc0*/  FSEL R9, R3, R4, P0 ;  /* 0x0000000403097208 */ /* 0x000fcc0000000000 */
[----:B------:R-:W-:-:S07]  /*3fd0*/  @P1 LOP3.LUT R9, R4, 0x80000, RZ, 0xfc, !PT ;  /* 0x0008000004091812 */ /* 0x000fce00078efcff */
.L_x_80:
[----:B------:R-:W-:Y:S05]  /*3fe0*/  BSYNC.RECONVERGENT B2 ;  /* 0x0000000000027941 */ /* 0x000fea0003800200 */
.L_x_79:
[----:B----4-:R-:W3:Y:S01]  /*3ff0*/  LDL.64 R4, [R1+0x20] ;  /* 0x0000200001047983 */ /* 0x010ee20000100a00 */
[----:B------:R-:W-:Y:S01]  /*4000*/  BSSY.RECONVERGENT B0, `(.L_x_83) ;  /* 0x000000f000007945 */ /* 0x000fe20003800200 */
[----:B---3--:R-:W-:-:S14]  /*4010*/  DSETP.GT.AND P0, PT, R4, RZ, PT ;  /* 0x000000ff0400722a */ /* 0x008fdc0003f04000 */
[----:B------:R-:W-:Y:S05]  /*4020*/  @P0 BRA `(.L_x_84) ;  /* 0x0000000000200947 */ /* 0x000fea0003800000 */
[----:B------:R-:W-:Y:S01]  /*4030*/  DSETP.GEU.AND P0, PT, R4, RZ, PT ;  /* 0x000000ff0400722a */ /* 0x000fe20003f0e000 */
[----:B------:R-:W-:Y:S02]  /*4040*/  IMAD.MOV.U32 R96, RZ, RZ, 0x0 ;  /* 0x00000000ff607424 */ /* 0x000fe400078e00ff */
[----:B------:R-:W-:-:S11]  /*4050*/  IMAD.MOV.U32 R97, RZ, RZ, 0x40000000 ;  /* 0x40000000ff617424 */ /* 0x000fd600078e00ff */
[----:B------:R-:W-:Y:S05]  /*4060*/  @P0 BRA `(.L_x_85) ;  /* 0x0000000000200947 */ /* 0x000fea0003800000 */
[----:B--2---:R-:W2:Y:S02]  /*4070*/  LDL R3, [R1+0x4] ;  /* 0x0000040001037983 */ /* 0x004ea40000100800 */
[----:B--2---:R-:W1:Y:S02]  /*4080*/  I2F.F64 R96, R3 ;  /* 0x0000000300607312 */ /* 0x004e640000201c00 */
[----:B-1----:R-:W-:Y:S01]  /*4090*/  DADD R96, -R18, R96 ;  /* 0x0000000012607229 */ /* 0x002fe20000000160 */
[----:B------:R-:W-:Y:S10]  /*40a0*/  BRA `(.L_x_85) ;  /* 0x0000000000107947 */ /* 0x000ff40003800000 */
.L_x_84:
[----:B--2---:R-:W2:Y:S02]  /*40b0*/  LDL R3, [R1+0x4] ;  /* 0x0000040001037983 */ /* 0x004ea40000100800 */
[----:B--2---:R-:W1:Y:S02]  /*40c0*/  I2F.F64 R96, R3 ;  /* 0x0000000300607312 */ /* 0x004e640000201c00 */
[----:B-1----:R-:W-:-:S08]  /*40d0*/  DADD R96, R96, 1 ;  /* 0x3ff0000060607429 */ /* 0x002fd00000000000 */
[----:B------:R-:W-:-:S11]  /*40e0*/  DADD R96, -R18, R96 ;  /* 0x0000000012607229 */ /* 0x000fd60000000160 */
.L_x_85:
[----:B------:R-:W-:Y:S05]  /*40f0*/  BSYNC.RECONVERGENT B0 ;  /* 0x0000000000007941 */ /* 0x000fea0003800200 */
.L_x_83:
[----:B------:R-:W-:Y:S01]  /*4100*/  DSETP.GT.AND P0, PT, |R96|, |R4|, PT ;  /* 0x400000046000722a */ /* 0x000fe20003f04200 */
[----:B------:R-:W-:Y:S01]  /*4110*/  BSSY.RECONVERGENT B2, `(.L_x_86) ;  /* 0x000001f000027945 */ /* 0x000fe20003800200 */
[----:B--2---:R-:W-:Y:S02]  /*4120*/  IMAD.MOV.U32 R12, RZ, RZ, 0x0 ;  /* 0x00000000ff0c7424 */ /* 0x004fe400078e00ff */
[----:B------:R-:W-:-:S10]  /*4130*/  IMAD.MOV.U32 R13, RZ, RZ, 0x40000000 ;  /* 0x40000000ff0d7424 */ /* 0x000fd400078e00ff */
[----:B------:R-:W-:Y:S05]  /*4140*/  @P0 BRA `(.L_x_87) ;  /* 0x00000000006c0947 */ /* 0x000fea0003800000 */
[----:B------:R-:W1:Y:S01]  /*4150*/  MUFU.RCP64H R7, R5 ;  /* 0x0000000500077308 */ /* 0x000e620000001800 */
        /* <DEDUP_REMOVED lines=17> */
[----:B0-----:R-:W-:Y:S05]  /*4270*/  CALL.REL.NOINC `($__internal_0_$__cuda_sm20_div_rn_f64_full) ;  /* 0x0000009400147944 */ /* 0x001fea0003c00000 */
.L_x_89:
[----:B------:R-:W-:Y:S05]  /*4280*/  BSYNC.RECONVERGENT B3 ;  /* 0x0000000000037941 */ /* 0x000fea0003800200 */
.L_x_88:
[----:B------:R-:W-:Y:S01]  /*4290*/  DSETP.MAX.AND P0, P1, RZ, R70, PT ;  /* 0x00000046ff00722a */ /* 0x000fe2000390f000 */
[----:B------:R-:W-:Y:S01]  /*42a0*/  IMAD.MOV.U32 R6, RZ, RZ, R71 ;  /* 0x000000ffff067224 */ /* 0x000fe200078e0047 */
[----:B------:R-:W-:Y:S01]  /*42b0*/  MOV R12, RZ ;  /* 0x000000ff000c7202 */ /* 0x000fe20000000f00 */
[----:B------:R-:W-:-:S03]  /*42c0*/  IMAD.MOV.U32 R3, RZ, RZ, RZ ;  /* 0x000000ffff037224 */ /* 0x000fc600078e00ff */
[----:B------:R-:W-:Y:S02]  /*42d0*/  SEL R12, R12, R70, P0 ;  /* 0x000000460c0c7207 */ /* 0x000fe40000000000 */
[----:B------:R-:W-:-:S06]  /*42e0*/  FSEL R13, R3, R6, P0 ;  /* 0x00000006030d7208 */ /* 0x000fcc0000000000 */
[----:B------:R-:W-:-:S07]  /*42f0*/  @P1 LOP3.LUT R13, R6, 0x80000, RZ, 0xfc, !PT ;  /* 0x00080000060d1812 */ /* 0x000fce00078efcff */
.L_x_87:
[----:B------:R-:W-:Y:S05]  /*4300*/  BSYNC.RECONVERGENT B2 ;  /* 0x0000000000027941 */ /* 0x000fea0003800200 */
.L_x_86:
[----:B------:R-:W2:Y:S01]  /*4310*/  LDL.64 R6, [R1+0x28] ;  /* 0x0000280001067983 */ /* 0x000ea20000100a00 */
[----:B------:R-:W-:Y:S01]  /*4320*/  DSETP.GEU.AND P0, PT, R8, 2, PT ;  /* 0x400000000800742a */ /* 0x000fe20003f0e000 */
[----:B------:R-:W-:Y:S05]  /*4330*/  BSSY.RECONVERGENT B0, `(.L_x_90) ;  /* 0x0000016000007945 */ /* 0x000fea0003800200 */
[----:B------:R-:W-:Y:S02]  /*4340*/  FSEL R8, R8, RZ, !P0 ;  /* 0x000000ff08087208 */ /* 0x000fe40004000000 */
[----:B------:R-:W-:Y:S02]  /*4350*/  FSEL R9, R9, 2, !P0 ;  /* 0x4000000009097808 */ /* 0x000fe40004000000 */
[----:B------:R-:W-:-:S04]  /*4360*/  SEL R84, RZ, 0xffffffff, !P0 ;  /* 0xffffffffff547807 */ /* 0x000fc80004000000 */
[----:B------:R-:W-:-:S06]  /*4370*/  DSETP.GEU.AND P1, PT, R12, R8, PT ;  /* 0x000000080c00722a */ /* 0x000fcc0003f2e000 */
[----:B------:R-:W-:Y:S02]  /*4380*/  FSEL R8, R12, R8, !P1 ;  /* 0x000000080c087208 */ /* 0x000fe40004800000 */
[----:B------:R-:W-:Y:S02]  /*4390*/  FSEL R9, R13, R9, !P1 ;  /* 0x000000090d097208 */ /* 0x000fe40004800000 */
[----:B------:R-:W-:Y:S01]  /*43a0*/  SEL R84, R84, 0x1, P1 ;  /* 0x0000000154547807 */ /* 0x000fe20000800000 */
[----:B--2---:R-:W-:-:S14]  /*43b0*/  DSETP.GT.AND P2, PT, R6, RZ, PT ;  /* 0x000000ff0600722a */ /* 0x004fdc0003f44000 */
[----:B------:R-:W-:Y:S05]  /*43c0*/  @P2 BRA `(.L_x_91) ;  /* 0x0000000000202947 */ /* 0x000fea0003800000 */
[----:B------:R-:W-:Y:S01]  /*43d0*/  DSETP.GEU.AND P0, PT, R6, RZ, PT ;  /* 0x000000ff0600722a */ /* 0x000fe20003f0e000 */
[----:B------:R-:W-:Y:S02]  /*43e0*/  IMAD.MOV.U32 R96, RZ, RZ, 0x0 ;  /* 0x00000000ff607424 */ /* 0x000fe400078e00ff */
[----:B------:R-:W-:-:S11]  /*43f0*/  IMAD.MOV.U32 R97, RZ, RZ, 0x40000000 ;  /* 0x40000000ff617424 */ /* 0x000fd600078e00ff */
[----:B------:R-:W-:Y:S05]  /*4400*/  @P0 BRA `(.L_x_92) ;  /* 0x0000000000200947 */ /* 0x000fea0003800000 */
[----:B------:R-:W2:Y:S02]  /*4410*/  LDL R3, [R1+0x8] ;  /* 0x0000080001037983 */ /* 0x000ea40000100800 */
[----:B--2---:R-:W1:Y:S02]  /*4420*/  I2F.F64 R96, R3 ;  /* 0x0000000300607312 */ /* 0x004e640000201c00 */
[----:B-1----:R-:W-:Y:S01]  /*4430*/  DADD R96, -R16, R96 ;  /* 0x0000000010607229 */ /* 0x002fe20000000160 */
[----:B------:R-:W-:Y:S10]  /*4440*/  BRA `(.L_x_92) ;  /* 0x0000000000107947 */ /* 0x000ff40003800000 */
.L_x_91:
[----:B------:R-:W2:Y:S02]  /*4450*/  LDL R3, [R1+0x8] ;  /* 0x0000080001037983 */ /* 0x000ea40000100800 */
[----:B--2---:R-:W1:Y:S02]  /*4460*/  I2F.F64 R96, R3 ;  /* 0x0000000300607312 */ /* 0x004e640000201c00 */
[----:B-1----:R-:W-:-:S08]  /*4470*/  DADD R96, R96, 1 ;  /* 0x3ff0000060607429 */ /* 0x002fd00000000000 */
[----:B------:R-:W-:-:S11]  /*4480*/  DADD R96, -R16, R96 ;  /* 0x0000000010607229 */ /* 0x000fd60000000160 */
.L_x_92:
[----:B------:R-:W-:Y:S05]  /*4490*/  BSYNC.RECONVERGENT B0 ;  /* 0x0000000000007941 */ /* 0x000fea0003800200 */
.L_x_90:
[----:B------:R-:W-:Y:S01]  /*44a0*/  DSETP.GT.AND P0, PT, |R96|, |R6|, PT ;  /* 0x400000066000722a */ /* 0x000fe20003f04200 */
[----:B------:R-:W-:Y:S01]  /*44b0*/  BSSY.RECONVERGENT B2, `(.L_x_93) ;  /* 0x000001f000027945 */ /* 0x000fe20003800200 */
[----:B------:R-:W-:Y:S02]  /*44c0*/  IMAD.MOV.U32 R12, RZ, RZ, 0x0 ;  /* 0x00000000ff0c7424 */ /* 0x000fe400078e00ff */
        /* <DEDUP_REMOVED lines=21> */
.L_x_96:
[----:B------:R-:W-:Y:S05]  /*4620*/  BSYNC.RECONVERGENT B3 ;  /* 0x0000000000037941 */ /* 0x000fea0003800200 */
.L_x_95:
[----:B------:R-:W-:Y:S01]  /*4630*/  DSETP.MAX.AND P0, P1, RZ, R70, PT ;  /* 0x00000046ff00722a */ /* 0x000fe2000390f000 */
[----:B------:R-:W-:Y:S01]  /*4640*/  IMAD.MOV.U32 R14, RZ, RZ, R71 ;  /* 0x000000ffff0e7224 */ /* 0x000fe200078e0047 */
[----:B------:R-:W-:Y:S01]  /*4650*/  MOV R12, RZ ;  /* 0x000000ff000c7202 */ /* 0x000fe20000000f00 */
[----:B------:R-:W-:-:S03]  /*4660*/  IMAD.MOV.U32 R3, RZ, RZ, RZ ;  /* 0x000000ffff037224 */ /* 0x000fc600078e00ff */
[----:B------:R-:W-:Y:S02]  /*4670*/  SEL R12, R12, R70, P0 ;  /* 0x000000460c0c7207 */ /* 0x000fe40000000000 */
[----:B------:R-:W-:-:S06]  /*4680*/  FSEL R13, R3, R14, P0 ;  /* 0x0000000e030d7208 */ /* 0x000fcc0000000000 */
[----:B------:R-:W-:-:S07]  /*4690*/  @P1 LOP3.LUT R13, R14, 0x80000, RZ, 0xfc, !PT ;  /* 0x000800000e0d1812 */ /* 0x000fce00078efcff */
.L_x_94:
[----:B------:R-:W-:Y:S05]  /*46a0*/  BSYNC.RECONVERGENT B2 ;  /* 0x0000000000027941 */ /* 0x000fea0003800200 */
.L_x_93:
[----:B------:R-:W1:Y:S02]  /*46b0*/  LDC.64 R14, c[0x0][0x3d0] ;  /* 0x0000f400ff0e7b82 */ /* 0x000e640000000a00 */
[----:B-1----:R-:W-:-:S06]  /*46c0*/  IMAD.WIDE R14, R25, 0x8, R14 ;  /* 0x00000008190e7825 */ /* 0x002fcc00078e020e */
[----:B------:R-:W2:Y:S01]  /*46d0*/  LDG.E.64 R14, desc[UR36][R14.64] ;  /* 0x000000240e0e7981 */ /* 0x000ea2000c1e1b00 */
[----:B------:R-:W-:-:S06]  /*46e0*/  DSETP.GEU.AND P0, PT, R12, R8, PT ;  /* 0x000000080c00722a */ /* 0x000fcc0003f0e000 */
[----:B------:R-:W-:Y:S02]  /*46f0*/  FSEL R12, R12, R8, !P0 ;  /* 0x000000080c0c7208 */ /* 0x000fe40004000000 */
[----:B------:R-:W-:Y:S02]  /*4700*/  FSEL R13, R13, R9, !P0 ;  /* 0x000000090d0d7208 */ /* 0x000fe40004000000 */
[----:B------:R-:W-:Y:S01]  /*4710*/  SEL R84, R84, 0x2, P0 ;  /* 0x0000000254547807 */ /* 0x000fe20000000000 */
[----:B--2---:R-:W-:-:S08]  /*4720*/  DMUL R68, R10, R14 ;  /* 0x0000000e0a447228 */ /* 0x004fd00000000000 */
[----:B------:R-:W-:-:S14]  /*4730*/  DSETP.GE.AND P1, PT, R68, R12, PT ;  /* 0x0000000c4400722a */ /* 0x000fdc0003f26000 */
[----:B------:R-:W-:Y:S05]  /*4740*/  @!P1 BREAK.RELIABLE B1 ;  /* 0x0000000000019942 */ /* 0x000fea0003800100 */
[----:B------:R-:W-:Y:S05]  /*4750*/  @!P1 BRA `(.L_x_61) ;  /* 0x0000003800909947 */ /* 0x000fea0003800000 */
[----:B------:R-:W1:Y:S01]  /*4760*/  MUFU.RCP64H R9, R15 ;  /* 0x0000000f00097308 */ /* 0x000e620000001800 */
[----:B------:R-:W-:Y:S01]  /*4770*/  IMAD.MOV.U32 R8, RZ, RZ, 0x1 ;  /* 0x00000001ff087424 */ /* 0x000fe200078e00ff */
[----:B------:R-:W-:Y:S01]  /*4780*/  FSETP.GEU.AND P1, PT, |R13|, 6.5827683646048100446e-37, PT ;  /* 0x036000000d00780b */ /* 0x000fe20003f2e200 */
[----:B------:R-:W-:Y:S04]  /*4790*/  BSSY.RECONVERGENT B2, `(.L_x_97) ;  /* 0x0000011000027945 */ /* 0x000fe80003800200 */
        /* <DEDUP_REMOVED lines=13> */
[----:B------:R-:W-:Y:S02]  /*4870*/  IMAD.MOV.U32 R96, RZ, RZ, R12 ;  /* 0x000000ffff607224 */ /* 0x000fe400078e000c */
[----:B------:R-:W-:-:S07]  /*4880*/  IMAD.MOV.U32 R97, RZ, RZ, R13 ;  /* 0x000000ffff617224 */ /* 0x000fce00078e000d */
[----:B0-----:R-:W-:Y:S05]  /*4890*/  CALL.REL.NOINC `($__internal_0_$__cuda_sm20_div_rn_f64_full) ;  /* 0x0000008c008c7944 */ /* 0x001fea0003c00000 */
.L_x_98:
[----:B------:R-:W-:Y:S05]  /*48a0*/  BSYNC.RECONVERGENT B2 ;  /* 0x0000000000027941 */ /* 0x000fea0003800200 */
.L_x_97:
[----:B------:R-:W-:-:S05]  /*48b0*/  LEA R85, R25, R1, 0x3 ;  /* 0x0000000119557211 */ /* 0x000fca00078e18ff */
[----:B------:R-:W2:Y:S02]  /*48c0*/  LDL.64 R8, [R85+0x48] ;  /* 0x0000480055087983 */ /* 0x000ea40000100a00 */
[----:B--2---:R-:W-:-:S07]  /*48d0*/  DADD R86, R8, R70 ;  /* 0x0000000008567229 */ /* 0x004fce0000000046 */
[----:B------:R1:W-:Y:S04]  /*48e0*/  STL.64 [R85+0x48], R86 ;  /* 0x0000485655007387 */ /* 0x0003e80000100a00 */
[----:B------:R-:W2:Y:S04]  /*48f0*/  LDL R68, [R1] ;  /* 0x0000000001447983 */ /* 0x000ea80000100800 */
[----:B------:R-:W3:Y:S04]  /*4900*/  LDL R69, [R1+0x4] ;  /* 0x0000040001457983 */ /* 0x000ee80000100800 */
[----:B------:R-:W4:Y:S01]  /*4910*/  LDL R8, [R1+0x8] ;  /* 0x0000080001087983 */ /* 0x000f220000100800 */
[----:B------:R-:W-:-:S03]  /*4920*/  IMAD R3, R84, 0x8, R26 ;  /* 0x0000000854037824 */ /* 0x000fc600078e021a */
[----:B--2---:R1:W-:Y:S04]  /*4930*/  STL [R1+0xc], R68 ;  /* 0x00000c4401007387 */ /* 0x0043e80000100800 */
[----:B---3--:R1:W-:Y:S04]  /*4940*/  STL [R1+0x10], R69 ;  /* 0x0000104501007387 */ /* 0x0083e80000100800 */
[----:B----4-:R1:W-:Y:S04]  /*4950*/  STL [R1+0x14], R8 ;  /* 0x0000140801007387 */ /* 0x0103e80000100800 */
[----:B------:R-:W2:Y:S01]  /*4960*/  LDL.64 R14, [R3] ;  /* 0x00000000030e7983 */ /* 0x000ea20000100a00 */
[----:B------:R-:W-:-:S02]  /*4970*/  DADD R10, R10, -R70 ;  /* 0x000000000a0a7229 */ /* 0x000fc40000000846 */
[-C--:B------:R-:W-:Y:S02]  /*4980*/  DFMA R22, R20, R12.reuse, R22 ;  /* 0x0000000c1416722b */ /* 0x080fe40000000016 */
[-C--:B------:R-:W-:Y:S02]  /*4990*/  DFMA R18, R4, R12.reuse, R18 ;  /* 0x0000000c0412722b */ /* 0x080fe40000000012 */
[----:B------:R-:W-:Y:S02]  /*49a0*/  DFMA R16, R6, R12, R16 ;  /* 0x0000000c0610722b */ /* 0x000fe40000000010 */
[----:B--2---:R-:W-:-:S14]  /*49b0*/  DSETP.GE.AND P0, PT, R14, RZ, PT ;  /* 0x000000ff0e00722a */ /* 0x004fdc0003f06000 */
[----:B-1----:R-:W-:Y:S05]  /*49c0*/  @!P0 BRA `(.L_x_99) ;  /* 0x00000000003c8947 */ /* 0x002fea0003800000 */
[----:B------:R-:W-:-:S05]  /*49d0*/  IMAD R5, R84, 0x4, R1 ;  /* 0x0000000454057824 */ /* 0x000fca00078e0201 */
[----:B------:R-:W2:Y:S04]  /*49e0*/  LDL R9, [R5+0xc] ;  /* 0x00000c0005097983 */ /* 0x000ea80000100800 */
[----:B------:R-:W3:Y:S01]  /*49f0*/  LDL R4, [R5+0x30] ;  /* 0x0000300005047983 */ /* 0x000ee20000100800 */
[----:B--2---:R-:W-:-:S05]  /*4a00*/  VIADD R9, R9, 0x1 ;  /* 0x0000000109097836 */ /* 0x004fca0000000000 */
[----:B------:R2:W-:Y:S01]  /*4a10*/  STL [R5+0xc], R9 ;  /* 0x00000c0905007387 */ /* 0x0005e20000100800 */
[----:B---3--:R-:W-:-:S13]  /*4a20*/  ISETP.GE.AND P0, PT, R9, R4, PT ;  /* 0x000000040900720c */ /* 0x008fda0003f06270 */
[----:B--2---:R-:W-:Y:S05]  /*4a30*/  @!P0 BRA `(.L_x_100) ;  /* 0x0000000000388947 */ /* 0x004fea0003800000 */
[----:B------:R-:W-:Y:S01]  /*4a40*/  IADD3 R4, PT, PT, R4, -0x1, RZ ;  /* 0xffffffff04047810 */ /* 0x000fe20007ffe0ff */
[----:B------:R-:W-:Y:S01]  /*4a50*/  DADD R14, -RZ, -R14 ;  /* 0x00000000ff0e7229 */ /* 0x000fe2000000090e */
[----:B------:R-:W-:Y:S02]  /*4a60*/  IMAD.MOV.U32 R6, RZ, RZ, 0x1 ;  /* 0x00000001ff067424 */ /* 0x000fe400078e00ff */
[----:B------:R-:W-:Y:S01]  /*4a70*/  IMAD.IADD R84, R1, 0x1, R84 ;  /* 0x0000000101547824 */ /* 0x000fe200078e0254 */
[----:B------:R4:W-:Y:S04]  /*4a80*/  STL [R5+0xc], R4 ;  /* 0x00000c0405007387 */ /* 0x0009e80000100800 */
[----:B------:R4:W-:Y:S04]  /*4a90*/  STL.U8 [R84+0x3f], R6 ;  /* 0x00003f0654007387 */ /* 0x0009e80000100000 */
[----:B------:R4:W-:Y:S01]  /*4aa0*/  STL.64 [R3], R14 ;  /* 0x0000000e03007387 */ /* 0x0009e20000100a00 */
[----:B------:R-:W-:Y:S05]  /*4ab0*/  BRA `(.L_x_101) ;  /* 0x00000008001c7947 */ /* 0x000fea0003800000 */
.L_x_99:
[----:B------:R-:W-:-:S05]  /*4ac0*/  IMAD R4, R84, 0x4, R27 ;  /* 0x0000000454047824 */ /* 0x000fca00078e021b */
[----:B------:R-:W2:Y:S02]  /*4ad0*/  LDL R5, [R4] ;  /* 0x0000000004057983 */ /* 0x000ea40000100800 */
[C---:B--2---:R-:W-:Y:S01]  /*4ae0*/  VIADD R9, R5.reuse, 0xffffffff ;  /* 0xffffffff05097836 */ /* 0x044fe20000000000 */
[----:B------:R-:W-:-:S04]  /*4af0*/  ISETP.GE.AND P0, PT, R5, 0x1, PT ;  /* 0x000000010500780c */ /* 0x000fc80003f06270 */
[----:B------:R1:W-:Y:S09]  /*4b00*/  STL [R4], R9 ;  /* 0x0000000904007387 */ /* 0x0003f20000100800 */
[----:B------:R-:W-:Y:S05]  /*4b10*/  @!P0 BRA `(.L_x_102) ;  /* 0x0000000400ec8947 */ /* 0x000fea0003800000 */
.L_x_100:
[----:B------:R-:W-:-:S13]  /*4b20*/  ISETP.GE.AND P0, PT, R84, RZ, PT ;  /* 0x000000ff5400720c */ /* 0x000fda0003f06270 */
[----:B------:R-:W-:Y:S05]  /*4b30*/  @!P0 BRA `(.L_x_68) ;  /* 0x00000034003c8947 */ /* 0x000fea0003800000 */
[----:B------:R-:W2:Y:S01]  /*4b40*/  LDL R8, [R1+0xc] ;  /* 0x00000c0001087983 */ /* 0x000ea20000100800 */
[----:B------:R-:W3:Y:S01]  /*4b50*/  LDCU UR4, c[0x0][0x3e0] ;  /* 0x00007c00ff0477ac */ /* 0x000ee20008000800 */
[----:B------:R-:W4:Y:S02]  /*4b60*/  LDC.64 R6, c[0x0][0x408] ;  /* 0x00010200ff067b82 */ /* 0x000f240000000a00 */
[----:B-1----:R-:W3:Y:S01]  /*4b70*/  LDL.64 R4, [R1+0x10] ;  /* 0x0000100001047983 */ /* 0x002ee20000100a00 */
[----:B--2---:R-:W-:-:S04]  /*4b80*/  IMAD R3, R47, R8, RZ ;  /* 0x000000082f037224 */ /* 0x004fc800078e02ff */
[----:B---3--:R-:W-:Y:S01]  /*4b90*/  IMAD R4, R4, UR4, R3 ;  /* 0x0000000404047c24 */ /* 0x008fe2000f8e0203 */
[----:B------:R-:W1:Y:S03]  /*4ba0*/  LDCU UR4, c[0x0][0x3c4] ;  /* 0x00007880ff0477ac */ /* 0x000e660008000800 */
[----:B------:R-:W-:-:S04]  /*4bb0*/  IMAD.IADD R4, R4, 0x1, R5 ;  /* 0x0000000104047824 */ /* 0x000fc800078e0205 */
[----:B----4-:R-:W-:Y:S02]  /*4bc0*/  IMAD.WIDE R4, R4, 0x4, R6 ;  /* 0x0000000404047825 */ /* 0x010fe400078e0206 */
[----:B------:R-:W2:Y:S04]  /*4bd0*/  LDC.64 R6, c[0x0][0x3f0] ;  /* 0x0000fc00ff067b82 */ /* 0x000ea80000000a00 */
[----:B------:R-:W1:Y:S02]  /*4be0*/  LDG.E R4, desc[UR36][R4.64] ;  /* 0x0000002404047981 */ /* 0x000e64000c1e1900 */
[----:B-1----:R-:W-:-:S04]  /*4bf0*/  IMAD R3, R25, UR4, R4 ;  /* 0x0000000419037c24 */ /* 0x002fc8000f8e0204 */
[----:B--2---:R-:W-:-:S06]  /*4c00*/  IMAD.WIDE R6, R3, 0x8, R6 ;  /* 0x0000000803067825 */ /* 0x004fcc00078e0206 */
[----:B------:R-:W2:Y:S01]  /*4c10*/  LDG.E.64 R6, desc[UR36][R6.64] ;  /* 0x0000002406067981 */ /* 0x000ea2000c1e1b00 */
[----:B------:R-:W-:Y:S01]  /*4c20*/  UMOV UR4, 0xe7210be9 ;  /* 0xe7210be900047882 */ /* 0x000fe20000000000 */
[----:B------:R-:W-:Y:S01]  /*4c30*/  UMOV UR5, 0x3feffffd ;  /* 0x3feffffd00057882 */ /* 0x000fe20000000000 */
[----:B------:R-:W-:Y:S01]  /*4c40*/  BSSY.RECONVERGENT B0, `(.L_x_103) ;  /* 0x0000067000007945 */ /* 0x000fe20003800200 */
[----:B--2---:R-:W-:-:S14]  /*4c50*/  DSETP.GT.AND P0, PT, R6, UR4, PT ;  /* 0x0000000406007e2a */ /* 0x004fdc000bf04000 */
[----:B------:R-:W-:Y:S05]  /*4c60*/  @P0 BRA `(.L_x_104) ;  /* 0x0000000400840947 */ /* 0x000fea0003800000 */
[----:B------:R-:W-:Y:S01]  /*4c70*/  UMOV UR4, 0xa0b5ed8d ;  /* 0xa0b5ed8d00047882 */ /* 0x000fe20000000000 */
[----:B------:R-:W-:Y:S02]  /*4c80*/  UMOV UR5, 0x3eb0c6f7 ;  /* 0x3eb0c6f700057882 */ /* 0x000fe40000000000 */
[----:B------:R-:W-:-:S14]  /*4c90*/  DSETP.GEU.AND P0, PT, R6, UR4, PT ;  /* 0x0000000406007e2a */ /* 0x000fdc000bf0e000 */
[----:B------:R-:W-:Y:S05]  /*4ca0*/  @!P0 BRA `(.L_x_105) ;  /* 0x0000000400648947 */ /* 0x000fea0003800000 */
[----:B------:R-:W-:Y:S01]  /*4cb0*/  ISETP.NE.AND P0, PT, R54, 0x1, PT ;  /* 0x000000013600780c */ /* 0x000fe20003f05270 */
[----:B------:R-:W-:Y:S01]  /*4cc0*/  BSSY.RECONVERGENT B2, `(.L_x_106) ;  /* 0x0000047000027945 */ /* 0x000fe20003800200 */
[----:B------:R-:W-:Y:S01]  /*4cd0*/  MOV R3, 0x2 ;  /* 0x0000000200037802 */ /* 0x000fe20000000f00 */
[----:B------:R-:W-:Y:S02]  /*4ce0*/  IMAD.MOV.U32 R5, RZ, RZ, R57 ;  /* 0x000000ffff057224 */ /* 0x000fe400078e0039 */
[----:B------:R-:W-:-:S08]  /*4cf0*/  IMAD.MOV.U32 R68, RZ, RZ, R59 ;  /* 0x000000ffff447224 */ /* 0x000fd000078e003b */
[----:B------:R-:W-:Y:S05]  /*4d00*/  @!P0 BRA `(.L_x_107) ;  /* 0x0000000400088947 */ /* 0x000fea0003800000 */
[----:B------:R-:W-:-:S13]  /*4d10*/  ISETP.NE.AND P0, PT, R54, 0x3, PT ;  /* 0x000000033600780c */ /* 0x000fda0003f05270 */
[----:B------:R-:W-:Y:S05]  /*4d20*/  @!P0 BRA `(.L_x_108) ;  /* 0x0000000000208947 */ /* 0x000fea0003800000 */
[----:B------:R-:W-:-:S13]  /*4d30*/  ISETP.NE.AND P0, PT, R54, 0x2, PT ;  /* 0x000000023600780c */ /* 0x000fda0003f05270 */
[----:B------:R-:W-:Y:S01]  /*4d40*/  @!P0 IMAD.MOV.U32 R3, RZ, RZ, 0x3 ;  /* 0x00000003ff038424 */ /* 0x000fe200078e00ff */
[----:B------:R-:W-:Y:S01]  /*4d50*/  @!P0 MOV R5, R58 ;  /* 0x0000003a00058202 */ /* 0x000fe20000000f00 */
[--C-:B------:R-:W-:Y:S02]  /*4d60*/  @!P0 IMAD.MOV.U32 R68, RZ, RZ, R59.reuse ;  /* 0x000000ffff448224 */ /* 0x100fe400078e003b */
[----:B------:R-:W-:Y:S02]  /*4d70*/  @P0 VIADD R3, R54, 0x1 ;  /* 0x0000000136030836 */ /* 0x000fe40000000000 */
[----:B------:R-:W-:Y:S02]  /*4d80*/  @P0 IMAD.MOV.U32 R68, RZ, RZ, R59 ;  /* 0x000000ffff440224 */ /* 0x000fe400078e003b */
[----:B------:R-:W-:Y:S01]  /*4d90*/  @P0 IMAD.MOV.U32 R5, RZ, RZ, R56 ;  /* 0x000000ffff050224 */ /* 0x000fe200078e0038 */
[----:B------:R-:W-:Y:S06]  /*4da0*/  BRA `(.L_x_107) ;  /* 0x0000000000e07947 */ /* 0x000fec0003800000 */
.L_x_108:
[----:B------:R-:W-:Y:S01]  /*4db0*/  VIADD R60, R60, 0x1 ;  /* 0x000000013c3c7836 */ /* 0x000fe20000000000 */
[----:B------:R-:W-:Y:S03]  /*4dc0*/  BSSY.RECONVERGENT B3, `(.L_x_109) ;  /* 0x000000c000037945 */ /* 0x000fe60003800200 */
[C---:B------:R-:W-:Y:S01]  /*4dd0*/  IMAD.WIDE.U32 R12, R60.reuse, -0x2daee0ad, RZ ;  /* 0xd2511f533c0c7825 */ /* 0x040fe200078e00ff */
        /* <DEDUP_REMOVED lines=8> */
[----:B------:R-:W-:-:S05]  /*4e60*/  @P1 IMAD.MOV R3, RZ, RZ, R63 ;  /* 0x000000ffff031224 */ /* 0x000fca00078e023f */
[----:B------:R-:W-:-:S07]  /*4e70*/  @!P0 MOV R63, R3 ;  /* 0x00000003003f8202 */ /* 0x000fce0000000f00 */
.L_x_110:
[----:B------:R-:W-:Y:S05]  /*4e80*/  BSYNC.RECONVERGENT B3 ;  /* 0x0000000000037941 */ /* 0x000fea0003800200 */
.L_x_109:
[----:B------:R-:W-:Y:S01]  /*4e90*/  IMAD.WIDE.U32 R20, R62, -0x326172a9, RZ ;  /* 0xcd9e8d573e147825 */ /* 0x000fe200078e00ff */
[----:B------:R-:W-:-:S03]  /*4ea0*/  LOP3.LUT R68, R63, R13, R53, 0x96, !PT ;  /* 0x0000000d3f447212 */ /* 0x000fc600078e9635 */
[----:B------:R-:W-:Y:S01]  /*4eb0*/  IMAD.MOV.U32 R5, RZ, RZ, R59 ;  /* 0x000000ffff057224 */ /* 0x000fe200078e003b */
[----:B------:R-:W-:Y:S01]  /*4ec0*/  LOP3.LUT R56, R61, R52, R21, 0x96, !PT ;  /* 0x000000343d387212 */ /* 0x000fe200078e9615 */
[----:B------:R-:W-:-:S04]  /*4ed0*/  IMAD.WIDE.U32 R68, R68, -0x326172a9, RZ ;  /* 0xcd9e8d5744447825 */ /* 0x000fc800078e00ff */
        /* <DEDUP_REMOVED lines=37> */
.L_x_107:
[----:B------:R-:W-:Y:S05]  /*5130*/  BSYNC.RECONVERGENT B2 ;  /* 0x0000000000027941 */ /* 0x000fea0003800200 */
.L_x_106:
[----:B------:R-:W1:Y:S01]  /*5140*/  I2F.F64.U32 R12, R5 ;  /* 0x00000005000c7312 */ /* 0x000e620000201800 */
[----:B------:R-:W-:Y:S02]  /*5150*/  HFMA2 R21, -RZ, RZ, 1.484375, 0 ;  /* 0x3df00000ff157431 */ /* 0x000fe400000001ff */
[----:B------:R-:W-:-:S06]  /*5160*/  IMAD.MOV.U32 R20, RZ, RZ, 0x0 ;  /* 0x00000000ff147424 */ /* 0x000fcc00078e00ff */
[----:B-1----:R-:W-:-:S08]  /*5170*/  DFMA R12, R12, R20, 2.3283064365386962891e-10 ;  /* 0x3df000000c0c742b */ /* 0x002fd00000000014 */
[----:B------:R-:W-:-:S14]  /*5180*/  DSETP.GEU.AND P0, PT, R12, R6, PT ;  /* 0x000000060c00722a */ /* 0x000fdc0003f0e000 */
[----:B------:R-:W-:Y:S01]  /*5190*/  @P0 DADD R14, -RZ, -R14 ;  /* 0x00000000ff0e0229 */ /* 0x000fe2000000090e */
[C---:B------:R-:W-:Y:S01]  /*51a0*/  @P0 IMAD R7, R84.reuse, 0x8, R26 ;  /* 0x0000000854070824 */ /* 0x040fe200078e021a */
[----:B------:R-:W-:Y:S01]  /*51b0*/  @!P0 MOV R25, R4 ;  /* 0x0000000400198202 */ /* 0x000fe20000000f00 */
[----:B------:R-:W-:Y:S02]  /*51c0*/  @!P0 IMAD R84, R84, 0x4, R1 ;  /* 0x0000000454548824 */ /* 0x000fe400078e0201 */
[--C-:B------:R-:W-:Y:S02]  /*51d0*/  @P0 IMAD.MOV.U32 R54, RZ, RZ, R3.reuse ;  /* 0x000000ffff360224 */ /* 0x100fe400078e0003 */
[----:B------:R2:W-:Y:S01]  /*51e0*/  @P0 STL.64 [R7], R14 ;  /* 0x0000000e07000387 */ /* 0x0005e20000100a00 */
[--C-:B------:R-:W-:Y:S02]  /*51f0*/  @P0 IMAD.MOV.U32 R59, RZ, RZ, R68.reuse ;  /* 0x000000ffff3b0224 */ /* 0x100fe400078e0044 */
[----:B------:R-:W-:Y:S01]  /*5200*/  @!P0 IMAD.MOV.U32 R54, RZ, RZ, R3 ;  /* 0x000000ffff368224 */ /* 0x000fe200078e0003 */
[----:B------:R2:W-:Y:S01]  /*5210*/  @!P0 STL [R84], R9 ;  /* 0x0000000954008387 */ /* 0x0005e20000100800 */
[----:B------:R-:W-:Y:S01]  /*5220*/  @!P0 IMAD.MOV.U32 R59, RZ, RZ, R68 ;  /* 0x000000ffff3b8224 */ /* 0x000fe200078e0044 */
[----:B------:R-:W-:Y:S06]  /*5230*/  BRA `(.L_x_111) ;  /* 0x00000000001c7947 */ /* 0x000fec0003800000 */
.L_x_105:
[----:B------:R-:W-:Y:S01]  /*5240*/  DADD R14, -RZ, -R14 ;  /* 0x00000000ff0e7229 */ /* 0x000fe2000000090e */
[----:B------:R-:W-:-:S06]  /*5250*/  IMAD R3, R84, 0x8, R26 ;  /* 0x0000000854037824 */ /* 0x000fcc00078e021a */
[----:B------:R3:W-:Y:S01]  /*5260*/  STL.64 [R3], R14 ;  /* 0x0000000e03007387 */ /* 0x0007e20000100a00 */
[----:B------:R-:W-:Y:S05]  /*5270*/  BRA `(.L_x_111) ;  /* 0x00000000000c7947 */ /* 0x000fea0003800000 */
.L_x_104:
[----:B------:R-:W-:Y:S01]  /*5280*/  IMAD R84, R84, 0x4, R1 ;  /* 0x0000000454547824 */ /* 0x000fe200078e0201 */
[----:B------:R-:W-:-:S04]  /*5290*/  MOV R25, R4 ;  /* 0x0000000400197202 */ /* 0x000fc80000000f00 */
[----:B------:R1:W-:Y:S03]  /*52a0*/  STL [R84], R9 ;  /* 0x0000000954007387 */ /* 0x0003e60000100800 */
.L_x_111:
[----:B------:R-:W-:Y:S05]  /*52b0*/  BSYNC.RECONVERGENT B0 ;  /* 0x0000000000007941 */ /* 0x000fea0003800200 */
.L_x_103:
[----:B------:R-:W-:Y:S05]  /*52c0*/  BRA `(.L_x_101) ;  /* 0x0000000000187947 */ /* 0x000fea0003800000 */
.L_x_102:
[----:B------:R-:W-:Y:S01]  /*52d0*/  DADD R14, -RZ, -R14 ;  /* 0x00000000ff0e7229 */ /* 0x000fe2000000090e */
[----:B------:R-:W-:Y:S01]  /*52e0*/  IMAD.MOV.U32 R5, RZ, RZ, 0x1 ;  /* 0x00000001ff057424 */ /* 0x000fe200078e00ff */
[----:B------:R2:W-:Y:S01]  /*52f0*/  STL [R4], RZ ;  /* 0x000000ff04007387 */ /* 0x0005e20000100800 */
[----:B------:R-:W-:-:S05]  /*5300*/  IMAD.IADD R84, R1, 0x1, R84 ;  /* 0x0000000101547824 */ /* 0x000fca00078e0254 */
[----:B------:R2:W-:Y:S04]  /*5310*/  STL.U8 [R84+0x3c], R5 ;  /* 0x00003c0554007387 */ /* 0x0005e80000100000 */
[----:B------:R2:W-:Y:S02]  /*5320*/  STL.64 [R3], R14 ;  /* 0x0000000e03007387 */ /* 0x0005e40000100a00 */
.L_x_101:
[----:B------:R-:W-:-:S14]  /*5330*/  DSETP.GT.AND P0, PT, R10, RZ, PT ;  /* 0x000000ff0a00722a */ /* 0x000fdc0003f04000 */
[----:B------:R-:W-:Y:S05]  /*5340*/  @!P0 BREAK.RELIABLE B1 ;  /* 0x0000000000018942 */ /* 0x000fea0003800100 */
[----:B------:R-:W-:Y:S05]  /*5350*/  @!P0 BRA `(.L_x_75) ;  /* 0x0000002c00b08947 */ /* 0x000fea0003800000 */
[----:B------:R-:W5:Y:S01]  /*5360*/  LDL.64 R20, [R1+0x18] ;  /* 0x0000180001147983 */ /* 0x000f620000100a00 */
[----:B------:R-:W-:Y:S01]  /*5370*/  BSSY.RECONVERGENT B0, `(.L_x_112) ;  /* 0x000000f000007945 */ /* 0x000fe20003800200 */
[----:B-----5:R-:W-:-:S14]  /*5380*/  DSETP.GT.AND P0, PT, R20, RZ, PT ;  /* 0x000000ff1400722a */ /* 0x020fdc0003f04000 */
[----:B------:R-:W-:Y:S05]  /*5390*/  @P0 BRA `(.L_x_113) ;  /* 0x0000000000200947 */ /* 0x000fea0003800000 */
[----:B------:R-:W-:Y:S01]  /*53a0*/  DSETP.GEU.AND P0, PT, R20, RZ, PT ;  /* 0x000000ff1400722a */ /* 0x000fe20003f0e000 */
[----:B------:R-:W-:Y:S02]  /*53b0*/  IMAD.MOV.U32 R96, RZ, RZ, 0x0 ;  /* 0x00000000ff607424 */ /* 0x000fe400078e00ff */
[----:B------:R-:W-:-:S11]  /*53c0*/  IMAD.MOV.U32 R97, RZ, RZ, 0x40000000 ;  /* 0x40000000ff617424 */ /* 0x000fd600078e00ff */
[----:B------:R-:W-:Y:S05]  /*53d0*/  @P0 BRA `(.L_x_114) ;  /* 0x0000000000200947 */ /* 0x000fea0003800000 */
[----:B--234-:R-:W2:Y:S02]  /*53e0*/  LDL R3, [R1] ;  /* 0x0000000001037983 */ /* 0x01cea40000100800 */
[----:B--2---:R-:W2:Y:S02]  /*53f0*/  I2F.F64 R96, R3 ;  /* 0x0000000300607312 */ /* 0x004ea40000201c00 */
[----:B--2---:R-:W-:Y:S01]  /*5400*/  DADD R96, -R22, R96 ;  /* 0x0000000016607229 */ /* 0x004fe20000000160 */
[----:B------:R-:W-:Y:S10]  /*5410*/  BRA `(.L_x_114) ;  /* 0x0000000000107947 */ /* 0x000ff40003800000 */
.L_x_113:
[----:B--234-:R-:W2:Y:S02]  /*5420*/  LDL R3, [R1] ;  /* 0x0000000001037983 */ /* 0x01cea40000100800 */
[----:B--2---:R-:W2:Y:S02]  /*5430*/  I2F.F64 R96, R3 ;  /* 0x0000000300607312 */ /* 0x004ea40000201c00 */
[----:B--2---:R-:W-:-:S08]  /*5440*/  DADD R96, R96, 1 ;  /* 0x3ff0000060607429 */ /* 0x004fd00000000000 */
[----:B------:R-:W-:-:S11]  /*5450*/  DADD R96, -R22, R96 ;  /* 0x0000000016607229 */ /* 0x000fd60000000160 */
.L_x_114:
[----:B------:R-:W-:Y:S05]  /*5460*/  BSYNC.RECONVERGENT B0 ;  /* 0x0000000000007941 */ /* 0x000fea0003800200 */
.L_x_112:
[----:B------:R-:W-:Y:S01]  /*5470*/  DSETP.GT.AND P0, PT, |R96|, |R20|, PT ;  /* 0x400000146000722a */ /* 0x000fe20003f04200 */
[----:B------:R-:W-:Y:S01]  /*5480*/  BSSY.RECONVERGENT B2, `(.L_x_115) ;  /* 0x000001f000027945 */ /* 0x000fe20003800200 */
[----:B------:R-:W-:Y:S01]  /*5490*/  MOV R8, 0x0 ;  /* 0x0000000000087802 */ /* 0x000fe20000000f00 */
[----:B-12---:R-:W-:-:S11]  /*54a0*/  IMAD.MOV.U32 R9, RZ, RZ, 0x40000000 ;  /* 0x40000000ff097424 */ /* 0x006fd600078e00ff */
[----:B------:R-:W-:Y:S05]  /*54b0*/  @P0 BRA `(.L_x_116) ;  /* 0x00000000006c0947 */ /* 0x000fea0003800000 */
[----:B----4-:R-:W1:Y:S01]  /*54c0*/  MUFU.RCP64H R5, R21 ;  /* 0x0000001500057308 */ /* 0x010e620000001800 */
        /* <DEDUP_REMOVED lines=11> */
[----:B---3--:R-:W-:-:S05]  /*5580*/  FFMA R3, RZ, R21, R71 ;  /* 0x00000015ff037223 */ /* 0x008fca0000000047 */
[----:B------:R-:W-:-:S13]  /*5590*/  FSETP.GT.AND P0, PT, |R3|, 1.469367938527859385e-39, PT ;  /* 0x001000000300780b */ /* 0x000fda0003f04200 */
[----:B------:R-:W-:Y:S05]  /*55a0*/  @P0 BRA P1, `(.L_x_118) ;  /* 0x0000000000100947 */ /* 0x000fea0000800000 */
[----:B------:R-:W-:Y:S01]  /*55b0*/  IMAD.MOV.U32 R92, RZ, RZ, R20 ;  /* 0x000000ffff5c7224 */ /* 0x000fe200078e0014 */
[----:B------:R-:W-:Y:S01]  /*55c0*/  MOV R14, 0x55f0 ;  /* 0x000055f0000e7802 */ /* 0x000fe20000000f00 */
[----:B------:R-:W-:-:S07]  /*55d0*/  IMAD.MOV.U32 R15, RZ, RZ, R21 ;  /* 0x000000ffff0f7224 */ /* 0x000fce00078e0015 */
[----:B0-----:R-:W-:Y:S05]  /*55e0*/  CALL.REL.NOINC `($__internal_0_$__cuda_sm20_div_rn_f64_full) ;  /* 0x0000008000387944 */ /* 0x001fea0003c00000 */
.L_x_118:
[----:B------:R-:W-:Y:S05]  /*55f0*/  BSYNC.RECONVERGENT B3 ;  /* 0x0000000000037941 */ /* 0x000fea0003800200 */
.L_x_117:
[----:B------:R-:W-:Y:S01]  /*5600*/  DSETP.MAX.AND P0, P1, RZ, R70, PT ;  /* 0x00000046ff00722a */ /* 0x000fe2000390f000 */
[----:B------:R-:W-:Y:S01]  /*5610*/  IMAD.MOV.U32 R3, RZ, RZ, RZ ;  /* 0x000000ffff037224 */ /* 0x000fe200078e00ff */
[----:B------:R-:W-:Y:S01]  /*5620*/  MOV R4, R71 ;  /* 0x0000004700047202 */ /* 0x000fe20000000f00 */
[----:B------:R-:W-:-:S03]  /*5630*/  IMAD.MOV.U32 R8, RZ, RZ, RZ ;  /* 0x000000ffff087224 */ /* 0x000fc600078e00ff */
[----:B------:R-:W-:Y:S02]  /*5640*/  FSEL R9, R3, R4, P0 ;  /* 0x0000000403097208 */ /* 0x000fe40000000000 */
[----:B------:R-:W-:-:S06]  /*5650*/  SEL R8, R8, R70, P0 ;  /* 0x0000004608087207 */ /* 0x000fcc0000000000 */
[----:B------:R-:W-:-:S07]  /*5660*/  @P1 LOP3.LUT R9, R4, 0x80000, RZ, 0xfc, !PT ;  /* 0x0008000004091812 */ /* 0x000fce00078efcff */
.L_x_116:
[----:B------:R-:W-:Y:S05]  /*5670*/  BSYNC.RECONVERGENT B2 ;  /* 0x0000000000027941 */ /* 0x000fea0003800200 */
.L_x_115:
[----:B----4-:R-:W2:Y:S01]  /*5680*/  LDL.64 R4, [R1+0x20] ;  /* 0x0000200001047983 */ /* 0x010ea20000100a00 */
[----:B------:R-:W-:Y:S01]  /*5690*/  BSSY.RECONVERGENT B0, `(.L_x_119) ;  /* 0x000000f000007945 */ /* 0x000fe20003800200 */
[----:B--2---:R-:W-:-:S14]  /*56a0*/  DSETP.GT.AND P0, PT, R4, RZ, PT ;  /* 0x000000ff0400722a */ /* 0x004fdc0003f04000 */
[----:B------:R-:W-:Y:S05]  /*56b0*/  @P0 BRA `(.L_x_120) ;  /* 0x0000000000200947 */ /* 0x000fea0003800000 */
[----:B------:R-:W-:Y:S01]  /*56c0*/  DSETP.GEU.AND P0, PT, R4, RZ, PT ;  /* 0x000000ff0400722a */ /* 0x000fe20003f0e000 */
[----:B------:R-:W-:Y:S02]  /*56d0*/  IMAD.MOV.U32 R96, RZ, RZ, 0x0 ;  /* 0x00000000ff607424 */ /* 0x000fe400078e00ff */
[----:B------:R-:W-:-:S11]  /*56e0*/  IMAD.MOV.U32 R97, RZ, RZ, 0x40000000 ;  /* 0x40000000ff617424 */ /* 0x000fd600078e00ff */
[----:B------:R-:W-:Y:S05]  /*56f0*/  @P0 BRA `(.L_x_121) ;  /* 0x0000000000200947 */ /* 0x000fea0003800000 */
[----:B---3--:R-:W2:Y:S02]  /*5700*/  LDL R3, [R1+0x4] ;  /* 0x0000040001037983 */ /* 0x008ea40000100800 */
[----:B--2---:R-:W1:Y:S02]  /*5710*/  I2F.F64 R96, R3 ;  /* 0x0000000300607312 */ /* 0x004e640000201c00 */
[----:B-1----:R-:W-:Y:S01]  /*5720*/  DADD R96, -R18, R96 ;  /* 0x0000000012607229 */ /* 0x002fe20000000160 */
[----:B------:R-:W-:Y:S10]  /*5730*/  BRA `(.L_x_121) ;  /* 0x0000000000107947 */ /* 0x000ff40003800000 */
.L_x_120:
[----:B---3--:R-:W2:Y:S02]  /*5740*/  LDL R3, [R1+0x4] ;  /* 0x0000040001037983 */ /* 0x008ea40000100800 */
[----:B--2---:R-:W1:Y:S02]  /*5750*/  I2F.F64 R96, R3 ;  /* 0x0000000300607312 */ /* 0x004e640000201c00 */
[----:B-1----:R-:W-:-:S08]  /*5760*/  DADD R96, R96, 1 ;  /* 0x3ff0000060607429 */ /* 0x002fd00000000000 */
[----:B------:R-:W-:-:S11]  /*5770*/  DADD R96, -R18, R96 ;  /* 0x0000000012607229 */ /* 0x000fd60000000160 */
.L_x_121:
[----:B------:R-:W-:Y:S05]  /*5780*/  BSYNC.RECONVERGENT B0 ;  /* 0x0000000000007941 */ /* 0x000fea0003800200 */
.L_x_119:
[----:B------:R-:W-:Y:S01]  /*5790*/  DSETP.GT.AND P0, PT, |R96|, |R4|, PT ;  /* 0x400000046000722a */ /* 0x000fe20003f04200 */
[----:B------:R-:W-:Y:S01]  /*57a0*/  BSSY.RECONVERGENT B2, `(.L_x_122) ;  /* 0x000001f000027945 */ /* 0x000fe20003800200 */
[----:B------:R-:W-:Y:S01]  /*57b0*/  MOV R12, 0x0 ;  /* 0x00000000000c7802 */ /* 0x000fe20000000f00 */
[----:B------:R-:W-:-:S11]  /*57c0*/  IMAD.MOV.U32 R13, RZ, RZ, 0x40000000 ;  /* 0x40000000ff0d7424 */ /* 0x000fd600078e00ff */
[----:B------:R-:W-:Y:S05]  /*57d0*/  @P0 BRA `(.L_x_123) ;  /* 0x00000000006c0947 */ /* 0x000fea0003800000 */
        /* <DEDUP_REMOVED lines=19> */
.L_x_125:
[----:B------:R-:W-:Y:S05]  /*5910*/  BSYNC.RECONVERGENT B3 ;  /* 0x0000000000037941 */ /* 0x000fea0003800200 */
.L_x_124:
[----:B------:R-:W-:Y:S01]  /*5920*/  DSETP.MAX.AND P0, P1, RZ, R70, PT ;  /* 0x00000046ff00722a */ /* 0x000fe2000390f000 */
[----:B------:R-:W-:Y:S01]  /*5930*/  IMAD.MOV.U32 R3, RZ, RZ, RZ ;  /* 0x000000ffff037224 */ /* 0x000fe200078e00ff */
[----:B------:R-:W-:Y:S01]  /*5940*/  MOV R6, R71 ;  /* 0x0000004700067202 */ /* 0x000fe20000000f00 */
[----:B------:R-:W-:-:S03]  /*5950*/  IMAD.MOV.U32 R12, RZ, RZ, RZ ;  /* 0x000000ffff0c7224 */ /* 0x000fc600078e00ff */
[----:B------:R-:W-:Y:S02]  /*5960*/  FSEL R13, R3, R6, P0 ;  /* 0x00000006030d7208 */ /* 0x000fe40000000000 */
[----:B------:R-:W-:-:S06]  /*5970*/  SEL R12, R12, R70, P0 ;  /* 0x000000460c0c7207 */ /* 0x000fcc0000000000 */
[----:B------:R-:W-:-:S07]  /*5980*/  @P1 LOP3.LUT R13, R6, 0x80000, RZ, 0xfc, !PT ;  /* 0x00080000060d1812 */ /* 0x000fce00078efcff */
.L_x_123:
[----:B------:R-:W-:Y:S05]  /*5990*/  BSYNC.RECONVERGENT B2 ;  /* 0x0000000000027941 */ /* 0x000fea0003800200 */
.L_x_122:
        /* <DEDUP_REMOVED lines=20> */
.L_x_127:
[----:B---3--:R-:W2:Y:S02]  /*5ae0*/  LDL R3, [R1+0x8] ;  /* 0x0000080001037983 */ /* 0x008ea40000100800 */
[----:B--2---:R-:W1:Y:S02]  /*5af0*/  I2F.F64 R96, R3 ;  /* 0x0000000300607312 */ /* 0x004e640000201c00 */
[----:B-1----:R-:W-:-:S08]  /*5b00*/  DADD R96, R96, 1 ;  /* 0x3ff0000060607429 */ /* 0x002fd00000000000 */
[----:B------:R-:W-:-:S11]  /*5b10*/  DADD R96, -R16, R96 ;  /* 0x0000000010607229 */ /* 0x000fd60000000160 */
.L_x_128:
[----:B------:R-:W-:Y:S05]  /*5b20*/  BSYNC.RECONVERGENT B0 ;  /* 0x0000000000007941 */ /* 0x000fea0003800200 */
.L_x_126:
[----:B------:R-:W-:Y:S01]  /*5b30*/  DSETP.GT.AND P0, PT, |R96|, |R6|, PT ;  /* 0x400000066000722a */ /* 0x000fe20003f04200 */
[----:B------:R-:W-:Y:S01]  /*5b40*/  BSSY.RECONVERGENT B2, `(.L_x_129) ;  /* 0x000001f000027945 */ /* 0x000fe20003800200 */
[----:B------:R-:W-:Y:S01]  /*5b50*/  MOV R12, 0x0 ;  /* 0x00000000000c7802 */ /* 0x000fe20000000f00 */
[----:B------:R-:W-:-:S11]  /*5b60*/  IMAD.MOV.U32 R13, RZ, RZ, 0x40000000 ;  /* 0x40000000ff0d7424 */ /* 0x000fd600078e00ff */
[----:B------:R-:W-:Y:S05]  /*5b70*/  @P0 BRA `(.L_x_130) ;  /* 0x00000000006c0947 */ /* 0x000fea0003800000 */
        /* <DEDUP_REMOVED lines=19> */
.L_x_132:
[----:B------:R-:W-:Y:S05]  /*5cb0*/  BSYNC.RECONVERGENT B3 ;  /* 0x0000000000037941 */ /* 0x000fea0003800200 */
.L_x_131:
[----:B------:R-:W-:Y:S01]  /*5cc0*/  DSETP.MAX.AND P0, P1, RZ, R70, PT ;  /* 0x00000046ff00722a */ /* 0x000fe2000390f000 */
[----:B------:R-:W-:Y:S01]  /*5cd0*/  IMAD.MOV.U32 R3, RZ, RZ, RZ ;  /* 0x000000ffff037224 */ /* 0x000fe200078e00ff */
[----:B------:R-:W-:Y:S01]  /*5ce0*/  MOV R14, R71 ;  /* 0x00000047000e7202 */ /* 0x000fe20000000f00 */
[----:B------:R-:W-:-:S03]  /*5cf0*/  IMAD.MOV.U32 R12, RZ, RZ, RZ ;  /* 0x000000ffff0c7224 */ /* 0x000fc600078e00ff */
[----:B------:R-:W-:Y:S02]  /*5d00*/  FSEL R13, R3, R14, P0 ;  /* 0x0000000e030d7208 */ /* 0x000fe40000000000 */
[----:B------:R-:W-:-:S06]  /*5d10*/  SEL R12, R12, R70, P0 ;  /* 0x000000460c0c7207 */ /* 0x000fcc0000000000 */
[----:B------:R-:W-:-:S07]  /*5d20*/  @P1 LOP3.LUT R13, R14, 0x80000, RZ, 0xfc, !PT ;  /* 0x000800000e0d1812 */ /* 0x000fce00078efcff */
.L_x_130:
[----:B------:R-:W-:Y:S05]  /*5d30*/  BSYNC.RECONVERGENT B2 ;  /* 0x0000000000027941 */ /* 0x000fea0003800200 */
.L_x_129:
[----:B---3--:R-:W1:Y:S02]  /*5d40*/  LDC.64 R14, c[0x0][0x3d0] ;  /* 0x0000f400ff0e7b82 */ /* 0x008e640000000a00 */
        /* <DEDUP_REMOVED lines=26> */
[----:B------:R-:W-:Y:S01]  /*5ef0*/  MOV R96, R12 ;  /* 0x0000000c00607202 */ /* 0x000fe20000000f00 */
[----:B------:R-:W-:Y:S01]  /*5f00*/  IMAD.MOV.U32 R97, RZ, RZ, R13 ;  /* 0x000000ffff617224 */ /* 0x000fe200078e000d */
[----:B------:R-:W-:-:S07]  /*5f10*/  MOV R14, 0x5f30 ;  /* 0x00005f30000e7802 */ /* 0x000fce0000000f00 */
[----:B0-----:R-:W-:Y:S05]  /*5f20*/  CALL.REL.NOINC `($__internal_0_$__cuda_sm20_div_rn_f64_full) ;  /* 0x0000007400e87944 */ /* 0x001fea0003c00000 */
.L_x_134:
[----:B------:R-:W-:Y:S05]  /*5f30*/  BSYNC.RECONVERGENT B2 ;  /* 0x0000000000027941 */ /* 0x000fea0003800200 */
.L_x_133:
[----:B------:R-:W-:-:S05]  /*5f40*/  IMAD.U32 R85, R25, 0x8, R1 ;  /* 0x0000000819557824 */ /* 0x000fca00078e0001 */
        /* <DEDUP_REMOVED lines=20> */
[----:B--2---:R-:W-:-:S04]  /*6090*/  IADD3 R9, PT, PT, R9, 0x1, RZ ;  /* 0x0000000109097810 */ /* 0x004fc80007ffe0ff */
[----:B---3--:R-:W-:Y:S01]  /*60a0*/  ISETP.GE.AND P0, PT, R9, R4, PT ;  /* 0x000000040900720c */ /* 0x008fe20003f06270 */
[----:B------:R1:W-:-:S12]  /*60b0*/  STL [R5+0xc], R9 ;  /* 0x00000c0905007387 */ /* 0x0003d80000100800 */
[----:B-1----:R-:W-:Y:S05]  /*60c0*/  @!P0 BRA `(.L_x_136) ;  /* 0x0000000000388947 */ /* 0x002fea0003800000 */
        /* <DEDUP_REMOVED lines=8> */
.L_x_135:
[----:B------:R-:W-:-:S05]  /*6150*/  IMAD R4, R84, 0x4, R27 ;  /* 0x0000000454047824 */ /* 0x000fca00078e021b */
[----:B------:R-:W2:Y:S02]  /*6160*/  LDL R5, [R4] ;  /* 0x0000000004057983 */ /* 0x000ea40000100800 */
[C---:B--2---:R-:W-:Y:S02]  /*6170*/  IADD3 R9, PT, PT, R5.reuse, -0x1, RZ ;  /* 0xffffffff05097810 */ /* 0x044fe40007ffe0ff */
[----:B------:R-:W-:-:S03]  /*6180*/  ISETP.GE.AND P0, PT, R5, 0x1, PT ;  /* 0x000000010500780c */ /* 0x000fc60003f06270 */
[----:B------:R1:W-:Y:S10]  /*6190*/  STL [R4], R9 ;  /* 0x0000000904007387 */ /* 0x0003f40000100800 */
[----:B-1----:R-:W-:Y:S05]  /*61a0*/  @!P0 BRA `(.L_x_138) ;  /* 0x0000000400ec8947 */ /* 0x002fea0003800000 */
.L_x_136:
[----:B------:R-:W-:-:S13]  /*61b0*/  ISETP.GE.AND P0, PT, R84, RZ, PT ;  /* 0x000000ff5400720c */ /* 0x000fda0003f06270 */
[----:B------:R-:W-:Y:S05]  /*61c0*/  @!P0 BRA `(.L_x_68) ;  /* 0x0000001c00988947 */ /* 0x000fea0003800000 */
[----:B------:R-:W2:Y:S01]  /*61d0*/  LDL R8, [R1+0xc] ;  /* 0x00000c0001087983 */ /* 0x000ea20000100800 */
[----:B------:R-:W1:Y:S01]  /*61e0*/  LDCU UR4, c[0x0][0x3e0] ;  /* 0x00007c00ff0477ac */ /* 0x000e620008000800 */
[----:B------:R-:W3:Y:S02]  /*61f0*/  LDC.64 R6, c[0x0][0x408] ;  /* 0x00010200ff067b82 */ /* 0x000ee40000000a00 */
[----:B------:R-:W1:Y:S01]  /*6200*/  LDL.64 R4, [R1+0x10] ;  /* 0x0000100001047983 */ /* 0x000e620000100a00 */
[----:B--2---:R-:W-:-:S04]  /*6210*/  IMAD R3, R47, R8, RZ ;  /* 0x000000082f037224 */ /* 0x004fc800078e02ff */
[----:B-1----:R-:W-:Y:S01]  /*6220*/  IMAD R4, R4, UR4, R3 ;  /* 0x0000000404047c24 */ /* 0x002fe2000f8e0203 */
[----:B------:R-:W1:Y:S03]  /*6230*/  LDCU UR4, c[0x0][0x3c4] ;  /* 0x00007880ff0477ac */ /* 0x000e660008000800 */
[----:B------:R-:W-:-:S04]  /*6240*/  IMAD.IADD R4, R4, 0x1, R5 ;  /* 0x0000000104047824 */ /* 0x000fc800078e0205 */
[----:B---3--:R-:W-:Y:S02]  /*6250*/  IMAD.WIDE R4, R4, 0x4, R6 ;  /* 0x0000000404047825 */ /* 0x008fe400078e0206 */
        /* <DEDUP_REMOVED lines=16> */
[----:B------:R-:W-:Y:S02]  /*6360*/  IMAD.MOV.U32 R3, RZ, RZ, 0x2 ;  /* 0x00000002ff037424 */ /* 0x000fe400078e00ff */
[----:B------:R-:W-:Y:S02]  /*6370*/  IMAD.MOV.U32 R5, RZ, RZ, R57 ;  /* 0x000000ffff057224 */ /* 0x000fe400078e0039 */
[----:B------:R-:W-:-:S07]  /*6380*/  IMAD.MOV.U32 R68, RZ, RZ, R59 ;  /* 0x000000ffff447224 */ /* 0x000fce00078e003b */
[----:B------:R-:W-:Y:S05]  /*6390*/  @!P0 BRA `(.L_x_143) ;  /* 0x0000000400088947 */ /* 0x000fea0003800000 */
[----:B------:R-:W-:-:S13]  /*63a0*/  ISETP.NE.AND P0, PT, R54, 0x3, PT ;  /* 0x000000033600780c */ /* 0x000fda0003f05270 */
[----:B------:R-:W-:Y:S05]  /*63b0*/  @!P0 BRA `(.L_x_144) ;  /* 0x0000000000208947 */ /* 0x000fea0003800000 */
[----:B------:R-:W-:-:S13]  /*63c0*/  ISETP.NE.AND P0, PT, R54, 0x2, PT ;  /* 0x000000023600780c */ /* 0x000fda0003f05270 */
[----:B------:R-:W-:Y:S01]  /*63d0*/  @!P0 MOV R3, 0x3 ;  /* 0x0000000300038802 */ /* 0x000fe20000000f00 */
[--C-:B------:R-:W-:Y:S02]  /*63e0*/  @!P0 IMAD.MOV.U32 R68, RZ, RZ, R59.reuse ;  /* 0x000000ffff448224 */ /* 0x100fe400078e003b */
[----:B------:R-:W-:Y:S01]  /*63f0*/  @!P0 IMAD.MOV.U32 R5, RZ, RZ, R58 ;  /* 0x000000ffff058224 */ /* 0x000fe200078e003a */
[----:B------:R-:W-:Y:S01]  /*6400*/  @P0 MOV R5, R56 ;  /* 0x0000003800050202 */ /* 0x000fe20000000f00 */
[----:B------:R-:W-:Y:S02]  /*6410*/  @P0 VIADD R3, R54, 0x1 ;  /* 0x0000000136030836 */ /* 0x000fe40000000000 */
[----:B------:R-:W-:Y:S01]  /*6420*/  @P0 IMAD.MOV.U32 R68, RZ, RZ, R59 ;  /* 0x000000ffff440224 */ /* 0x000fe200078e003b */
[----:B------:R-:W-:Y:S06]  /*6430*/  BRA `(.L_x_143) ;  /* 0x0000000000e07947 */ /* 0x000fec0003800000 */
.L_x_144:
        /* <DEDUP_REMOVED lines=13> */
.L_x_146:
[----:B------:R-:W-:Y:S05]  /*6510*/  BSYNC.RECONVERGENT B3 ;  /* 0x0000000000037941 */ /* 0x000fea0003800200 */
.L_x_145:
[----:B------:R-:W-:Y:S01]  /*6520*/  IMAD.WIDE.U32 R20, R62, -0x326172a9, RZ ;  /* 0xcd9e8d573e147825 */ /* 0x000fe200078e00ff */
[----:B------:R-:W-:-:S03]  /*6530*/  LOP3.LUT R68, R63, R13, R53, 0x96, !PT ;  /* 0x0000000d3f447212 */ /* 0x000fc600078e9635 */
[----:B------:R-:W-:Y:S02]  /*6540*/  HFMA2 R3, -RZ, RZ, 0, 0 ;  /* 0x00000000ff037431 */ /* 0x000fe400000001ff */
[----:B------:R-:W-:Y:S01]  /*6550*/  IMAD.MOV.U32 R5, RZ, RZ, R59 ;  /* 0x000000ffff057224 */ /* 0x000fe200078e003b */
        /* <DEDUP_REMOVED lines=38> */
.L_x_143:
[----:B------:R-:W-:Y:S05]  /*67c0*/  BSYNC.RECONVERGENT B2 ;  /* 0x0000000000027941 */ /* 0x000fea0003800200 */
.L_x_142:
[----:B------:R-:W1:Y:S01]  /*67d0*/  I2F.F64.U32 R12, R5 ;  /* 0x00000005000c7312 */ /* 0x000e620000201800 */
[----:B------:R-:W-:Y:S02]  /*67e0*/  IMAD.MOV.U32 R20, RZ, RZ, 0x0 ;  /* 0x00000000ff147424 */ /* 0x000fe400078e00ff */
[----:B------:R-:W-:-:S06]  /*67f0*/  IMAD.MOV.U32 R21, RZ, RZ, 0x3df00000 ;  /* 0x3df00000ff157424 */ /* 0x000fcc00078e00ff */
[----:B-1----:R-:W-:-:S08]  /*6800*/  DFMA R12, R12, R20, 2.3283064365386962891e-10 ;  /* 0x3df000000c0c742b */ /* 0x002fd00000000014 */
[----:B------:R-:W-:-:S14]  /*6810*/  DSETP.GEU.AND P0, PT, R12, R6, PT ;  /* 0x000000060c00722a */ /* 0x000fdc0003f0e000 */
[----:B------:R-:W-:Y:S01]  /*6820*/  @P0 DADD R14, -RZ, -R14 ;  /* 0x00000000ff0e0229 */ /* 0x000fe2000000090e */
[C---:B------:R-:W-:Y:S01]  /*6830*/  @P0 IMAD R7, R84.reuse, 0x8, R26 ;  /* 0x0000000854070824 */ /* 0x040fe200078e021a */
[----:B------:R-:W-:Y:S01]  /*6840*/  @P0 MOV R54, R3 ;  /* 0x0000000300360202 */ /* 0x000fe20000000f00 */
[----:B------:R-:W-:Y:S02]  /*6850*/  @!P0 IMAD R84, R84, 0x4, R1 ;  /* 0x0000000454548824 */ /* 0x000fe400078e0201 */
[----:B------:R-:W-:Y:S02]  /*6860*/  @P0 IMAD.MOV.U32 R59, RZ, RZ, R68 ;  /* 0x000000ffff3b0224 */ /* 0x000fe400078e0044 */
[----:B------:R3:W-:Y:S01]  /*6870*/  @P0 STL.64 [R7], R14 ;  /* 0x0000000e07000387 */ /* 0x0007e20000100a00 */
[----:B------:R-:W-:Y:S02]  /*6880*/  @!P0 IMAD.MOV.U32 R25, RZ, RZ, R4 ;  /* 0x000000ffff198224 */ /* 0x000fe400078e0004 */
[----:B------:R-:W-:Y:S01]  /*6890*/  @!P0 IMAD.MOV.U32 R54, RZ, RZ, R3 ;  /* 0x000000ffff368224 */ /* 0x000fe200078e0003 */
[----:B------:R3:W-:Y:S01]  /*68a0*/  @!P0 STL [R84], R9 ;  /* 0x0000000954008387 */ /* 0x0007e20000100800 */
[----:B------:R-:W-:Y:S01]  /*68b0*/  @!P0 IMAD.MOV.U32 R59, RZ, RZ, R68 ;  /* 0x000000ffff3b8224 */ /* 0x000fe200078e0044 */
[----:B------:R-:W-:Y:S06]  /*68c0*/  BRA `(.L_x_147) ;  /* 0x00000000001c7947 */ /* 0x000fec0003800000 */
.L_x_141:
[----:B------:R-:W-:Y:S01]  /*68d0*/  DADD R14, -RZ, -R14 ;  /* 0x00000000ff0e7229 */ /* 0x000fe2000000090e */
[----:B------:R-:W-:-:S06]  /*68e0*/  LEA R3, R84, R26, 0x3 ;  /* 0x0000001a54037211 */ /* 0x000fcc00078e18ff */
[----:B------:R2:W-:Y:S01]  /*68f0*/  STL.64 [R3], R14 ;  /* 0x0000000e03007387 */ /* 0x0005e20000100a00 */
[----:B------:R-:W-:Y:S05]  /*6900*/  BRA `(.L_x_147) ;  /* 0x00000000000c7947 */ /* 0x000fea0003800000 */
.L_x_140:
[----:B------:R-:W-:Y:S02]  /*6910*/  IMAD R84, R84, 0x4, R1 ;  /* 0x0000000454547824 */ /* 0x000fe400078e0201 */
[----:B------:R-:W-:-:S03]  /*6920*/  IMAD.MOV.U32 R25, RZ, RZ, R4 ;  /* 0x000000ffff197224 */ /* 0x000fc600078e0004 */
[----:B------:R1:W-:Y:S04]  /*6930*/  STL [R84], R9 ;  /* 0x0000000954007387 */ /* 0x0003e80000100800 */
.L_x_147:
[----:B------:R-:W-:Y:S05]  /*6940*/  BSYNC.RECONVERGENT B0 ;  /* 0x0000000000007941 */ /* 0x000fea0003800200 */
.L_x_139:
[----:B------:R-:W-:Y:S05]  /*6950*/  BRA `(.L_x_137) ;  /* 0x0000000000187947 */ /* 0x000fea0003800000 */
.L_x_138:
[----:B------:R-:W-:Y:S01]  /*6960*/  DADD R14, -RZ, -R14 ;  /* 0x00000000ff0e7229 */ /* 0x000fe2000000090e */
[----:B------:R-:W-:Y:S01]  /*6970*/  IMAD.MOV.U32 R5, RZ, RZ, 0x1 ;  /* 0x00000001ff057424 */ /* 0x000fe200078e00ff */
[----:B------:R1:W-:Y:S01]  /*6980*/  STL [R4], RZ ;  /* 0x000000ff04007387 */ /* 0x0003e20000100800 */
[----:B------:R-:W-:-:S05]  /*6990*/  IMAD.IADD R84, R1, 0x1, R84 ;  /* 0x0000000101547824 */ /* 0x000fca00078e0254 */
[----:B------:R1:W-:Y:S04]  /*69a0*/  STL.U8 [R84+0x3c], R5 ;  /* 0x00003c0554007387 */ /* 0x0003e80000100000 */
[----:B------:R1:W-:Y:S02]  /*69b0*/  STL.64 [R3], R14 ;  /* 0x0000000e03007387 */ /* 0x0003e40000100a00 */
.L_x_137:
        /* <DEDUP_REMOVED lines=8> */
[----:B------:R-:W-:Y:S01]  /*6a40*/  MOV R96, 0x0 ;  /* 0x0000000000607802 */ /* 0x000fe20000000f00 */
[----:B------:R-:W-:-:S12]  /*6a50*/  IMAD.MOV.U32 R97, RZ, RZ, 0x40000000 ;  /* 0x40000000ff617424 */ /* 0x000fd800078e00ff */
[----:B------:R-:W-:Y:S05]  /*6a60*/  @P0 BRA `(.L_x_150) ;  /* 0x0000000000200947 */ /* 0x000fea0003800000 */
[----:B-12-4-:R-:W2:Y:S02]  /*6a70*/  LDL R3, [R1] ;  /* 0x0000000001037983 */ /* 0x016ea40000100800 */
[----:B--2---:R-:W1:Y:S02]  /*6a80*/  I2F.F64 R96, R3 ;  /* 0x0000000300607312 */ /* 0x004e640000201c00 */
[----:B-1----:R-:W-:Y:S01]  /*6a90*/  DADD R96, -R22, R96 ;  /* 0x0000000016607229 */ /* 0x002fe20000000160 */
[----:B------:R-:W-:Y:S10]  /*6aa0*/  BRA `(.L_x_150) ;  /* 0x0000000000107947 */ /* 0x000ff40003800000 */
.L_x_149:
[----:B-12-4-:R-:W2:Y:S02]  /*6ab0*/  LDL R3, [R1] ;  /* 0x0000000001037983 */ /* 0x016ea40000100800 */
[----:B--2---:R-:W1:Y:S02]  /*6ac0*/  I2F.F64 R96, R3 ;  /* 0x0000000300607312 */ /* 0x004e640000201c00 */
[----:B-1----:R-:W-:-:S08]  /*6ad0*/  DADD R96, R96, 1 ;  /* 0x3ff0000060607429 */ /* 0x002fd00000000000 */
[----:B------:R-:W-:-:S11]  /*6ae0*/  DADD R96, -R22, R96 ;  /* 0x0000000016607229 */ /* 0x000fd60000000160 */
.L_x_150:
[----:B------:R-:W-:Y:S05]  /*6af0*/  BSYNC.RECONVERGENT B0 ;  /* 0x0000000000007941 */ /* 0x000fea0003800200 */
.L_x_148:
[----:B------:R-:W-:Y:S01]  /*6b00*/  DSETP.GT.AND P0, PT, |R96|, |R20|, PT ;  /* 0x400000146000722a */ /* 0x000fe20003f04200 */
[----:B------:R-:W-:Y:S01]  /*6b10*/  BSSY.RECONVERGENT B2, `(.L_x_151) ;  /* 0x000001f000027945 */ /* 0x000fe20003800200 */
[----:B------:R-:W-:Y:S02]  /*6b20*/  IMAD.MOV.U32 R8, RZ, RZ, 0x0 ;  /* 0x00000000ff087424 */ /* 0x000fe400078e00ff */
[----:B-1-3--:R-:W-:-:S10]  /*6b30*/  IMAD.MOV.U32 R9, RZ, RZ, 0x40000000 ;  /* 0x40000000ff097424 */ /* 0x00afd400078e00ff */
        /* <DEDUP_REMOVED lines=16> */
[----:B------:R-:W-:Y:S01]  /*6c40*/  MOV R92, R20 ;  /* 0x00000014005c7202 */ /* 0x000fe20000000f00 */
[----:B------:R-:W-:Y:S01]  /*6c50*/  IMAD.MOV.U32 R15, RZ, RZ, R21 ;  /* 0x000000ffff0f7224 */ /* 0x000fe200078e0015 */
[----:B------:R-:W-:-:S07]  /*6c60*/  MOV R14, 0x6c80 ;  /* 0x00006c80000e7802 */ /* 0x000fce0000000f00 */
[----:B0-----:R-:W-:Y:S05]  /*6c70*/  CALL.REL.NOINC `($__internal_0_$__cuda_sm20_div_rn_f64_full) ;  /* 0x0000006800947944 */ /* 0x001fea0003c00000 */
.L_x_154:
[----:B------:R-:W-:Y:S05]  /*6c80*/  BSYNC.RECONVERGENT B3 ;  /* 0x0000000000037941 */ /* 0x000fea0003800200 */
.L_x_153:
[----:B------:R-:W-:Y:S01]  /*6c90*/  DSETP.MAX.AND P0, P1, RZ, R70, PT ;  /* 0x00000046ff00722a */ /* 0x000fe2000390f000 */
[----:B------:R-:W-:Y:S02]  /*6ca0*/  IMAD.MOV.U32 R4, RZ, RZ, R71 ;  /* 0x000000ffff047224 */ /* 0x000fe400078e0047 */
[----:B------:R-:W-:Y:S02]  /*6cb0*/  IMAD.MOV.U32 R3, RZ, RZ, RZ ;  /* 0x000000ffff037224 */ /* 0x000fe400078e00ff */
[----:B------:R-:W-:-:S03]  /*6cc0*/  IMAD.MOV.U32 R8, RZ, RZ, RZ ;  /* 0x000000ffff087224 */ /* 0x000fc600078e00ff */
[----:B------:R-:W-:Y:S02]  /*6cd0*/  FSEL R9, R3, R4, P0 ;  /* 0x0000000403097208 */ /* 0x000fe40000000000 */
[----:B------:R-:W-:-:S04]  /*6ce0*/  SEL R8, R8, R70, P0 ;  /* 0x0000004608087207 */ /* 0x000fc80000000000 */
[----:B------:R-:W-:-:S07]  /*6cf0*/  @P1 LOP3.LUT R9, R4, 0x80000, RZ, 0xfc, !PT ;  /* 0x0008000004091812 */ /* 0x000fce00078efcff */
.L_x_152:
[----:B------:R-:W-:Y:S05]  /*6d00*/  BSYNC.RECONVERGENT B2 ;  /* 0x0000000000027941 */ /* 0x000fea0003800200 */
.L_x_151:
[----:B----4-:R-:W3:Y:S01]  /*6d10*/  LDL.64 R4, [R1+0x20] ;  /* 0x0000200001047983 */ /* 0x010ee20000100a00 */
[----:B------:R-:W-:Y:S01]  /*6d20*/  BSSY.RECONVERGENT B0, `(.L_x_155) ;  /* 0x000000f000007945 */ /* 0x000fe20003800200 */
[----:B---3--:R-:W-:-:S14]  /*6d30*/  DSETP.GT.AND P0, PT, R4, RZ, PT ;  /* 0x000000ff0400722a */ /* 0x008fdc0003f04000 */
[----:B------:R-:W-:Y:S05]  /*6d40*/  @P0 BRA `(.L_x_156) ;  /* 0x0000000000200947 */ /* 0x000fea0003800000 */
[----:B------:R-:W-:Y:S01]  /*6d50*/  DSETP.GEU.AND P0, PT, R4, RZ, PT ;  /* 0x000000ff0400722a */ /* 0x000fe20003f0e000 */
[----:B------:R-:W-:Y:S01]  /*6d60*/  MOV R96, 0x0 ;  /* 0x0000000000607802 */ /* 0x000fe20000000f00 */
[----:B------:R-:W-:-:S12]  /*6d70*/  IMAD.MOV.U32 R97, RZ, RZ, 0x40000000 ;  /* 0x40000000ff617424 */ /* 0x000fd800078e00ff */
[----:B------:R-:W-:Y:S05]  /*6d80*/  @P0 BRA `(.L_x_157) ;  /* 0x0000000000200947 */ /* 0x000fea0003800000 */
[----:B--2---:R-:W2:Y:S02]  /*6d90*/  LDL R3, [R1+0x4] ;  /* 0x0000040001037983 */ /* 0x004ea40000100800 */
[----:B--2---:R-:W1:Y:S02]  /*6da0*/  I2F.F64 R96, R3 ;  /* 0x0000000300607312 */ /* 0x004e640000201c00 */
[----:B-1----:R-:W-:Y:S01]  /*6db0*/  DADD R96, -R18, R96 ;  /* 0x0000000012607229 */ /* 0x002fe20000000160 */
[----:B------:R-:W-:Y:S10]  /*6dc0*/  BRA `(.L_x_157) ;  /* 0x0000000000107947 */ /* 0x000ff40003800000 */
.L_x_156:
[----:B--2---:R-:W2:Y:S02]  /*6dd0*/  LDL R3, [R1+0x4] ;  /* 0x0000040001037983 */ /* 0x004ea40000100800 */
[----:B--2---:R-:W1:Y:S02]  /*6de0*/  I2F.F64 R96, R3 ;  /* 0x0000000300607312 */ /* 0x004e640000201c00 */
[----:B-1----:R-:W-:-:S08]  /*6df0*/  DADD R96, R96, 1 ;  /* 0x3ff0000060607429 */ /* 0x002fd00000000000 */
[----:B------:R-:W-:-:S11]  /*6e00*/  DADD R96, -R18, R96 ;  /* 0x0000000012607229 */ /* 0x000fd60000000160 */
.L_x_157:
[----:B------:R-:W-:Y:S05]  /*6e10*/  BSYNC.RECONVERGENT B0 ;  /* 0x0000000000007941 */ /* 0x000fea0003800200 */
.L_x_155:
[----:B------:R-:W-:Y:S01]  /*6e20*/  DSETP.GT.AND P0, PT, |R96|, |R4|, PT ;  /* 0x400000046000722a */ /* 0x000fe20003f04200 */
[----:B------:R-:W-:Y:S01]  /*6e30*/  BSSY.RECONVERGENT B2, `(.L_x_158) ;  /* 0x000001f000027945 */ /* 0x000fe20003800200 */
[----:B------:R-:W-:Y:S02]  /*6e40*/  IMAD.MOV.U32 R12, RZ, RZ, 0x0 ;  /* 0x00000000ff0c7424 */ /* 0x000fe400078e00ff */
[----:B------:R-:W-:-:S10]  /*6e50*/  IMAD.MOV.U32 R13, RZ, RZ, 0x40000000 ;  /* 0x40000000ff0d7424 */ /* 0x000fd400078e00ff */
        /* <DEDUP_REMOVED lines=20> */
.L_x_161:
[----:B------:R-:W-:Y:S05]  /*6fa0*/  BSYNC.RECONVERGENT B3 ;  /* 0x0000000000037941 */ /* 0x000fea0003800200 */
.L_x_160:
[----:B------:R-:W-:Y:S01]  /*6fb0*/  DSETP.MAX.AND P0, P1, RZ, R70, PT ;  /* 0x00000046ff00722a */ /* 0x000fe2000390f000 */
[----:B------:R-:W-:Y:S02]  /*6fc0*/  IMAD.MOV.U32 R6, RZ, RZ, R71 ;  /* 0x000000ffff067224 */ /* 0x000fe400078e0047 */
[----:B------:R-:W-:Y:S02]  /*6fd0*/  IMAD.MOV.U32 R3, RZ, RZ, RZ ;  /* 0x000000ffff037224 */ /* 0x000fe400078e00ff */
[----:B------:R-:W-:-:S03]  /*6fe0*/  IMAD.MOV.U32 R12, RZ, RZ, RZ ;  /* 0x000000ffff0c7224 */ /* 0x000fc600078e00ff */
[----:B------:R-:W-:Y:S02]  /*6ff0*/  FSEL R13, R3, R6, P0 ;  /* 0x00000006030d7208 */ /* 0x000fe40000000000 */
[----:B------:R-:W-:-:S04]  /*7000*/  SEL R12, R12, R70, P0 ;  /* 0x000000460c0c7207 */ /* 0x000fc80000000000 */
[----:B------:R-:W-:-:S07]  /*7010*/  @P1 LOP3.LUT R13, R6, 0x80000, RZ, 0xfc, !PT ;  /* 0x00080000060d1812 */ /* 0x000fce00078efcff */
.L_x_159:
[----:B------:R-:W-:Y:S05]  /*7020*/  BSYNC.RECONVERGENT B2 ;  /* 0x0000000000027941 */ /* 0x000fea0003800200 */
.L_x_158:
[----:B------:R-:W3:Y:S01]  /*7030*/  LDL.64 R6, [R1+0x28] ;  /* 0x0000280001067983 */ /* 0x000ee20000100a00 */
        /* <DEDUP_REMOVED lines=19> */
.L_x_163:
[----:B--2---:R-:W2:Y:S02]  /*7170*/  LDL R3, [R1+0x8] ;  /* 0x0000080001037983 */ /* 0x004ea40000100800 */
[----:B--2---:R-:W1:Y:S02]  /*7180*/  I2F.F64 R96, R3 ;  /* 0x0000000300607312 */ /* 0x004e640000201c00 */
[----:B-1----:R-:W-:-:S08]  /*7190*/  DADD R96, R96, 1 ;  /* 0x3ff0000060607429 */ /* 0x002fd00000000000 */
[----:B------:R-:W-:-:S11]  /*71a0*/  DADD R96, -R16, R96 ;  /* 0x0000000010607229 */ /* 0x000fd60000000160 */
.L_x_164:
[----:B------:R-:W-:Y:S05]  /*71b0*/  BSYNC.RECONVERGENT B0 ;  /* 0x0000000000007941 */ /* 0x000fea0003800200 */
.L_x_162:
[----:B------:R-:W-:Y:S01]  /*71c0*/  DSETP.GT.AND P0, PT, |R96|, |R6|, PT ;  /* 0x400000066000722a */ /* 0x000fe20003f04200 */
[----:B------:R-:W-:Y:S01]  /*71d0*/  BSSY.RECONVERGENT B2, `(.L_x_165) ;  /* 0x000001f000027945 */ /* 0x000fe20003800200 */
[----:B------:R-:W-:Y:S02]  /*71e0*/  IMAD.MOV.U32 R12, RZ, RZ, 0x0 ;  /* 0x00000000ff0c7424 */ /* 0x000fe400078e00ff */
[----:B------:R-:W-:-:S10]  /*71f0*/  IMAD.MOV.U32 R13, RZ, RZ, 0x40000000 ;  /* 0x40000000ff0d7424 */ /* 0x000fd400078e00ff */
[----:B------:R-:W-:Y:S05]  /*7200*/  @P0 BRA `(.L_x_166) ;  /* 0x00000000006c0947 */ /* 0x000fea0003800000 */
[----:B------:R-:W2:Y:S01]  /*7210*/  MUFU.RCP64H R13, R7 ;  /* 0x00000007000d7308 */ /* 0x000ea20000001800 */
[----:B------:R-:W-:Y:S01]  /*7220*/  IMAD.MOV.U32 R12, RZ, RZ, 0x1 ;  /* 0x00000001ff0c7424 */ /* 0x000fe200078e00ff */
[----:B------:R-:W-:Y:S01]  /*7230*/  FSETP.GEU.AND P1, PT, |R97|, 6.5827683646048100446e-37, PT ;  /* 0x036000006100780b */ /* 0x000fe20003f2e200 */
[----:B------:R-:W-:Y:S04]  /*7240*/  BSSY.RECONVERGENT B3, `(.L_x_167) ;  /* 0x0000010000037945 */ /* 0x000fe80003800200 */
[----:B--2---:R-:W-:-:S08]  /*7250*/  DFMA R14, -R6, R12, 1 ;  /* 0x3ff00000060e742b */ /* 0x004fd0000000010c */
        /* <DEDUP_REMOVED lines=10> */
[----:B------:R-:W-:Y:S01]  /*7300*/  MOV R92, R6 ;  /* 0x00000006005c7202 */ /* 0x000fe20000000f00 */
[----:B------:R-:W-:Y:S01]  /*7310*/  IMAD.MOV.U32 R15, RZ, RZ, R7 ;  /* 0x000000ffff0f7224 */ /* 0x000fe200078e0007 */
[----:B------:R-:W-:-:S07]  /*7320*/  MOV R14, 0x7340 ;  /* 0x00007340000e7802 */ /* 0x000fce0000000f00 */
[----:B0-----:R-:W-:Y:S05]  /*7330*/  CALL.REL.NOINC `($__internal_0_$__cuda_sm20_div_rn_f64_full) ;  /* 0x0000006000e47944 */ /* 0x001fea0003c00000 */
.L_x_168:
[----:B------:R-:W-:Y:S05]  /*7340*/  BSYNC.RECONVERGENT B3 ;  /* 0x0000000000037941 */ /* 0x000fea0003800200 */
.L_x_167:
[----:B------:R-:W-:Y:S01]  /*7350*/  DSETP.MAX.AND P0, P1, RZ, R70, PT ;  /* 0x00000046ff00722a */ /* 0x000fe2000390f000 */
[----:B------:R-:W-:Y:S02]  /*7360*/  IMAD.MOV.U32 R14, RZ, RZ, R71 ;  /* 0x000000ffff0e7224 */ /* 0x000fe400078e0047 */
[----:B------:R-:W-:Y:S02]  /*7370*/  IMAD.MOV.U32 R3, RZ, RZ, RZ ;  /* 0x000000ffff037224 */ /* 0x000fe400078e00ff */
[----:B------:R-:W-:-:S03]  /*7380*/  IMAD.MOV.U32 R12, RZ, RZ, RZ ;  /* 0x000000ffff0c7224 */ /* 0x000fc600078e00ff */
[----:B------:R-:W-:Y:S02]  /*7390*/  FSEL R13, R3, R14, P0 ;  /* 0x0000000e030d7208 */ /* 0x000fe40000000000 */
[----:B------:R-:W-:-:S04]  /*73a0*/  SEL R12, R12, R70, P0 ;  /* 0x000000460c0c7207 */ /* 0x000fc80000000000 */
[----:B------:R-:W-:-:S07]  /*73b0*/  @P1 LOP3.LUT R13, R14, 0x80000, RZ, 0xfc, !PT ;  /* 0x000800000e0d1812 */ /* 0x000fce00078efcff */
.L_x_166:
[----:B------:R-:W-:Y:S05]  /*73c0*/  BSYNC.RECONVERGENT B2 ;  /* 0x0000000000027941 */ /* 0x000fea0003800200 */
.L_x_165:
[----:B--2---:R-:W1:Y:S02]  /*73d0*/  LDC.64 R14, c[0x0][0x3d0] ;  /* 0x0000f400ff0e7b82 */ /* 0x004e640000000a00 */
        /* <DEDUP_REMOVED lines=10> */
[----:B------:R-:W-:-:S05]  /*7480*/  LEA R10, R25, R1, 0x3 ;  /* 0x00000001190a7211 */ /* 0x000fca00078e18ff */
[----:B------:R1:W5:Y:S01]  /*7490*/  LDL.64 R8, [R10+0x48] ;  /* 0x000048000a087983 */ /* 0x0003620000100a00 */
[----:B------:R-:W2:Y:S01]  /*74a0*/  MUFU.RCP64H R69, R15 ;  /* 0x0000000f00457308 */ /* 0x000ea20000001800 */
[----:B------:R-:W-:Y:S01]  /*74b0*/  IMAD.MOV.U32 R68, RZ, RZ, 0x1 ;  /* 0x00000001ff447424 */ /* 0x000fe200078e00ff */
[----:B------:R-:W-:Y:S01]  /*74c0*/  FSETP.GEU.AND P1, PT, |R13|, 6.5827683646048100446e-37, PT ;  /* 0x036000000d00780b */ /* 0x000fe20003f2e200 */
[----:B------:R-:W-:Y:S01]  /*74d0*/  BSSY.RECONVERGENT B2, `(.L_x_169) ;  /* 0x0000014000027945 */ /* 0x000fe20003800200 */
[-C--:B------:R-:W-:Y:S02]  /*74e0*/  DFMA R22, R20, R12.reuse, R22 ;  /* 0x0000000c1416722b */ /* 0x080fe40000000016 */
[-C--:B------:R-:W-:Y:S02]  /*74f0*/  DFMA R18, R4, R12.reuse, R18 ;  /* 0x0000000c0412722b */ /* 0x080fe40000000012 */
[----:B------:R-:W-:Y:S02]  /*7500*/  DFMA R16, R6, R12, R16 ;  /* 0x0000000c0610722b */ /* 0x000fe40000000010 */
        /* <DEDUP_REMOVED lines=10> */
[----:B-1----:R-:W-:Y:S05]  /*75b0*/  @P0 BRA P1, `(.L_x_170) ;  /* 0x0000000000140947 */ /* 0x002fea0000800000 */
[----:B------:R-:W-:Y:S01]  /*75c0*/  IMAD.MOV.U32 R92, RZ, RZ, R14 ;  /* 0x000000ffff5c7224 */ /* 0x000fe200078e000e */
[----:B------:R-:W-:Y:S01]  /*75d0*/  MOV R14, 0x7610 ;  /* 0x00007610000e7802 */ /* 0x000fe20000000f00 */
[----:B------:R-:W-:Y:S02]  /*75e0*/  IMAD.MOV.U32 R96, RZ, RZ, R12 ;  /* 0x000000ffff607224 */ /* 0x000fe400078e000c */
[----:B------:R-:W-:-:S07]  /*75f0*/  IMAD.MOV.U32 R97, RZ, RZ, R13 ;  /* 0x000000ffff617224 */ /* 0x000fce00078e000d */
[----:B0----5:R-:W-:Y:S05]  /*7600*/  CALL.REL.NOINC `($__internal_0_$__cuda_sm20_div_rn_f64_full) ;  /* 0x0000006000307944 */ /* 0x021fea0003c00000 */
.L_x_170:
[----:B------:R-:W-:Y:S05]  /*7610*/  BSYNC.RECONVERGENT B2 ;  /* 0x0000000000027941 */ /* 0x000fea0003800200 */
.L_x_169:
[----:B-----5:R-:W-:-:S07]  /*7620*/  DADD R70, R8, R70 ;  /* 0x0000000008467229 */ /* 0x020fce0000000046 */
[----:B------:R1:W-:Y:S04]  /*7630*/  STL.64 [R10+0x48], R70 ;  /* 0x000048460a007387 */ /* 0x0003e80000100a00 */
[----:B------:R-:W2:Y:S04]  /*7640*/  LDL R68, [R1] ;  /* 0x0000000001447983 */ /* 0x000ea80000100800 */
[----:B------:R-:W3:Y:S04]  /*7650*/  LDL R69, [R1+0x4] ;  /* 0x0000040001457983 */ /* 0x000ee80000100800 */
[----:B------:R-:W4:Y:S01]  /*7660*/  LDL R8, [R1+0x8] ;  /* 0x0000080001087983 */ /* 0x000f220000100800 */
[----:B------:R-:W-:-:S03]  /*7670*/  LEA R3, R84, R26, 0x3 ;  /* 0x0000001a54037211 */ /* 0x000fc600078e18ff */
[----:B--2---:R1:W-:Y:S04]  /*7680*/  STL [R1+0xc], R68 ;  /* 0x00000c4401007387 */ /* 0x0043e80000100800 */
[----:B---3--:R1:W-:Y:S04]  /*7690*/  STL [R1+0x10], R69 ;  /* 0x0000104501007387 */ /* 0x0083e80000100800 */
[----:B----4-:R1:W-:Y:S04]  /*76a0*/  STL [R1+0x14], R8 ;  /* 0x0000140801007387 */ /* 0x0103e80000100800 */
[----:B------:R-:W2:Y:S01]  /*76b0*/  LDL.64 R4, [R3] ;  /* 0x0000000003047983 */ /* 0x000ea20000100a00 */
[----:B------:R-:W-:Y:S01]  /*76c0*/  BSSY.RELIABLE B0, `(.L_x_171) ;  /* 0x000001c000007945 */ /* 0x000fe20003800100 */
        /* <DEDUP_REMOVED lines=8> */
[----:B------:R-:W-:Y:S05]  /*7750*/  @P0 BREAK.RELIABLE B0 ;  /* 0x0000000000000942 */ /* 0x000fea0003800100 */
[----:B------:R-:W-:Y:S05]  /*7760*/  @P0 BREAK.RELIABLE B1 ;  /* 0x0000000000010942 */ /* 0x000fea0003800100 */
[----:B-1----:R-:W-:Y:S05]  /*7770*/  @!P0 BRA `(.L_x_173) ;  /* 0x0000000000408947 */ /* 0x002fea0003800000 */
[----:B------:R-:W-:Y:S01]  /*7780*/  VIADD R0, R9, 0xffffffff ;  /* 0xffffffff09007836 */ /* 0x000fe20000000000 */
[----:B------:R-:W-:Y:S01]  /*7790*/  DADD R4, -RZ, -R4 ;  /* 0x00000000ff047229 */ /* 0x000fe20000000904 */
[----:B------:R-:W-:Y:S01]  /*77a0*/  IMAD.MOV.U32 R6, RZ, RZ, 0x1 ;  /* 0x00000001ff067424 */ /* 0x000fe200078e00ff */
[----:B------:R-:W-:Y:S02]  /*77b0*/  IADD3 R84, PT, PT, R1, R84, RZ ;  /* 0x0000005401547210 */ /* 0x000fe40007ffe0ff */
[----:B------:R1:W-:Y:S04]  /*77c0*/  STL [R7+0xc], R0 ;  /* 0x00000c0007007387 */ /* 0x0003e80000100800 */
[----:B------:R1:W-:Y:S04]  /*77d0*/  STL.U8 [R84+0x3f], R6 ;  /* 0x00003f0654007387 */ /* 0x0003e80000100000 */
[----:B------:R1:W-:Y:S01]  /*77e0*/  STL.64 [R3], R4 ;  /* 0x0000000403007387 */ /* 0x0003e20000100a00 */
[----:B------:R-:W-:Y:S05]  /*77f0*/  BRA `(.L_x_75) ;  /* 0x0000000800887947 */ /* 0x000fea0003800000 */
.L_x_172:
[----:B------:R-:W-:-:S05]  /*7800*/  IMAD R6, R84, 0x4, R27 ;  /* 0x0000000454067824 */ /* 0x000fca00078e021b */
[----:B------:R-:W2:Y:S02]  /*7810*/  LDL R7, [R6] ;  /* 0x0000000006077983 */ /* 0x000ea40000100800 */
[C---:B--2---:R-:W-:Y:S01]  /*7820*/  VIADD R10, R7.reuse, 0xffffffff ;  /* 0xffffffff070a7836 */ /* 0x044fe20000000000 */
[----:B------:R-:W-:-:S04]  /*7830*/  ISETP.GE.AND P0, PT, R7, 0x1, PT ;  /* 0x000000010700780c */ /* 0x000fc80003f06270 */
[----:B------:R1:W-:Y:S09]  /*7840*/  STL [R6], R10 ;  /* 0x0000000a06007387 */ /* 0x0003f20000100800 */
[----:B------:R-:W-:Y:S05]  /*7850*/  @!P0 BREAK.RELIABLE B0 ;  /* 0x0000000000008942 */ /* 0x000fea0003800100 */
[----:B------:R-:W-:Y:S05]  /*7860*/  @!P0 BREAK.RELIABLE B1 ;  /* 0x0000000000018942 */ /* 0x000fea0003800100 */
[----:B-1----:R-:W-:Y:S05]  /*7870*/  @!P0 BRA `(.L_x_174) ;  /* 0x00000008002c8947 */ /* 0x002fea0003800000 */
.L_x_173:
[----:B------:R-:W-:Y:S05]  /*7880*/  BSYNC.RELIABLE B0 ;  /* 0x0000000000007941 */ /* 0x000fea0003800100 */
.L_x_171:
[----:B------:R-:W-:-:S13]  /*7890*/  ISETP.GE.AND P0, PT, R84, RZ, PT ;  /* 0x000000ff5400720c */ /* 0x000fda0003f06270 */
[----:B------:R-:W-:Y:S05]  /*78a0*/  @P0 BREAK.RELIABLE B1 ;  /* 0x0000000000010942 */ /* 0x000fea0003800100 */
        /* <DEDUP_REMOVED lines=16> */
[----:B------:R-:W-:Y:S02]  /*79b0*/  UMOV UR5, 0x3feffffd ;  /* 0x3feffffd00057882 */ /* 0x000fe40000000000 */
        /* <DEDUP_REMOVED lines=8> */
[----:B------:R-:W-:Y:S01]  /*7a40*/  IMAD.MOV.U32 R3, RZ, RZ, 0x2 ;  /* 0x00000002ff037424 */ /* 0x000fe200078e00ff */
[----:B------:R-:W-:Y:S01]  /*7a50*/  MOV R7, R57 ;  /* 0x0000003900077202 */ /* 0x000fe20000000f00 */
[----:B------:R-:W-:-:S09]  /*7a60*/  IMAD.MOV.U32 R20, RZ, RZ, R59 ;  /* 0x000000ffff147224 */ /* 0x000fd200078e003b */
[----:B------:R-:W-:Y:S05]  /*7a70*/  @!P0 BRA `(.L_x_178) ;  /* 0x0000000400088947 */ /* 0x000fea0003800000 */
[----:B------:R-:W-:-:S13]  /*7a80*/  ISETP.NE.AND P0, PT, R54, 0x3, PT ;  /* 0x000000033600780c */ /* 0x000fda0003f05270 */
[----:B------:R-:W-:Y:S05]  /*7a90*/  @!P0 BRA `(.L_x_179) ;  /* 0x0000000000208947 */ /* 0x000fea0003800000 */
[----:B------:R-:W-:-:S13]  /*7aa0*/  ISETP.NE.AND P0, PT, R54, 0x2, PT ;  /* 0x000000023600780c */ /* 0x000fda0003f05270 */
[----:B------:R-:W-:Y:S01]  /*7ab0*/  @!P0 IMAD.MOV.U32 R3, RZ, RZ, 0x3 ;  /* 0x00000003ff038424 */ /* 0x000fe200078e00ff */
[----:B------:R-:W-:Y:S01]  /*7ac0*/  @P0 IADD3 R3, PT, PT, R54, 0x1, RZ ;  /* 0x0000000136030810 */ /* 0x000fe20007ffe0ff */
[--C-:B------:R-:W-:Y:S02]  /*7ad0*/  @!P0 IMAD.MOV.U32 R20, RZ, RZ, R59.reuse ;  /* 0x000000ffff148224 */ /* 0x100fe400078e003b */
[----:B------:R-:W-:Y:S02]  /*7ae0*/  @!P0 IMAD.MOV.U32 R7, RZ, RZ, R58 ;  /* 0x000000ffff078224 */ /* 0x000fe400078e003a */
[----:B------:R-:W-:Y:S02]  /*7af0*/  @P0 IMAD.MOV.U32 R20, RZ, RZ, R59 ;  /* 0x000000ffff140224 */ /* 0x000fe400078e003b */
[----:B------:R-:W-:Y:S01]  /*7b00*/  @P0 IMAD.MOV.U32 R7, RZ, RZ, R56 ;  /* 0x000000ffff070224 */ /* 0x000fe200078e0038 */
[----:B------:R-:W-:Y:S06]  /*7b10*/  BRA `(.L_x_178) ;  /* 0x0000000000e07947 */ /* 0x000fec0003800000 */
.L_x_179:
        /* <DEDUP_REMOVED lines=13> */
.L_x_181:
[----:B------:R-:W-:Y:S05]  /*7bf0*/  BSYNC.RECONVERGENT B2 ;  /* 0x0000000000027941 */ /* 0x000fea0003800200 */
.L_x_180:
        /* <DEDUP_REMOVED lines=39> */
[----:B------:R-:W-:Y:S02]  /*7e70*/  LOP3.LUT R56, R29, R14, R69, 0x96, !PT ;  /* 0x0000000e1d387212 */ /* 0x000fe400078e9645 */
[----:B------:R-:W-:Y:S02]  /*7e80*/  MOV R57, R68 ;  /* 0x0000004400397202 */ /* 0x000fe40000000f00 */
[----:B------:R-:W-:-:S07]  /*7e90*/  LOP3.LUT R58, R28, R12, R21, 0x96, !PT ;  /* 0x0000000c1c3a7212 */ /* 0x000fce00078e9615 */
.L_x_178:
[----:B------:R-:W-:Y:S05]  /*7ea0*/  BSYNC.RECONVERGENT B0 ;  /* 0x0000000000007941 */ /* 0x000fea0003800200 */
.L_x_177:
[----:B------:R-:W1:Y:S01]  /*7eb0*/  I2F.F64.U32 R12, R7 ;  /* 0x00000007000c7312 */ /* 0x000e620000201800 */
[----:B------:R-:W-:Y:S02]  /*7ec0*/  IMAD.MOV.U32 R14, RZ, RZ, 0x0 ;  /* 0x00000000ff0e7424 */ /* 0x000fe400078e00ff */
[----:B------:R-:W-:-:S06]  /*7ed0*/  IMAD.MOV.U32 R15, RZ, RZ, 0x3df00000 ;  /* 0x3df00000ff0f7424 */ /* 0x000fcc00078e00ff */
[----:B-1----:R-:W-:-:S08]  /*7ee0*/  DFMA R12, R12, R14, 2.3283064365386962891e-10 ;  /* 0x3df000000c0c742b */ /* 0x002fd0000000000e */
[----:B------:R-:W-:-:S14]  /*7ef0*/  DSETP.GEU.AND P0, PT, R12, R8, PT ;  /* 0x000000080c00722a */ /* 0x000fdc0003f0e000 */
[----:B------:R-:W-:Y:S01]  /*7f00*/  @P0 DADD R4, -RZ, -R4 ;  /* 0x00000000ff040229 */ /* 0x000fe20000000904 */
[C---:B------:R-:W-:Y:S01]  /*7f10*/  @P0 LEA R9, R84.reuse, R26, 0x3 ;  /* 0x0000001a54090211 */ /* 0x040fe200078e18ff */
[----:B------:R-:W-:Y:S02]  /*7f20*/  @!P0 IMAD R11, R84, 0x4, R1 ;  /* 0x00000004540b8824 */ /* 0x000fe400078e0201 */
[----:B------:R-:W-:Y:S01]  /*7f30*/  @P0 IMAD.MOV.U32 R54, RZ, RZ, R3 ;  /* 0x000000ffff360224 */ /* 0x000fe200078e0003 */
[----:B------:R-:W-:Y:S01]  /*7f40*/  @!P0 MOV R54, R3 ;  /* 0x0000000300368202 */ /* 0x000fe20000000f00 */
[----:B------:R-:W-:Y:S01]  /*7f50*/  @P0 IMAD.MOV.U32 R59, RZ, RZ, R20 ;  /* 0x000000ffff3b0224 */ /* 0x000fe200078e0014 */
[----:B------:R1:W-:Y:S01]  /*7f60*/  @P0 STL.64 [R9], R4 ;  /* 0x0000000409000387 */ /* 0x0003e20000100a00 */
[----:B------:R-:W-:Y:S02]  /*7f70*/  @!P0 IMAD.MOV.U32 R25, RZ, RZ, R6 ;  /* 0x000000ffff198224 */ /* 0x000fe400078e0006 */
[----:B------:R-:W-:Y:S01]  /*7f80*/  @!P0 IMAD.MOV.U32 R59, RZ, RZ, R20 ;  /* 0x000000ffff3b8224 */ /* 0x000fe200078e0014 */
[----:B------:R1:W-:Y:S01]  /*7f90*/  @!P0 STL [R11], R10 ;  /* 0x0000000a0b008387 */ /* 0x0003e20000100800 */
[----:B------:R-:W-:Y:S05]  /*7fa0*/  BRA `(.L_x_75) ;  /* 0x00000000009c7947 */ /* 0x000fea0003800000 */
.L_x_176:
[----:B------:R-:W-:Y:S01]  /*7fb0*/  DADD R4, -RZ, -R4 ;  /* 0x00000000ff047229 */ /* 0x000fe20000000904 */
[----:B------:R-:W-:-:S06]  /*7fc0*/  IMAD R3, R84, 0x8, R26 ;  /* 0x0000000854037824 */ /* 0x000fcc00078e021a */
[----:B------:R1:W-:Y:S01]  /*7fd0*/  STL.64 [R3], R4 ;  /* 0x0000000403007387 */ /* 0x0003e20000100a00 */
[----:B------:R-:W-:Y:S05]  /*7fe0*/  BRA `(.L_x_75) ;  /* 0x00000000008c7947 */ /* 0x000fea0003800000 */
.L_x_175:
[----:B------:R-:W-:Y:S02]  /*7ff0*/  IMAD R3, R84, 0x4, R1 ;  /* 0x0000000454037824 */ /* 0x000fe400078e0201 */
[----:B------:R-:W-:-:S03]  /*8000*/  IMAD.MOV.U32 R25, RZ, RZ, R6 ;  /* 0x000000ffff197224 */ /* 0x000fc600078e0006 */
[----:B------:R1:W-:Y:S01]  /*8010*/  STL [R3], R10 ;  /* 0x0000000a03007387 */ /* 0x0003e20000100800 */
[----:B------:R-:W-:Y:S05]  /*8020*/  BRA `(.L_x_75) ;  /* 0x00000000007c7947 */ /* 0x000fea0003800000 */
.L_x_68:
[----:B------:R-:W-:Y:S05]  /*8030*/  BSYNC.RELIABLE B1 ;  /* 0x0000000000017941 */ /* 0x000fea0003800100 */
.L_x_64:
[----:B------:R-:W2:Y:S04]  /*8040*/  LDL.64 R10, [R1+0x10] ;  /* 0x00001000010a7983 */ /* 0x000ea80000100a00 */
[----:B-1----:R-:W2:Y:S01]  /*8050*/  LDL R9, [R1+0xc] ;  /* 0x00000c0001097983 */ /* 0x002ea20000100800 */
[----:B------:R-:W-:Y:S01]  /*8060*/  MOV R0, 0x1b0 ;  /* 0x000001b000007802 */ /* 0x000fe20000000f00 */
[----:B------:R-:W1:Y:S01]  /*8070*/  LDCU.64 UR4, c[0x4][0x198] ;  /* 0x01003300ff0477ac */ /* 0x000e620008000a00 */
[----:B------:R-:W-:Y:S01]  /*8080*/  IADD3 R6, P0, PT, R48, 0x60, RZ ;  /* 0x0000006030067810 */ /* 0x000fe20007f1e0ff */
[----:B------:R3:W-:Y:S01]  /*8090*/  STL.64 [R1+0x60], R12 ;  /* 0x0000600c01007387 */ /* 0x0007e20000100a00 */
[----:B------:R3:W4:Y:S03]  /*80a0*/  LDC.64 R14, c[0x4][R0] ;  /* 0x01000000000e7b82 */ /* 0x0007260000000a00 */
[----:B------:R3:W-:Y:S01]  /*80b0*/  STL.64 [R1+0x68], R68 ;  /* 0x0000684401007387 */ /* 0x0007e20000100a00 */
[----:B------:R-:W-:Y:S01]  /*80c0*/  IMAD.X R7, RZ, RZ, R46, P0 ;  /* 0x000000ffff077224 */ /* 0x000fe200000e062e */
[----:B-1----:R-:W-:Y:S01]  /*80d0*/  MOV R4, UR4 ;  /* 0x0000000400047c02 */ /* 0x002fe20008000f00 */
[----:B------:R-:W-:Y:S01]  /*80e0*/  IMAD.U32 R5, RZ, RZ, UR5 ;  /* 0x00000005ff057e24 */ /* 0x000fe2000f8e00ff */
[----:B--2-4-:R3:W-:Y:S06]  /*80f0*/  STL.128 [R1+0x70], R8 ;  /* 0x0000700801007387 */ /* 0x0147ec0000100c00 */
[----:B------:R-:W-:-:S07]  /*8100*/  LEPC R20, `(.L_x_182) ;  /* 0x000000001014794e */ /* 0x000fce0000000000 */
[----:B0--3--:R-:W-:Y:S05]  /*8110*/  CALL.ABS.NOINC R14 ;  /* 0x000000000e007343 */ /* 0x009fea0003c00000 */
.L_x_182:
[----:B------:R-:W-:Y:S05]  /*8120*/  BRA `(.L_x_75) ;  /* 0x00000000003c7947 */ /* 0x000fea0003800000 */
.L_x_174:
[----:B------:R-:W-:Y:S01]  /*8130*/  DADD R4, -RZ, -R4 ;  /* 0x00000000ff047229 */ /* 0x000fe20000000904 */
[----:B------:R-:W-:Y:S01]  /*8140*/  IMAD.MOV.U32 R0, RZ, RZ, 0x1 ;  /* 0x00000001ff007424 */ /* 0x000fe200078e00ff */
[----:B------:R1:W-:Y:S01]  /*8150*/  STL [R6], RZ ;  /* 0x000000ff06007387 */ /* 0x0003e20000100800 */
[----:B------:R-:W-:-:S05]  /*8160*/  IMAD.IADD R84, R1, 0x1, R84 ;  /* 0x0000000101547824 */ /* 0x000fca00078e0254 */
[----:B------:R1:W-:Y:S04]  /*8170*/  STL.U8 [R84+0x3c], R0 ;  /* 0x00003c0054007387 */ /* 0x0003e80000100000 */
[----:B------:R1:W-:Y:S01]  /*8180*/  STL.64 [R3], R4 ;  /* 0x0000000403007387 */ /* 0x0003e20000100a00 */
[----:B------:R-:W-:Y:S05]  /*8190*/  BRA `(.L_x_75) ;  /* 0x0000000000207947 */ /* 0x000fea0003800000 */
.L_x_61:
[----:B------:R-:W-:-:S05]  /*81a0*/  LEA R3, R25, R1, 0x3 ;  /* 0x0000000119037211 */ /* 0x000fca00078e18ff */
[----:B------:R-:W3:Y:S02]  /*81b0*/  LDL.64 R8, [R3+0x48] ;  /* 0x0000480003087983 */ /* 0x000ee40000100a00 */
[----:B---3--:R-:W-:Y:S02]  /*81c0*/  DADD R8, R8, R10 ;  /* 0x0000000008087229 */ /* 0x008fe4000000000a */
[----:B------:R-:W-:-:S05]  /*81d0*/  DMUL R10, R10, R14 ;  /* 0x0000000e0a0a7228 */ /* 0x000fca0000000000 */
[----:B------:R3:W-:Y:S03]  /*81e0*/  STL.64 [R3+0x48], R8 ;  /* 0x0000480803007387 */ /* 0x0007e60000100a00 */
[C---:B------:R-:W-:Y:S02]  /*81f0*/  DFMA R22, R10.reuse, R20, R22 ;  /* 0x000000140a16722b */ /* 0x040fe40000000016 */
[C---:B------:R-:W-:Y:S02]  /*8200*/  DFMA R18, R10.reuse, R4, R18 ;  /* 0x000000040a12722b */ /* 0x040fe40000000012 */
[----:B------:R-:W-:-:S11]  /*8210*/  DFMA R16, R10, R6, R16 ;  /* 0x000000060a10722b */ /* 0x000fd60000000010 */
.L_x_75:
[----:B------:R-:W-:Y:S05]  /*8220*/  BSYNC.RECONVERGENT B8 ;  /* 0x0000000000087941 */ /* 0x000fea0003800200 */
.L_x_60:
[----:B-12-4-:R-:W2:Y:S04]  /*8230*/  LDL.U8 R4, [R1+0x3c] ;  /* 0x00003c0001047983 */ /* 0x016ea80000100000 */
[----:B---3--:R-:W3:Y:S04]  /*8240*/  LDL.U8 R3, [R1+0x3d] ;  /* 0x00003d0001037983 */ /* 0x008ee80000100000 */
[----:B------:R-:W4:Y:S04]  /*8250*/  LDL.U8 R7, [R1+0x3e] ;  /* 0x00003e0001077983 */ /* 0x000f280000100000 */
[----:B------:R-:W5:Y:S04]  /*8260*/  LDL.U8 R0, [R1+0x3f] ;  /* 0x00003f0001007983 */ /* 0x000f680000100000 */
[----:B------:R-:W5:Y:S04]  /*8270*/  LDL.U8 R6, [R1+0x40] ;  /* 0x0000400001067983 */ /* 0x000f680000100000 */
[----:B------:R-:W5:Y:S01]  /*8280*/  LDL.U8 R10, [R1+0x41] ;  /* 0x00004100010a7983 */ /* 0x000f620000100000 */
[----:B------:R-:W-:-:S02]  /*8290*/  DADD R8, -RZ, -R64 ;  /* 0x00000000ff087229 */ /* 0x000fc40000000940 */
[----:B------:R-:W-:Y:S01]  /*82a0*/  DADD R12, -RZ, -R66 ;  /* 0x00000000ff0c7229 */ /* 0x000fe20000000942 */
[----:B------:R1:W-:Y:S01]  /*82b0*/  STL.U8 [R1+0x3c], RZ ;  /* 0x00003cff01007387 */ /* 0x0003e20000100000 */
[----:B------:R-:W-:-:S03]  /*82c0*/  DADD R20, R50, R50 ;  /* 0x0000000032147229 */ /* 0x000fc60000000032 */
[----:B------:R1:W-:Y:S04]  /*82d0*/  STL.U8 [R1+0x3f], RZ ;  /* 0x00003fff01007387 */ /* 0x0003e80000100000 */
[----:B------:R1:W-:Y:S04]  /*82e0*/  STL.U8 [R1+0x3d], RZ ;  /* 0x00003dff01007387 */ /* 0x0003e80000100000 */
[----:B------:R1:W-:Y:S04]  /*82f0*/  STL.U8 [R1+0x40], RZ ;  /* 0x000040ff01007387 */ /* 0x0003e80000100000 */
[----:B------:R1:W-:Y:S04]  /*8300*/  STL.U8 [R1+0x3e], RZ ;  /* 0x00003eff01007387 */ /* 0x0003e80000100000 */
[----:B------:R1:W-:Y:S01]  /*8310*/  STL.U8 [R1+0x41], RZ ;  /* 0x000041ff01007387 */ /* 0x0003e20000100000 */
[----:B------:R-:W-:Y:S01]  /*8320*/  BSSY B2, `(.L_x_183) ;  /* 0x0000525000027945 */ /* 0x000fe20003800000 */
[----:B--2---:R-:W-:-:S04]  /*8330*/  ISETP.NE.AND P0, PT, R4, RZ, PT ;  /* 0x000000ff0400720c */ /* 0x004fc80003f05270 */
[----:B------:R-:W-:Y:S02]  /*8340*/  FSEL R14, R64, R8, !P0 ;  /* 0x00000008400e7208 */ /* 0x000fe40004000000 */
[----:B------:R-:W-:Y:S01]  /*8350*/  FSEL R15, R65, R9, !P0 ;  /* 0x00000009410f7208 */ /* 0x000fe20004000000 */
[----:B------:R-:W-:Y:S01]  /*8360*/  DADD R8, -RZ, -R72 ;  /* 0x00000000ff087229 */ /* 0x000fe20000000948 */
[----:B---3--:R-:W-:Y:S01]  /*8370*/  ISETP.NE.AND P1, PT, R3, RZ, PT ;  /* 0x000000ff0300720c */ /* 0x008fe20003f25270 */
[----:B------:R-:W-:Y:S01]  /*8380*/  DADD R4, R78, R78 ;  /* 0x000000004e047229 */ /* 0x000fe2000000004e */
[----:B----4-:R-:W-:Y:S02]  /*8390*/  ISETP.NE.AND P2, PT, R7, RZ, PT ;  /* 0x000000ff0700720c */ /* 0x010fe40003f45270 */
[----:B------:R-:W-:Y:S02]  /*83a0*/  FSEL R66, R66, R12, !P1 ;  /* 0x0000000c42427208 */ /* 0x000fe40004800000 */
[----:B------:R-:W-:Y:S01]  /*83b0*/  FSEL R67, R67, R13, !P1 ;  /* 0x0000000d43437208 */ /* 0x000fe20004800000 */
[----:B------:R-:W-:-:S02]  /*83c0*/  DADD R12, R76, R76 ;  /* 0x000000004c0c7229 */ /* 0x000fc4000000004c */
[----:B------:R-:W-:Y:S01]  /*83d0*/  FSEL R68, R72, R8, !P2 ;  /* 0x0000000848447208 */ /* 0x000fe20005000000 */
[----:B------:R-:W-:Y:S01]  /*83e0*/  DADD R4, R4, -R14 ;  /* 0x0000000004047229 */ /* 0x000fe2000000080e */
[----:B------:R-:W-:Y:S02]  /*83f0*/  FSEL R69, R73, R9, !P2 ;  /* 0x0000000949457208 */ /* 0x000fe40005000000 */
[----:B------:R-:W-:Y:S02]  /*8400*/  ISETP.NE.AND P2, PT, R24, RZ, PT ;  /* 0x000000ff1800720c */ /* 0x000fe40003f45270 */
[----:B------:R-:W-:Y:S01]  /*8410*/  DADD R8, R12, -R66 ;  /* 0x000000000c087229 */ /* 0x000fe20000000842 */
[----:B-----5:R-:W-:Y:S01]  /*8420*/  ISETP.NE.AND P0, PT, R0, RZ, PT ;  /* 0x000000ff0000720c */ /* 0x020fe20003f05270 */
[----:B------:R-:W-:Y:S01]  /*8430*/  DADD R12, R20, -R68 ;  /* 0x00000000140c7229 */ /* 0x000fe20000000844 */
[----:B------:R-:W-:Y:S02]  /*8440*/  ISETP.NE.AND P1, PT, R6, RZ, PT ;  /* 0x000000ff0600720c */ /* 0x000fe40003f25270 */
[----:B------:R-:W-:-:S02]  /*8450*/  FSEL R64, R14, R4, !P0 ;  /* 0x000000040e407208 */ /* 0x000fc40004000000 */
[----:B------:R-:W-:Y:S02]  /*8460*/  FSEL R65, R15, R5, !P0 ;  /* 0x000000050f417208 */ /* 0x000fe40004000000 */
[----:B------:R-:W-:Y:S02]  /*8470*/  ISETP.NE.AND P0, PT, R10, RZ, PT ;  /* 0x000000ff0a00720c */ /* 0x000fe40003f05270 */
[----:B------:R-:W-:Y:S02]  /*8480*/  FSEL R66, R66, R8, !P1 ;  /* 0x0000000842427208 */ /* 0x000fe40004800000 */
[----:B------:R-:W-:Y:S02]  /*8490*/  FSEL R67, R67, R9, !P1 ;  /* 0x0000000943437208 */ /* 0x000fe40004800000 */
[----:B------:R-:W-:Y:S02]  /*84a0*/  FSEL R72, R68, R12, !P0 ;  /* 0x0000000c44487208 */ /* 0x000fe40004000000 */
[----:B------:R-:W-:Y:S01]  /*84b0*/  FSEL R73, R69, R13, !P0 ;  /* 0x0000000d45497208 */ /* 0x000fe20004000000 */
[----:B-1----:R-:W-:Y:S06]  /*84c0*/  @P2 BRA `(.L_x_184) ;  /* 0x0000005000282947 */ /* 0x002fec0003800000 */
[----:B------:R-:W1:Y:S01]  /*84d0*/  LDC R3, c[0x0][0x3c4] ;  /* 0x0000f100ff037b82 */ /* 0x000e620000000800 */
[----:B------:R-:W-:Y:S02]  /*84e0*/  CS2R R6, SRZ ;  /* 0x0000000000067805 */ /* 0x000fe4000001ff00 */
[----:B-1----:R-:W-:-:S13]  /*84f0*/  ISETP.GE.AND P0, PT, R3, 0x1, PT ;  /* 0x000000010300780c */ /* 0x002fda0003f06270 */
[----:B------:R-:W-:Y:S05]  /*8500*/  @!P0 BRA `(.L_x_185) ;  /* 0x0000002c00e48947 */ /* 0x000fea0003800000 */
[----:B------:R-:W-:Y:S01]  /*8510*/  ISETP.GE.U32.AND P0, PT, R3, 0x10, PT ;  /* 0x000000100300780c */ /* 0x000fe20003f06070 */
[----:B------:R-:W-:Y:S01]  /*8520*/  IMAD.MOV.U32 R0, RZ, RZ, RZ ;  /* 0x000000ffff007224 */ /* 0x000fe200078e00ff */
[----:B------:R-:W-:-:S11]  /*8530*/  CS2R R6, SRZ ;  /* 0x0000000000067805 */ /* 0x000fd6000001ff00 */
[----:B------:R-:W-:Y:S05]  /*8540*/  @!P0 BRA `(.L_x_186) ;  /* 0x0000001800048947 */ /* 0x000fea0003800000 */
[----:B------:R-:W1:Y:S01]  /*8550*/  LDCU.64 UR4, c[0x0][0x3e8] ;  /* 0x00007d00ff0477ac */ /* 0x000e620008000a00 */
[----:B------:R-:W-:Y:S01]  /*8560*/  LOP3.LUT R0, R3, 0x7ffffff0, RZ, 0xc0, !PT ;  /* 0x7ffffff003007812 */ /* 0x000fe200078ec0ff */
[----:B------:R-:W-:Y:S01]  /*8570*/  BSSY.RECONVERGENT B1, `(.L_x_186) ;  /* 0x000017e000017945 */ /* 0x000fe20003800200 */
[----:B------:R-:W-:Y:S01]  /*8580*/  VIADD R8, R1, 0x88 ;  /* 0x0000008801087836 */ /* 0x000fe20000000000 */
[----:B------:R-:W-:Y:S02]  /*8590*/  CS2R R6, SRZ ;  /* 0x0000000000067805 */ /* 0x000fe4000001ff00 */
[----:B------:R-:W-:Y:S01]  /*85a0*/  IMAD.MOV R9, RZ, RZ, -R0 ;  /* 0x000000ffff097224 */ /* 0x000fe200078e0a00 */
[----:B-1----:R-:W-:-:S04]  /*85b0*/  UIADD3 UR4, UP0, UPT, UR4, 0x40, URZ ;  /* 0x0000004004047890 */ /* 0x002fc8000ff1e0ff */
[----:B------:R-:W-:Y:S02]  /*85c0*/  UIADD3.X UR5, UPT, UPT, URZ, UR5, URZ, UP0, !UPT ;  /* 0x00000005ff057290 */ /* 0x000fe400087fe4ff */
[----:B------:R-:W-:-:S04]  /*85d0*/  IMAD.U32 R4, RZ, RZ, UR4 ;  /* 0x00000004ff047e24 */ /* 0x000fc8000f8e00ff */
[----:B------:R-:W-:-:S07]  /*85e0*/  MOV R5, UR5 ;  /* 0x0000000500057c02 */ /* 0x000fce0008000f00 */
.L_x_219:
[----:B------:R-:W2:Y:S04]  /*85f0*/  LDG.E.64 R14, desc[UR36][R4.64+-0x40] ;  /* 0xffffc024040e7981 */ /* 0x000ea8000c1e1b00 */
[----:B------:R-:W3:Y:S01]  /*8600*/  LDL.64 R96, [R8+-0x40] ;  /* 0xffffc00008607983 */ /* 0x000ee20000100a00 */
[----:B------:R-:W-:Y:S01]  /*8610*/  IMAD.MOV.U32 R10, RZ, RZ, 0x1 ;  /* 0x00000001ff0a7424 */ /* 0x000fe200078e00ff */
[----:B------:R-:W-:Y:S01]  /*8620*/  BSSY.RECONVERGENT B3, `(.L_x_187) ;  /* 0x0000013000037945 */ /* 0x000fe20003800200 */
[----:B------:R-:W-:-:S05]  /*8630*/  VIADD R9, R9, 0x10 ;  /* 0x0000001009097836 */ /* 0x000fca0000000000 */
[----:B------:R-:W-:Y:S01]  /*8640*/  ISETP.NE.AND P1, PT, R9, RZ, PT ;  /* 0x000000ff0900720c */ /* 0x000fe20003f25270 */
[----:B--2---:R-:W1:Y:S01]  /*8650*/  MUFU.RCP64H R11, R15 ;  /* 0x0000000f000b7308 */ /* 0x004e620000001800 */
[----:B---3--:R-:W-:Y:S01]  /*8660*/  FSETP.GEU.AND P2, PT, |R97|, 6.5827683646048100446e-37, PT ;  /* 0x036000006100780b */ /* 0x008fe20003f4e200 */
        /* <DEDUP_REMOVED lines=12> */
[----:B------:R-:W-:-:S07]  /*8730*/  MOV R14, 0x8750 ;  /* 0x00008750000e7802 */ /* 0x000fce0000000f00 */
[----:B0-----:R-:W-:Y:S05]  /*8740*/  CALL.REL.NOINC `($__internal_0_$__cuda_sm20_div_rn_f64_full) ;  /* 0x0000004c00e07944 */ /* 0x001fea0003c00000 */
.L_x_188:
[----:B------:R-:W-:Y:S05]  /*8750*/  BSYNC.RECONVERGENT B3 ;  /* 0x0000000000037941 */ /* 0x000fea0003800200 */
.L_x_187:
[----:B------:R-:W2:Y:S04]  /*8760*/  LDG.E.64 R92, desc[UR36][R4.64+-0x38] ;  /* 0xffffc824045c7981 */ /* 0x000ea8000c1e1b00 */
[----:B------:R-:W3:Y:S01]  /*8770*/  LDL.64 R96, [R8+-0x38] ;  /* 0xffffc80008607983 */ /* 0x000ee20000100a00 */
[----:B------:R-:W-:Y:S01]  /*8780*/  IMAD.MOV.U32 R10, RZ, RZ, 0x1 ;  /* 0x00000001ff0a7424 */ /* 0x000fe200078e00ff */
[----:B------:R-:W-:Y:S01]  /*8790*/  BSSY.RECONVERGENT B3, `(.L_x_189) ;  /* 0x0000014000037945 */ /* 0x000fe20003800200 */
[----:B------:R-:W-:Y:S01]  /*87a0*/  DADD R6, R70, R6 ;  /* 0x0000000046067229 */ /* 0x000fe20000000006 */
[----:B--2---:R-:W1:Y:S01]  /*87b0*/  MUFU.RCP64H R11, R93 ;  /* 0x0000005d000b7308 */ /* 0x004e620000001800 */
[----:B---3--:R-:W-:Y:S02]  /*87c0*/  FSETP.GEU.AND P2, PT, |R97|, 6.5827683646048100446e-37, PT ;  /* 0x036000006100780b */ /* 0x008fe40003f4e200 */
        /* <DEDUP_REMOVED lines=11> */
[----:B------:R-:W-:Y:S02]  /*8880*/  MOV R15, R93 ;  /* 0x0000005d000f7202 */ /* 0x000fe40000000f00 */
[----:B------:R-:W-:-:S07]  /*8890*/  MOV R14, 0x88b0 ;  /* 0x000088b0000e7802 */ /* 0x000fce0000000f00 */
[----:B0-----:R-:W-:Y:S05]  /*88a0*/  CALL.REL.NOINC `($__internal_0_$__cuda_sm20_div_rn_f64_full) ;  /* 0x0000004c00887944 */ /* 0x001fea0003c00000 */
[----:B------:R-:W-:Y:S02]  /*88b0*/  IMAD.MOV.U32 R10, RZ, RZ, R70 ;  /* 0x000000ffff0a7224 */ /* 0x000fe400078e0046 */
[----:B------:R-:W-:-:S07]  /*88c0*/  IMAD.MOV.U32 R11, RZ, RZ, R71 ;  /* 0x000000ffff0b7224 */ /* 0x000fce00078e0047 */
.L_x_190:
[----:B------:R-:W-:Y:S05]  /*88d0*/  BSYNC.RECONVERGENT B3 ;  /* 0x0000000000037941 */ /* 0x000fea0003800200 */
.L_x_189:
        /* <DEDUP_REMOVED lines=21> */
.L_x_192:
[----:B------:R-:W-:Y:S05]  /*8a30*/  BSYNC.RECONVERGENT B3 ;  /* 0x0000000000037941 */ /* 0x000fea0003800200 */
.L_x_191:
[----:B------:R-:W2:Y:S04]  /*8a40*/  LDG.E.64 R92, desc[UR36][R4.64+-0x28] ;  /* 0xffffd824045c7981 */ /* 0x000ea8000c1e1b00 */
[----:B------:R-:W3:Y:S01]  /*8a50*/  LDL.64 R96, [R8+-0x28] ;  /* 0xffffd80008607983 */ /* 0x000ee20000100a00 */
[----:B------:R-:W-:Y:S01]  /*8a60*/  MOV R10, 0x1 ;  /* 0x00000001000a7802 */ /* 0x000fe20000000f00 */
        /* <DEDUP_REMOVED lines=18> */
[----:B------:R-:W-:Y:S02]  /*8b90*/  IMAD.MOV.U32 R10, RZ, RZ, R70 ;  /* 0x000000ffff0a7224 */ /* 0x000fe400078e0046 */
[----:B------:R-:W-:-:S07]  /*8ba0*/  IMAD.MOV.U32 R11, RZ, RZ, R71 ;  /* 0x000000ffff0b7224 */ /* 0x000fce00078e0047 */
.L_x_194:
[----:B------:R-:W-:Y:S05]  /*8bb0*/  BSYNC.RECONVERGENT B3 ;  /* 0x0000000000037941 */ /* 0x000fea0003800200 */
.L_x_193:
        /* <DEDUP_REMOVED lines=21> */
.L_x_196:
[----:B------:R-:W-:Y:S05]  /*8d10*/  BSYNC.RECONVERGENT B3 ;  /* 0x0000000000037941 */ /* 0x000fea0003800200 */
.L_x_195:
        /* <DEDUP_REMOVED lines=23> */
.L_x_198:
[----:B------:R-:W-:Y:S05]  /*8e90*/  BSYNC.RECONVERGENT B3 ;  /* 0x0000000000037941 */ /* 0x000fea0003800200 */
.L_x_197:
        /* <DEDUP_REMOVED lines=21> */
.L_x_200:
[----:B------:R-:W-:Y:S05]  /*8ff0*/  BSYNC.RECONVERGENT B3 ;  /* 0x0000000000037941 */ /* 0x000fea0003800200 */
.L_x_199:
        /* <DEDUP_REMOVED lines=21> */
[----:B------:R-:W-:Y:S01]  /*9150*/  IMAD.MOV.U32 R10, RZ, RZ, R70 ;  /* 0x000000ffff0a7224 */ /* 0x000fe200078e0046 */
[----:B------:R-:W-:-:S07]  /*9160*/  MOV R11, R71 ;  /* 0x00000047000b7202 */ /* 0x000fce0000000f00 */
.L_x_202:
[----:B------:R-:W-:Y:S05]  /*9170*/  BSYNC.RECONVERGENT B3 ;  /* 0x0000000000037941 */ /* 0x000fea0003800200 */
.L_x_201:
[----:B------:R-:W2:Y:S04]  /*9180*/  LDG.E.64 R92, desc[UR36][R4.64] ;  /* 0x00000024045c7981 */ /* 0x000ea8000c1e1b00 */
[----:B------:R-:W3:Y:S01]  /*9190*/  LDL.64 R96, [R8] ;  /* 0x0000000008607983 */ /* 0x000ee20000100a00 */
        /* <DEDUP_REMOVED lines=19> */
.L_x_204:
[----:B------:R-:W-:Y:S05]  /*92d0*/  BSYNC.RECONVERGENT B3 ;  /* 0x0000000000037941 */ /* 0x000fea0003800200 */
.L_x_203:
[----:B------:R-:W2:Y:S04]  /*92e0*/  LDG.E.64 R92, desc[UR36][R4.64+0x8] ;  /* 0x00000824045c7981 */ /* 0x000ea8000c1e1b00 */
[----:B------:R-:W3:Y:S01]  /*92f0*/  LDL.64 R96, [R8+0x8] ;  /* 0x0000080008607983 */ /* 0x000ee20000100a00 */
        /* <DEDUP_REMOVED lines=19> */
[----:B------:R-:W-:Y:S01]  /*9430*/  MOV R10, R70 ;  /* 0x00000046000a7202 */ /* 0x000fe20000000f00 */
[----:B------:R-:W-:-:S07]  /*9440*/  IMAD.MOV.U32 R11, RZ, RZ, R71 ;  /* 0x000000ffff0b7224 */ /* 0x000fce00078e0047 */
.L_x_206:
[----:B------:R-:W-:Y:S05]  /*9450*/  BSYNC.RECONVERGENT B3 ;  /* 0x0000000000037941 */ /* 0x000fea0003800200 */
.L_x_205:
        /* <DEDUP_REMOVED lines=21> */
.L_x_208:
[----:B------:R-:W-:Y:S05]  /*95b0*/  BSYNC.RECONVERGENT B3 ;  /* 0x0000000000037941 */ /* 0x000fea0003800200 */
.L_x_207:
        /* <DEDUP_REMOVED lines=23> */
.L_x_210:
[----:B------:R-:W-:Y:S05]  /*9730*/  BSYNC.RECONVERGENT B3 ;  /* 0x0000000000037941 */ /* 0x000fea0003800200 */
.L_x_209:
        /* <DEDUP_REMOVED lines=21> */
.L_x_212:
[----:B------:R-:W-:Y:S05]  /*9890*/  BSYNC.RECONVERGENT B3 ;  /* 0x0000000000037941 */ /* 0x000fea0003800200 */
.L_x_211:
[----:B------:R-:W2:Y:S04]  /*98a0*/  LDG.E.64 R92, desc[UR36][R4.64+0x28] ;  /* 0x00002824045c7981 */ /* 0x000ea8000c1e1b00 */
[----:B------:R-:W3:Y:S01]  /*98b0*/  LDL.64 R96, [R8+0x28] ;  /* 0x0000280008607983 */ /* 0x000ee20000100a00 */
        /* <DEDUP_REMOVED lines=21> */
.L_x_214:
[----:B------:R-:W-:Y:S05]  /*9a10*/  BSYNC.RECONVERGENT B3 ;  /* 0x0000000000037941 */ /* 0x000fea0003800200 */
.L_x_213:
        /* <DEDUP_REMOVED lines=21> */
.L_x_216:
[----:B------:R-:W-:Y:S05]  /*9b70*/  BSYNC.RECONVERGENT B3 ;  /* 0x0000000000037941 */ /* 0x000fea0003800200 */
.L_x_215:
        /* <DEDUP_REMOVED lines=23> */
.L_x_218:
[----:B------:R-:W-:Y:S05]  /*9cf0*/  BSYNC.RECONVERGENT B3 ;  /* 0x0000000000037941 */ /* 0x000fea0003800200 */
.L_x_217:
[----:B------:R-:W-:Y:S01]  /*9d00*/  IADD3 R4, P0, PT, R4, 0x80, RZ ;  /* 0x0000008004047810 */ /* 0x000fe20007f1e0ff */
[----:B------:R-:W-:Y:S01]  /*9d10*/  DADD R6, R6, R10 ;  /* 0x0000000006067229 */ /* 0x000fe2000000000a */
[----:B------:R-:W-:-:S03]  /*9d20*/  IADD3 R8, PT, PT, R8, 0x80, RZ ;  /* 0x0000008008087810 */ /* 0x000fc60007ffe0ff */
[----:B------:R-:W-:Y:S01]  /*9d30*/  IMAD.X R5, RZ, RZ, R5, P0 ;  /* 0x000000ffff057224 */ /* 0x000fe200000e0605 */
[----:B------:R-:W-:Y:S07]  /*9d40*/  @P1 BRA `(.L_x_219) ;  /* 0xffffffe800281947 */ /* 0x000fee000383ffff */
[----:B------:R-:W-:Y:S05]  /*9d50*/  BSYNC.RECONVERGENT B1 ;  /* 0x0000000000017941 */ /* 0x000fea0003800200 */
.L_x_186:
[----:B------:R-:W1:Y:S02]  /*9d60*/  LDCU UR4, c[0x0][0x3c4] ;  /* 0x00007880ff0477ac */ /* 0x000e640008000800 */
[----:B-1----:R-:W-:-:S09]  /*9d70*/  ULOP3.LUT UP0, UR4, UR4, 0xf, URZ, 0xc0, !UPT ;  /* 0x0000000f04047892 */ /* 0x002fd2000f80c0ff */
[----:B------:R-:W-:Y:S05]  /*9d80*/  BRA.U !UP0, `(.L_x_185) ;  /* 0x0000001508c47547 */ /* 0x000fea000b800000 */
[----:B------:R-:W-:-:S04]  /*9d90*/  UIADD3 UR4, UPT, UPT, UR4, -0x1, URZ ;  /* 0xffffffff04047890 */ /* 0x000fc8000fffe0ff */
[----:B------:R-:W-:-:S09]  /*9da0*/  UISETP.GE.U32.AND UP0, UPT, UR4, 0x7, UPT ;  /* 0x000000070400788c */ /* 0x000fd2000bf06070 */
[----:B------:R-:W-:Y:S05]  /*9db0*/  BRA.U !UP0, `(.L_x_220) ;  /* 0x0000000908f07547 */ /* 0x000fea000b800000 */
[----:B------:R-:W1:Y:S02]  /*9dc0*/  LDC.64 R4, c[0x0][0x3e8] ;  /* 0x0000fa00ff047b82 */ /* 0x000e640000000a00 */
[----:B-1----:R-:W-:-:S05]  /*9dd0*/  IMAD.WIDE.U32 R4, R0, 0x8, R4 ;  /* 0x0000000800047825 */ /* 0x002fca00078e0004 */
[----:B------:R-:W2:Y:S01]  /*9de0*/  LDG.E.64 R14, desc[UR36][R4.64] ;  /* 0x00000024040e7981 */ /* 0x000ea2000c1e1b00 */
[----:B------:R-:W-:-:S05]  /*9df0*/  IMAD R10, R0, 0x8, R1 ;  /* 0x00000008000a7824 */ /* 0x000fca00078e0201 */
[----:B------:R-:W3:Y:S01]  /*9e00*/  LDL.64 R96, [R10+0x48] ;  /* 0x000048000a607983 */ /* 0x000ee20000100a00 */
[----:B------:R-:W-:Y:S01]  /*9e10*/  IMAD.MOV.U32 R8, RZ, RZ, 0x1 ;  /* 0x00000001ff087424 */ /* 0x000fe200078e00ff */
[----:B------:R-:W-:Y:S01]  /*9e20*/  BSSY.RECONVERGENT B1, `(.L_x_221) ;  /* 0x0000011000017945 */ /* 0x000fe20003800200 */
[----:B--2---:R-:W1:Y:S01]  /*9e30*/  MUFU.RCP64H R9, R15 ;  /* 0x0000000f00097308 */ /* 0x004e620000001800 */
[----:B---3--:R-:W-:-:S03]  /*9e40*/  FSETP.GEU.AND P1, PT, |R97|, 6.5827683646048100446e-37, PT ;  /* 0x036000006100780b */ /* 0x008fc60003f2e200 */
        /* <DEDUP_REMOVED lines=14> */
.L_x_222:
[----:B------:R-:W-:Y:S05]  /*9f30*/  BSYNC.RECONVERGENT B1 ;  /* 0x0000000000017941 */ /* 0x000fea0003800200 */
.L_x_221:
        /* <DEDUP_REMOVED lines=23> */
.L_x_224:
[----:B------:R-:W-:Y:S05]  /*a0b0*/  BSYNC.RECONVERGENT B1 ;  /* 0x0000000000017941 */ /* 0x000fea0003800200 */
.L_x_223:
        /* <DEDUP_REMOVED lines=21> */
.L_x_226:
[----:B------:R-:W-:Y:S05]  /*a210*/  BSYNC.RECONVERGENT B1 ;  /* 0x0000000000017941 */ /* 0x000fea0003800200 */
.L_x_225:
        /* <DEDUP_REMOVED lines=23> */
.L_x_228:
[----:B------:R-:W-:Y:S05]  /*a390*/  BSYNC.RECONVERGENT B1 ;  /* 0x0000000000017941 */ /* 0x000fea0003800200 */
.L_x_227:
        /* <DEDUP_REMOVED lines=21> */
.L_x_230:
[----:B------:R-:W-:Y:S05]  /*a4f0*/  BSYNC.RECONVERGENT B1 ;  /* 0x0000000000017941 */ /* 0x000fea0003800200 */
.L_x_229:
        /* <DEDUP_REMOVED lines=23> */
.L_x_232:
[----:B------:R-:W-:Y:S05]  /*a670*/  BSYNC.RECONVERGENT B1 ;  /* 0x0000000000017941 */ /* 0x000fea0003800200 */
.L_x_231:
        /* <DEDUP_REMOVED lines=21> */
.L_x_234:
[----:B------:R-:W-:Y:S05]  /*a7d0*/  BSYNC.RECONVERGENT B1 ;  /* 0x0000000000017941 */ /* 0x000fea0003800200 */
.L_x_233:
        /* <DEDUP_REMOVED lines=23> */
.L_x_236:
[----:B------:R-:W-:Y:S05]  /*a950*/  BSYNC.RECONVERGENT B1 ;  /* 0x0000000000017941 */ /* 0x000fea0003800200 */
.L_x_235:
[----:B------:R-:W-:Y:S01]  /*a960*/  DADD R6, R6, R4 ;  /* 0x0000000006067229 */ /* 0x000fe20000000004 */
[----:B------:R-:W-:-:S10]  /*a970*/  VIADD R0, R0, 0x8 ;  /* 0x0000000800007836 */ /* 0x000fd40000000000 */
.L_x_220:
        /* <DEDUP_REMOVED lines=29> */
.L_x_239:
[----:B------:R-:W-:Y:S05]  /*ab50*/  BSYNC.RECONVERGENT B1 ;  /* 0x0000000000017941 */ /* 0x000fea0003800200 */
.L_x_238:
        /* <DEDUP_REMOVED lines=23> */
.L_x_241:
[----:B------:R-:W-:Y:S05]  /*acd0*/  BSYNC.RECONVERGENT B1 ;  /* 0x0000000000017941 */ /* 0x000fea0003800200 */
.L_x_240:
        /* <DEDUP_REMOVED lines=21> */
.L_x_243:
[----:B------:R-:W-:Y:S05]  /*ae30*/  BSYNC.RECONVERGENT B1 ;  /* 0x0000000000017941 */ /* 0x000fea0003800200 */
.L_x_242:
        /* <DEDUP_REMOVED lines=23> */
.L_x_245:
[----:B------:R-:W-:Y:S05]  /*afb0*/  BSYNC.RECONVERGENT B1 ;  /* 0x0000000000017941 */ /* 0x000fea0003800200 */
.L_x_244:
[----:B------:R-:W-:Y:S01]  /*afc0*/  DADD R6, R6, R4 ;  /* 0x0000000006067229 */ /* 0x000fe20000000004 */
[----:B------:R-:W-:-:S10]  /*afd0*/  VIADD R0, R0, 0x4 ;  /* 0x0000000400007836 */ /* 0x000fd40000000000 */
.L_x_237:
[----:B------:R-:W1:Y:S02]  /*afe0*/  LDC R8, c[0x0][0x3c4] ;  /* 0x0000f100ff087b82 */ /* 0x000e640000000800 */
[----:B-1----:R-:W-:-:S13]  /*aff0*/  LOP3.LUT P0, R8, R8, 0x3, RZ, 0xc0, !PT ;  /* 0x0000000308087812 */ /* 0x002fda000780c0ff */
[----:B------:R-:W-:Y:S05]  /*b000*/  @!P0 BRA `(.L_x_185) ;  /* 0x0000000400248947 */ /* 0x000fea0003800000 */
[----:B------:R-:W1:Y:S02]  /*b010*/  LDC.64 R4, c[0x0][0x3e8] ;  /* 0x0000fa00ff047b82 */ /* 0x000e640000000a00 */
[----:B-1----:R-:W-:-:S05]  /*b020*/  IMAD.WIDE.U32 R4, R0, 0x8, R4 ;  /* 0x0000000800047825 */ /* 0x002fca00078e0004 */
[----:B------:R-:W2:Y:S01]  /*b030*/  LDG.E.64 R14, desc[UR36][R4.64] ;  /* 0x00000024040e7981 */ /* 0x000ea2000c1e1b00 */
[----:B------:R-:W-:-:S05]  /*b040*/  IMAD R0, R0, 0x8, R1 ;  /* 0x0000000800007824 */ /* 0x000fca00078e0201 */
[----:B------:R-:W3:Y:S01]  /*b050*/  LDL.64 R96, [R0+0x48] ;  /* 0x0000480000607983 */ /* 0x000ee20000100a00 */
[----:B------:R-:W-:Y:S01]  /*b060*/  IMAD.MOV.U32 R10, RZ, RZ, 0x1 ;  /* 0x00000001ff0a7424 */ /* 0x000fe200078e00ff */
[----:B------:R-:W-:Y:S01]  /*b070*/  BSSY.RECONVERGENT B1, `(.L_x_246) ;  /* 0x0000012000017945 */ /* 0x000fe20003800200 */
[----:B------:R-:W-:Y:S01]  /*b080*/  ISETP.NE.AND P1, PT, R8, 0x1, PT ;  /* 0x000000010800780c */ /* 0x000fe20003f25270 */
        /* <DEDUP_REMOVED lines=16> */
.L_x_247:
[----:B------:R-:W-:Y:S05]  /*b190*/  BSYNC.RECONVERGENT B1 ;  /* 0x0000000000017941 */ /* 0x000fea0003800200 */
.L_x_246:
[----:B------:R-:W-:Y:S01]  /*b1a0*/  DADD R6, R6, R70 ;  /* 0x0000000006067229 */ /* 0x000fe20000000046 */
[----:B------:R-:W-:Y:S10]  /*b1b0*/  @!P1 BRA `(.L_x_185) ;  /* 0x0000000000b89947 */ /* 0x000ff40003800000 */
[----:B------:R-:W2:Y:S04]  /*b1c0*/  LDG.E.64 R14, desc[UR36][R4.64+0x8] ;  /* 0x00000824040e7981 */ /* 0x000ea8000c1e1b00 */
[----:B------:R-:W3:Y:S01]  /*b1d0*/  LDL.64 R96, [R0+0x50] ;  /* 0x0000500000607983 */ /* 0x000ee20000100a00 */
[----:B------:R-:W-:Y:S01]  /*b1e0*/  MOV R10, 0x1 ;  /* 0x00000001000a7802 */ /* 0x000fe20000000f00 */
        /* <DEDUP_REMOVED lines=18> */
.L_x_249:
[----:B------:R-:W-:Y:S05]  /*b310*/  BSYNC.RECONVERGENT B1 ;  /* 0x0000000000017941 */ /* 0x000fea0003800200 */
.L_x_248:
[----:B------:R-:W-:Y:S01]  /*b320*/  DADD R6, R6, R70 ;  /* 0x0000000006067229 */ /* 0x000fe20000000046 */
[----:B------:R-:W-:Y:S10]  /*b330*/  @!P1 BRA `(.L_x_185) ;  /* 0x0000000000589947 */ /* 0x000ff40003800000 */
[----:B------:R-:W2:Y:S04]  /*b340*/  LDG.E.64 R14, desc[UR36][R4.64+0x10] ;  /* 0x00001024040e7981 */ /* 0x000ea8000c1e1b00 */
        /* <DEDUP_REMOVED lines=19> */
.L_x_251:
[----:B------:R-:W-:Y:S05]  /*b480*/  BSYNC.RECONVERGENT B1 ;  /* 0x0000000000017941 */ /* 0x000fea0003800200 */
.L_x_250:
[----:B------:R-:W-:-:S11]  /*b490*/  DADD R6, R6, R70 ;  /* 0x0000000006067229 */ /* 0x000fd60000000046 */
.L_x_185:
[----:B------:R-:W1:Y:S01]  /*b4a0*/  I2F.U32.RP R3, R49 ;  /* 0x0000003100037306 */ /* 0x000e620000209000 */
[----:B------:R-:W-:-:S07]  /*b4b0*/  ISETP.NE.U32.AND P2, PT, R49, RZ, PT ;  /* 0x000000ff3100720c */ /* 0x000fce0003f45070 */
[----:B-1----:R-:W1:Y:S02]  /*b4c0*/  MUFU.RCP R3, R3 ;  /* 0x0000000300037308 */ /* 0x002e640000001000 */
[----:B-1----:R-:W-:-:S06]  /*b4d0*/  VIADD R4, R3, 0xffffffe ;  /* 0x0ffffffe03047836 */ /* 0x002fcc0000000000 */
[----:B------:R1:W2:Y:S02]  /*b4e0*/  F2I.FTZ.U32.TRUNC.NTZ R5, R4 ;  /* 0x0000000400057305 */ /* 0x0002a4000021f000 */
[----:B-1----:R-:W-:Y:S01]  /*b4f0*/  IMAD.MOV.U32 R4, RZ, RZ, RZ ;  /* 0x000000ffff047224 */ /* 0x002fe200078e00ff */
[----:B--2---:R-:W-:-:S05]  /*b500*/  IADD3 R0, PT, PT, RZ, -R5, RZ ;  /* 0x80000005ff007210 */ /* 0x004fca0007ffe0ff */
[----:B------:R-:W-:-:S04]  /*b510*/  IMAD R9, R0, R49, RZ ;  /* 0x0000003100097224 */ /* 0x000fc800078e02ff */
[----:B------:R-:W-:-:S06]  /*b520*/  IMAD.HI.U32 R5, R5, R9, R4 ;  /* 0x0000000905057227 */ /* 0x000fcc00078e0004 */
[----:B------:R-:W-:Y:S02]  /*b530*/  IMAD.HI.U32 R0, R5, R2, RZ ;  /* 0x0000000205007227 */ /* 0x000fe400078e00ff */
[----:B------:R-:W1:Y:S02]  /*b540*/  LDC.64 R4, c[0x0][0x388] ;  /* 0x0000e200ff047b82 */ /* 0x000e640000000a00 */
[----:B------:R-:W-:-:S04]  /*b550*/  IMAD.MOV R8, RZ, RZ, -R0 ;  /* 0x000000ffff087224 */ /* 0x000fc800078e0a00 */
[----:B------:R-:W-:-:S05]  /*b560*/  IMAD R8, R49, R8, R2 ;  /* 0x0000000831087224 */ /* 0x000fca00078e0202 */
[----:B------:R-:W-:-:S13]  /*b570*/  ISETP.GE.U32.AND P0, PT, R8, R49, PT ;  /* 0x000000310800720c */ /* 0x000fda0003f06070 */
[----:B------:R-:W-:Y:S02]  /*b580*/  @P0 IMAD.IADD R8, R8, 0x1, -R49 ;  /* 0x0000000108080824 */ /* 0x000fe400078e0a31 */
[----:B------:R-:W-:-:S03]  /*b590*/  @P0 VIADD R0, R0, 0x1 ;  /* 0x0000000100000836 */ /* 0x000fc60000000000 */
[----:B------:R-:W-:-:S13]  /*b5a0*/  ISETP.GE.U32.AND P1, PT, R8, R49, PT ;  /* 0x000000310800720c */ /* 0x000fda0003f26070 */
[----:B------:R-:W-:Y:S02]  /*b5b0*/  @P1 IADD3 R0, PT, PT, R0, 0x1, RZ ;  /* 0x0000000100001810 */ /* 0x000fe40007ffe0ff */
[----:B------:R-:W-:-:S05]  /*b5c0*/  @!P2 LOP3.LUT R0, RZ, R49, RZ, 0x33, !PT ;  /* 0x00000031ff00a212 */ /* 0x000fca00078e33ff */
[----:B-1----:R-:W-:-:S05]  /*b5d0*/  IMAD.WIDE.U32 R14, R0, 0x8, R4 ;  /* 0x00000008000e7825 */ /* 0x002fca00078e0004 */
[----:B------:R1:W5:Y:S01]  /*b5e0*/  LDG.E.64 R4, desc[UR36][R14.64] ;  /* 0x000000240e047981 */ /* 0x000362000c1e1b00 */
[----:B------:R-:W-:Y:S01]  /*b5f0*/  IMAD.MOV.U32 R8, RZ, RZ, 0x652b82fe ;  /* 0x652b82feff087424 */ /* 0x000fe200078e00ff */
[----:B------:R-:W-:Y:S01]  /*b600*/  UMOV UR4, 0xfefa39ef ;  /* 0xfefa39ef00047882 */ /* 0x000fe20000000000 */
[----:B------:R-:W-:Y:S01]  /*b610*/  IMAD.MOV.U32 R9, RZ, RZ, 0x3ff71547 ;  /* 0x3ff71547ff097424 */ /* 0x000fe200078e00ff */
[----:B------:R-:W-:Y:S01]  /*b620*/  UMOV UR5, 0x3fe62e42 ;  /* 0x3fe62e4200057882 */ /* 0x000fe20000000000 */
[----:B------:R-:W-:Y:S01]  /*b630*/  DADD R20, -RZ, -R6 ;  /* 0x00000000ff147229 */ /* 0x000fe20000000906 */
[----:B------:R-:W-:Y:S03]  /*b640*/  BSSY.RECONVERGENT B0, `(.L_x_252) ;  /* 0x0000038000007945 */ /* 0x000fe60003800200 */
[----:B------:R-:W-:-:S06]  /*b650*/  DFMA R12, R6, -R8, 6.75539944105574400000e+15 ;  /* 0x43380000060c742b */ /* 0x000fcc0000000808 */
[----:B------:R-:W-:Y:S02]  /*b660*/  MOV R3, R21 ;  /* 0x0000001500037202 */ /* 0x000fe40000000f00 */
[----:B------:R-:W-:Y:S02]  /*b670*/  DADD R8, R12, -6.75539944105574400000e+15 ;  /* 0xc33800000c087429 */ /* 0x000fe40000000000 */
[----:B------:R-:W-:-:S06]  /*b680*/  FSETP.GEU.AND P0, PT, |R3|, 4.1917929649353027344, PT ;  /* 0x4086232b0300780b */ /* 0x000fcc0003f0e200 */
[----:B------:R-:W-:Y:S01]  /*b690*/  DFMA R10, R8, -UR4, -R6 ;  /* 0x80000004080a7c2b */ /* 0x000fe20008000806 */
[----:B------:R-:W-:Y:S01]  /*b6a0*/  UMOV UR4, 0x3b39803f ;  /* 0x3b39803f00047882 */ /* 0x000fe20000000000 */
[----:B------:R-:W-:-:S06]  /*b6b0*/  UMOV UR5, 0x3c7abc9e ;  /* 0x3c7abc9e00057882 */ /* 0x000fcc0000000000 */
[----:B------:R-:W-:Y:S01]  /*b6c0*/  DFMA R10, R8, -UR4, R10 ;  /* 0x80000004080a7c2b */ /* 0x000fe2000800000a */
[----:B------:R-:W-:Y:S01]  /*b6d0*/  UMOV UR4, 0x69ce2bdf ;  /* 0x69ce2bdf00047882 */ /* 0x000fe20000000000 */
[----:B------:R-:W-:Y:S01]  /*b6e0*/  IMAD.MOV.U32 R8, RZ, RZ, -0x35dec16 ;  /* 0xfca213eaff087424 */ /* 0x000fe200078e00ff */
[----:B------:R-:W-:Y:S01]  /*b6f0*/  UMOV UR5, 0x3e5ade15 ;  /* 0x3e5ade1500057882 */ /* 0x000fe20000000000 */
[----:B------:R-:W-:-:S06]  /*b700*/  IMAD.MOV.U32 R9, RZ, RZ, 0x3e928af3 ;  /* 0x3e928af3ff097424 */ /* 0x000fcc00078e00ff */
[----:B------:R-:W-:Y:S01]  /*b710*/  DFMA R8, R10, UR4, R8 ;  /* 0x000000040a087c2b */ /* 0x000fe20008000008 */
[----:B------:R-:W-:Y:S01]  /*b720*/  UMOV UR4, 0x62401315 ;  /* 0x6240131500047882 */ /* 0x000fe20000000000 */
[----:B------:R-:W-:-:S06]  /*b730*/  UMOV UR5, 0x3ec71dee ;  /* 0x3ec71dee00057882 */ /* 0x000fcc0000000000 */
[----:B------:R-:W-:Y:S01]  /*b740*/  DFMA R8, R10, R8, UR4 ;  /* 0x000000040a087e2b */ /* 0x000fe20008000008 */
        /* <DEDUP_REMOVED lines=20> */
[----:B------:R-:W-:-:S08]  /*b890*/  DFMA R8, R10, R8, UR4 ;  /* 0x000000040a087e2b */ /* 0x000fd00008000008 */
[----:B------:R-:W-:-:S08]  /*b8a0*/  DFMA R8, R10, R8, 1 ;  /* 0x3ff000000a08742b */ /* 0x000fd00000000008 */
[----:B------:R-:W-:-:S10]  /*b8b0*/  DFMA R8, R10, R8, 1 ;  /* 0x3ff000000a08742b */ /* 0x000fd40000000008 */
[----:B------:R-:W-:Y:S02]  /*b8c0*/  IMAD R21, R12, 0x100000, R9 ;  /* 0x001000000c157824 */ /* 0x000fe400078e0209 */
[----:B------:R-:W-:Y:S01]  /*b8d0*/  IMAD.MOV.U32 R20, RZ, RZ, R8 ;  /* 0x000000ffff147224 */ /* 0x000fe200078e0008 */
[----:B-1----:R-:W-:Y:S06]  /*b8e0*/  @!P0 BRA `(.L_x_253) ;  /* 0x0000000000348947 */ /* 0x002fec0003800000 */
[----:B------:R-:W-:Y:S01]  /*b8f0*/  FSETP.GEU.AND P1, PT, |R3|, 4.2275390625, PT ;  /* 0x408748000300780b */ /* 0x000fe20003f2e200 */
[C---:B------:R-:W-:Y:S02]  /*b900*/  DADD R10, -R6.reuse, +INF ;  /* 0x7ff00000060a7429 */ /* 0x040fe40000000100 */
[----:B------:R-:W-:-:S08]  /*b910*/  DSETP.GT.AND P0, PT, R6, RZ, PT ;  /* 0x000000ff0600722a */ /* 0x000fd00003f04000 */
[----:B------:R-:W-:Y:S02]  /*b920*/  FSEL R20, R10, RZ, !P0 ;  /* 0x000000ff0a147208 */ /* 0x000fe40004000000 */
[----:B------:R-:W-:Y:S02]  /*b930*/  @!P1 LEA.HI R3, R12, R12, RZ, 0x1 ;  /* 0x0000000c0c039211 */ /* 0x000fe400078f08ff */
[----:B------:R-:W-:Y:S01]  /*b940*/  @!P1 MOV R6, R8 ;  /* 0x0000000800069202 */ /* 0x000fe20000000f00 */
[----:B------:R-:W-:Y:S01]  /*b950*/  @!P1 IMAD.MOV.U32 R8, RZ, RZ, RZ ;  /* 0x000000ffff089224 */ /* 0x000fe200078e00ff */
[----:B------:R-:W-:Y:S02]  /*b960*/  @!P1 SHF.R.S32.HI R3, RZ, 0x1, R3 ;  /* 0x00000001ff039819 */ /* 0x000fe40000011403 */
[----:B------:R-:W-:-:S03]  /*b970*/  FSEL R21, R11, RZ, !P0 ;  /* 0x000000ff0b157208 */ /* 0x000fc60004000000 */
[----:B------:R-:W-:Y:S02]  /*b980*/  @!P1 IMAD.IADD R12, R12, 0x1, -R3 ;  /* 0x000000010c0c9824 */ /* 0x000fe400078e0a03 */
[----:B------:R-:W-:-:S03]  /*b990*/  @!P1 IMAD R7, R3, 0x100000, R9 ;  /* 0x0010000003079824 */ /* 0x000fc600078e0209 */
[----:B------:R-:W-:-:S06]  /*b9a0*/  @!P1 LEA R9, R12, 0x3ff00000, 0x14 ;  /* 0x3ff000000c099811 */ /* 0x000fcc00078ea0ff */
[----:B------:R-:W-:-:S11]  /*b9b0*/  @!P1 DMUL R20, R6, R8 ;  /* 0x0000000806149228 */ /* 0x000fd60000000000 */
.L_x_253:
[----:B------:R-:W-:Y:S05]  /*b9c0*/  BSYNC.RECONVERGENT B0 ;  /* 0x0000000000007941 */ /* 0x000fea0003800200 */
.L_x_252:
[----:B------:R-:W-:Y:S01]  /*b9d0*/  BSSY B0, `(.L_x_254) ;  /* 0x0000009000007945 */ /* 0x000fe20003800000 */
.L_x_255:
[----:B-----5:R-:W-:Y:S01]  /*b9e0*/  DADD R6, R4, R20 ;  /* 0x0000000004067229 */ /* 0x020fe20000000014 */
[----:B------:R-:W-:Y:S09]  /*b9f0*/  YIELD ;  /* 0x0000000000007946 */ /* 0x000ff20003800000 */
[----:B------:R-:W2:Y:S02]  /*ba00*/  ATOMG.E.CAS.64.STRONG.GPU PT, R6, [R14], R4, R6 ;  /* 0x000000040e0673a9 */ /* 0x000ea400001ee506 */
[----:B--2---:R-:W-:Y:S01]  /*ba10*/  ISETP.NE.U32.AND P0, PT, R4, R6, PT ;  /* 0x000000060400720c */ /* 0x004fe20003f05070 */
[----:B------:R-:W-:-:S03]  /*ba20*/  IMAD.MOV.U32 R4, RZ, RZ, R6 ;  /* 0x000000ffff047224 */ /* 0x000fc600078e0006 */
[----:B------:R-:W-:Y:S01]  /*ba30*/  ISETP.NE.AND.EX P0, PT, R5, R7, PT, P0 ;  /* 0x000000070500720c */ /* 0x000fe20003f05300 */
[----:B------:R-:W-:-:S12]  /*ba40*/  IMAD.MOV.U32 R5, RZ, RZ, R7 ;  /* 0x000000ffff057224 */ /* 0x000fd800078e0007 */
[----:B------:R-:W-:Y:S05]  /*ba50*/  @P0 BRA `(.L_x_255) ;  /* 0xfffffffc00e00947 */ /* 0x000fea000383ffff */
[----:B------:R-:W-:Y:S05]  /*ba60*/  BSYNC B0 ;  /* 0x0000000000007941 */ /* 0x000fea0003800000 */
.L_x_254:
[----:B------:R-:W1:Y:S01]  /*ba70*/  LDC.64 R4, c[0x0][0x3a8] ;  /* 0x0000ea00ff047b82 */ /* 0x000e620000000a00 */
[----:B------:R-:W2:Y:S02]  /*ba80*/  LDCU UR4, c[0x0][0x3c4] ;  /* 0x00007880ff0477ac */ /* 0x000ea40008000800 */
[----:B--2---:R-:W-:-:S04]  /*ba90*/  IMAD R9, R0, UR4, R25 ;  /* 0x0000000400097c24 */ /* 0x004fc8000f8e0219 */
[----:B-1----:R-:W-:-:S05]  /*baa0*/  IMAD.WIDE R8, R9, 0x8, R4 ;  /* 0x0000000809087825 */ /* 0x002fca00078e0204 */
[----:B------:R1:W5:Y:S01]  /*bab0*/  LDG.E.64 R4, desc[UR36][R8.64] ;  /* 0x0000002408047981 */ /* 0x000362000c1e1b00 */
[----:B------:R-:W-:Y:S01]  /*bac0*/  BSSY B0, `(.L_x_256) ;  /* 0x0000009000007945 */ /* 0x000fe20003800000 */
.L_x_257:
[----:B-----5:R-:W-:Y:S01]  /*bad0*/  DADD R6, R4, 1 ;  /* 0x3ff0000004067429 */ /* 0x020fe20000000000 */
[----:B------:R-:W-:Y:S09]  /*bae0*/  YIELD ;  /* 0x0000000000007946 */ /* 0x000ff20003800000 */
[----:B------:R-:W2:Y:S02]  /*baf0*/  ATOMG.E.CAS.64.STRONG.GPU PT, R6, [R8], R4, R6 ;  /* 0x00000004080673a9 */ /* 0x000ea400001ee506 */
[----:B--2---:R-:W-:Y:S01]  /*bb00*/  ISETP.NE.U32.AND P0, PT, R4, R6, PT ;  /* 0x000000060400720c */ /* 0x004fe20003f05070 */
[----:B------:R-:W-:-:S03]  /*bb10*/  IMAD.MOV.U32 R4, RZ, RZ, R6 ;  /* 0x000000ffff047224 */ /* 0x000fc600078e0006 */
[-C--:B------:R-:W-:Y:S02]  /*bb20*/  ISETP.NE.AND.EX P0, PT, R5, R7.reuse, PT, P0 ;  /* 0x000000070500720c */ /* 0x080fe40003f05300 */
[----:B------:R-:W-:-:S11]  /*bb30*/  MOV R5, R7 ;  /* 0x0000000700057202 */ /* 0x000fd60000000f00 */
[----:B------:R-:W-:Y:S05]  /*bb40*/  @P0 BRA `(.L_x_257) ;  /* 0xfffffffc00e00947 */ /* 0x000fea000383ffff */
[----:B------:R-:W-:Y:S05]  /*bb50*/  BSYNC B0 ;  /* 0x0000000000007941 */ /* 0x000fea0003800000 */
.L_x_256:
[----:B------:R-:W2:Y:S01]  /*bb60*/  LDC.64 R4, c[0x0][0x390] ;  /* 0x0000e400ff047b82 */ /* 0x000ea20000000a00 */
[----:B------:R-:W-:Y:S01]  /*bb70*/  IMAD R15, R0, 0x6, RZ ;  /* 0x00000006000f7824 */ /* 0x000fe200078e02ff */
[----:B------:R-:W3:Y:S03]  /*bb80*/  LDCU.64 UR4, c[0x0][0x3c8] ;  /* 0x00007900ff0477ac */ /* 0x000ee60008000a00 */
[----:B--2---:R-:W-:-:S05]  /*bb90*/  IMAD.WIDE.U32 R14, R15, 0x8, R4 ;  /* 0x000000080f0e7825 */ /* 0x004fca00078e0004 */
[----:B------:R2:W5:Y:S01]  /*bba0*/  LDG.E.64 R4, desc[UR36][R14.64] ;  /* 0x000000240e047981 */ /* 0x000562000c1e1b00 */
[----:B------:R-:W-:Y:S01]  /*bbb0*/  DADD R88, -R64, R22 ;  /* 0x0000000040587229 */ /* 0x000fe20000000116 */
[----:B------:R-:W-:Y:S01]  /*bbc0*/  BSSY B0, `(.L_x_258) ;  /* 0x0000010000007945 */ /* 0x000fe20003800000 */
[----:B------:R-:W-:Y:S02]  /*bbd0*/  DADD R86, -R66, R18 ;  /* 0x0000000042567229 */ /* 0x000fe40000000112 */
[----:B------:R-:W-:-:S04]  /*bbe0*/  DADD R84, -R72, R16 ;  /* 0x0000000048547229 */ /* 0x000fc80000000110 */
[----:B---3--:R-:W-:Y:S02]  /*bbf0*/  DMUL R88, R88, UR4 ;  /* 0x0000000458587c28 */ /* 0x008fe40008000000 */
[----:B------:R-:W-:Y:S02]  /*bc00*/  DMUL R86, R86, UR4 ;  /* 0x0000000456567c28 */ /* 0x000fe40008000000 */
[----:B------:R-:W-:-:S04]  /*bc10*/  DMUL R84, R84, UR4 ;  /* 0x0000000454547c28 */ /* 0x000fc80008000000 */
[----:B------:R-:W-:-:S08]  /*bc20*/  DMUL R68, R88, R20 ;  /* 0x0000001458447228 */ /* 0x000fd00000000000 */
[----:B--2---:R-:W-:-:S11]  /*bc30*/  DMUL R90, R88, R68 ;  /* 0x00000044585a7228 */ /* 0x004fd60000000000 */
.L_x_259:
        /* <DEDUP_REMOVED lines=9> */
.L_x_258:
[----:B------:R2:W5:Y:S01]  /*bcd0*/  LDG.E.64 R4, desc[UR36][R14.64+0x8] ;  /* 0x000008240e047981 */ /* 0x000562000c1e1b00 */
[----:B------:R-:W-:Y:S01]  /*bce0*/  DMUL R70, R86, R68 ;  /* 0x0000004456467228 */ /* 0x000fe20000000000 */
[----:B------:R-:W-:Y:S10]  /*bcf0*/  BSSY B0, `(.L_x_260) ;  /* 0x0000009000007945 */ /* 0x000ff40003800000 */
.L_x_261:
[----:B-----5:R-:W-:Y:S01]  /*bd00*/  DADD R6, R70, R4 ;  /* 0x0000000046067229 */ /* 0x020fe20000000004 */
[----:B------:R-:W-:Y:S09]  /*bd10*/  YIELD ;  /* 0x0000000000007946 */ /* 0x000ff20003800000 */
[----:B------:R-:W3:Y:S02]  /*bd20*/  ATOMG.E.CAS.64.STRONG.GPU PT, R6, [R14+0x8], R4, R6 ;  /* 0x000008040e0673a9 */ /* 0x000ee400001ee506 */
[----:B---3--:R-:W-:Y:S01]  /*bd30*/  ISETP.NE.U32.AND P0, PT, R4, R6, PT ;  /* 0x000000060400720c */ /* 0x008fe20003f05070 */
[----:B------:R-:W-:-:S03]  /*bd40*/  IMAD.MOV.U32 R4, RZ, RZ, R6 ;  /* 0x000000ffff047224 */ /* 0x000fc600078e0006 */
[----:B------:R-:W-:Y:S01]  /*bd50*/  ISETP.NE.AND.EX P0, PT, R5, R7, PT, P0 ;  /* 0x000000070500720c */ /* 0x000fe20003f05300 */
[----:B------:R-:W-:-:S12]  /*bd60*/  IMAD.MOV.U32 R5, RZ, RZ, R7 ;  /* 0x000000ffff057224 */ /* 0x000fd800078e0007 */
[----:B------:R-:W-:Y:S05]  /*bd70*/  @P0 BRA `(.L_x_261) ;  /* 0xfffffffc00e00947 */ /* 0x000fea000383ffff */
[----:B------:R-:W-:Y:S05]  /*bd80*/  BSYNC B0 ;  /* 0x0000000000007941 */ /* 0x000fea0003800000 */
.L_x_260:
[----:B------:R3:W5:Y:S01]  /*bd90*/  LDG.E.64 R4, desc[UR36][R14.64+0x10] ;  /* 0x000010240e047981 */ /* 0x000762000c1e1b00 */
[----:B------:R-:W-:Y:S01]  /*bda0*/  DMUL R68, R84, R68 ;  /* 0x0000004454447228 */ /* 0x000fe20000000000 */
[----:B------:R-:W-:Y:S10]  /*bdb0*/  BSSY B0, `(.L_x_262) ;  /* 0x0000009000007945 */ /* 0x000ff40003800000 */
.L_x_263:
[----:B-----5:R-:W-:Y:S01]  /*bdc0*/  DADD R6, R68, R4 ;  /* 0x0000000044067229 */ /* 0x020fe20000000004 */
[----:B------:R-:W-:Y:S09]  /*bdd0*/  YIELD ;  /* 0x0000000000007946 */ /* 0x000ff20003800000 */
[----:B------:R-:W4:Y:S02]  /*bde0*/  ATOMG.E.CAS.64.STRONG.GPU PT, R6, [R14+0x10], R4, R6 ;  /* 0x000010040e0673a9 */ /* 0x000f2400001ee506 */
[----:B----4-:R-:W-:-:S02]  /*bdf0*/  ISETP.NE.U32.AND P0, PT, R4, R6, PT ;  /* 0x000000060400720c */ /* 0x010fc40003f05070 */
[----:B------:R-:W-:Y:S02]  /*be00*/  MOV R4, R6 ;  /* 0x0000000600047202 */ /* 0x000fe40000000f00 */
[----:B------:R-:W-:Y:S01]  /*be10*/  ISETP.NE.AND.EX P0, PT, R5, R7, PT, P0 ;  /* 0x000000070500720c */ /* 0x000fe20003f05300 */
[----:B------:R-:W-:-:S12]  /*be20*/  IMAD.MOV.U32 R5, RZ, RZ, R7 ;  /* 0x000000ffff057224 */ /* 0x000fd800078e0007 */
[----:B------:R-:W-:Y:S05]  /*be30*/  @P0 BRA `(.L_x_263) ;  /* 0xfffffffc00e00947 */ /* 0x000fea000383ffff */
[----:B------:R-:W-:Y:S05]  /*be40*/  BSYNC B0 ;  /* 0x0000000000007941 */ /* 0x000fea0003800000 */
.L_x_262:
[----:B------:R4:W5:Y:S01]  /*be50*/  LDG.E.64 R4, desc[UR36][R14.64+0x18] ;  /* 0x000018240e047981 */ /* 0x000962000c1e1b00 */
[C---:B------:R-:W-:Y:S01]  /*be60*/  DMUL R10, R86.reuse, R20 ;  /* 0x00000014560a7228 */ /* 0x040fe20000000000 */
[----:B------:R-:W-:Y:S07]  /*be70*/  BSSY B0, `(.L_x_264) ;  /* 0x000000a000007945 */ /* 0x000fee0003800000 */
[----:B------:R-:W-:-:S11]  /*be80*/  DMUL R12, R86, R10 ;  /* 0x0000000a560c7228 */ /* 0x000fd60000000000 */
.L_x_265:
[----:B-----5:R-:W-:Y:S01]  /*be90*/  DADD R6, R12, R4 ;  /* 0x000000000c067229 */ /* 0x020fe20000000004 */
[----:B------:R-:W-:Y:S09]  /*bea0*/  YIELD ;  /* 0x0000000000007946 */ /* 0x000ff20003800000 */
[----:B------:R-:W2:Y:S02]  /*beb0*/  ATOMG.E.CAS.64.STRONG.GPU PT, R6, [R14+0x18], R4, R6 ;  /* 0x000018040e0673a9 */ /* 0x000ea400001ee506 */
[----:B--2---:R-:W-:Y:S01]  /*bec0*/  ISETP.NE.U32.AND P0, PT, R4, R6, PT ;  /* 0x000000060400720c */ /* 0x004fe20003f05070 */
[----:B------:R-:W-:-:S03]  /*bed0*/  IMAD.MOV.U32 R4, RZ, RZ, R6 ;  /* 0x000000ffff047224 */ /* 0x000fc600078e0006 */
[----:B------:R-:W-:Y:S01]  /*bee0*/  ISETP.NE.AND.EX P0, PT, R5, R7, PT, P0 ;  /* 0x000000070500720c */ /* 0x000fe20003f05300 */
[----:B------:R-:W-:-:S12]  /*bef0*/  IMAD.MOV.U32 R5, RZ, RZ, R7 ;  /* 0x000000ffff057224 */ /* 0x000fd800078e0007 */
[----:B------:R-:W-:Y:S05]  /*bf00*/  @P0 BRA `(.L_x_265) ;  /* 0xfffffffc00e00947 */ /* 0x000fea000383ffff */
[----:B------:R-:W-:Y:S05]  /*bf10*/  BSYNC B0 ;  /* 0x0000000000007941 */ /* 0x000fea0003800000 */
.L_x_264:
[----:B------:R2:W5:Y:S01]  /*bf20*/  LDG.E.64 R4, desc[UR36][R14.64+0x20] ;  /* 0x000020240e047981 */ /* 0x000562000c1e1b00 */
[----:B------:R-:W-:Y:S01]  /*bf30*/  DMUL R10, R84, R10 ;  /* 0x0000000a540a7228 */ /* 0x000fe20000000000 */
[----:B------:R-:W-:Y:S10]  /*bf40*/  BSSY B0, `(.L_x_266) ;  /* 0x0000009000007945 */ /* 0x000ff40003800000 */
.L_x_267:
[----:B-----5:R-:W-:Y:S01]  /*bf50*/  DADD R6, R10, R4 ;  /* 0x000000000a067229 */ /* 0x020fe20000000004 */
[----:B------:R-:W-:Y:S09]  /*bf60*/  YIELD ;  /* 0x0000000000007946 */ /* 0x000ff20003800000 */
[----:B------:R-:W2:Y:S02]  /*bf70*/  ATOMG.E.CAS.64.STRONG.GPU PT, R6, [R14+0x20], R4, R6 ;  /* 0x000020040e0673a9 */ /* 0x000ea400001ee506 */
[----:B--2---:R-:W-:Y:S01]  /*bf80*/  ISETP.NE.U32.AND P0, PT, R4, R6, PT ;  /* 0x000000060400720c */ /* 0x004fe20003f05070 */
[----:B------:R-:W-:-:S03]  /*bf90*/  IMAD.MOV.U32 R4, RZ, RZ, R6 ;  /* 0x000000ffff047224 */ /* 0x000fc600078e0006 */
[-C--:B------:R-:W-:Y:S02]  /*bfa0*/  ISETP.NE.AND.EX P0, PT, R5, R7.reuse, PT, P0 ;  /* 0x000000070500720c */ /* 0x080fe40003f05300 */
[----:B------:R-:W-:-:S11]  /*bfb0*/  MOV R5, R7 ;  /* 0x0000000700057202 */ /* 0x000fd60000000f00 */
[----:B------:R-:W-:Y:S05]  /*bfc0*/  @P0 BRA `(.L_x_267) ;  /* 0xfffffffc00e00947 */ /* 0x000fea000383ffff */
[----:B------:R-:W-:Y:S05]  /*bfd0*/  BSYNC B0 ;  /* 0x0000000000007941 */ /* 0x000fea0003800000 */
.L_x_266:
[----:B------:R2:W5:Y:S01]  /*bfe0*/  LDG.E.64 R4, desc[UR36][R14.64+0x28] ;  /* 0x000028240e047981 */ /* 0x000562000c1e1b00 */
[C---:B-1----:R-:W-:Y:S01]  /*bff0*/  DMUL R8, R84.reuse, R20 ;  /* 0x0000001454087228 */ /* 0x042fe20000000000 */
[----:B------:R-:W-:Y:S07]  /*c000*/  BSSY B0, `(.L_x_268) ;  /* 0x000000a000007945 */ /* 0x000fee0003800000 */
[----:B------:R-:W-:-:S11]  /*c010*/  DMUL R8, R84, R8 ;  /* 0x0000000854087228 */ /* 0x000fd60000000000 */
.L_x_269:
        /* <DEDUP_REMOVED lines=9> */
.L_x_268:
[----:B---34-:R-:W1:Y:S01]  /*c0b0*/  LDC.64 R14, c[0x0][0x398] ;  /* 0x0000e600ff0e7b82 */ /* 0x018e620000000a00 */
[----:B------:R-:W-:-:S04]  /*c0c0*/  IMAD R3, R0, 0xf, RZ ;  /* 0x0000000f00037824 */ /* 0x000fc800078e02ff */
[----:B-1----:R-:W-:-:S05]  /*c0d0*/  IMAD.WIDE.U32 R14, R3, 0x8, R14 ;  /* 0x00000008030e7825 */ /* 0x002fca00078e000e */
[----:B------:R1:W5:Y:S01]  /*c0e0*/  LDG.E.64 R4, desc[UR36][R14.64] ;  /* 0x000000240e047981 */ /* 0x000362000c1e1b00 */
[C---:B------:R-:W-:Y:S01]  /*c0f0*/  DMUL R92, R88.reuse, R90 ;  /* 0x0000005a585c7228 */ /* 0x040fe20000000000 */
[----:B------:R-:W-:Y:S07]  /*c100*/  BSSY B0, `(.L_x_270) ;  /* 0x000000a000007945 */ /* 0x000fee0003800000 */
[----:B------:R-:W-:-:S11]  /*c110*/  DMUL R94, R88, R92 ;  /* 0x0000005c585e7228 */ /* 0x000fd60000000000 */
.L_x_271:
        /* <DEDUP_REMOVED lines=9> */
.L_x_270:
[----:B------:R2:W5:Y:S01]  /*c1b0*/  LDG.E.64 R4, desc[UR36][R14.64+0x8] ;  /* 0x000008240e047981 */ /* 0x000562000c1e1b00 */
[----:B------:R-:W-:Y:S01]  /*c1c0*/  DMUL R94, R86, R92 ;  /* 0x0000005c565e7228 */ /* 0x000fe20000000000 */
[----:B------:R-:W-:Y:S10]  /*c1d0*/  BSSY B0, `(.L_x_272) ;  /* 0x0000009000007945 */ /* 0x000ff40003800000 */
.L_x_273:
[----:B-----5:R-:W-:Y:S01]  /*c1e0*/  DADD R6, R94, R4 ;  /* 0x000000005e067229 */ /* 0x020fe20000000004 */
[----:B------:R-:W-:Y:S09]  /*c1f0*/  YIELD ;  /* 0x0000000000007946 */ /* 0x000ff20003800000 */
[----:B------:R-:W3:Y:S02]  /*c200*/  ATOMG.E.CAS.64.STRONG.GPU PT, R6, [R14+0x8], R4, R6 ;  /* 0x000008040e0673a9 */ /* 0x000ee400001ee506 */
[----:B---3--:R-:W-:-:S02]  /*c210*/  ISETP.NE.U32.AND P0, PT, R4, R6, PT ;  /* 0x000000060400720c */ /* 0x008fc40003f05070 */
[----:B------:R-:W-:Y:S02]  /*c220*/  MOV R4, R6 ;  /* 0x0000000600047202 */ /* 0x000fe40000000f00 */
[----:B------:R-:W-:Y:S01]  /*c230*/  ISETP.NE.AND.EX P0, PT, R5, R7, PT, P0 ;  /* 0x000000070500720c */ /* 0x000fe20003f05300 */
[----:B------:R-:W-:-:S12]  /*c240*/  IMAD.MOV.U32 R5, RZ, RZ, R7 ;  /* 0x000000ffff057224 */ /* 0x000fd800078e0007 */
[----:B------:R-:W-:Y:S05]  /*c250*/  @P0 BRA `(.L_x_273) ;  /* 0xfffffffc00e00947 */ /* 0x000fea000383ffff */
[----:B------:R-:W-:Y:S05]  /*c260*/  BSYNC B0 ;  /* 0x0000000000007941 */ /* 0x000fea0003800000 */
.L_x_272:
[----:B------:R3:W5:Y:S01]  /*c270*/  LDG.E.64 R4, desc[UR36][R14.64+0x10] ;  /* 0x000010240e047981 */ /* 0x000762000c1e1b00 */
[----:B------:R-:W-:Y:S01]  /*c280*/  DMUL R92, R84, R92 ;  /* 0x0000005c545c7228 */ /* 0x000fe20000000000 */
[----:B------:R-:W-:Y:S10]  /*c290*/  BSSY B0, `(.L_x_274) ;  /* 0x0000009000007945 */ /* 0x000ff40003800000 */
.L_x_275:
[----:B-----5:R-:W-:Y:S01]  /*c2a0*/  DADD R6, R92, R4 ;  /* 0x000000005c067229 */ /* 0x020fe20000000004 */
[----:B------:R-:W-:Y:S09]  /*c2b0*/  YIELD ;  /* 0x0000000000007946 */ /* 0x000ff20003800000 */
[----:B------:R-:W4:Y:S02]  /*c2c0*/  ATOMG.E.CAS.64.STRONG.GPU PT, R6, [R14+0x10], R4, R6 ;  /* 0x000010040e0673a9 */ /* 0x000f2400001ee506 */
[----:B----4-:R-:W-:Y:S01]  /*c2d0*/  ISETP.NE.U32.AND P0, PT, R4, R6, PT ;  /* 0x000000060400720c */ /* 0x010fe20003f05070 */
[----:B------:R-:W-:-:S03]  /*c2e0*/  IMAD.MOV.U32 R4, RZ, RZ, R6 ;  /* 0x000000ffff047224 */ /* 0x000fc600078e0006 */
[----:B------:R-:W-:Y:S01]  /*c2f0*/  ISETP.NE.AND.EX P0, PT, R5, R7, PT, P0 ;  /* 0x000000070500720c */ /* 0x000fe20003f05300 */
[----:B------:R-:W-:-:S12]  /*c300*/  IMAD.MOV.U32 R5, RZ, RZ, R7 ;  /* 0x000000ffff057224 */ /* 0x000fd800078e0007 */
[----:B------:R-:W-:Y:S05]  /*c310*/  @P0 BRA `(.L_x_275) ;  /* 0xfffffffc00e00947 */ /* 0x000fea000383ffff */
[----:B------:R-:W-:Y:S05]  /*c320*/  BSYNC B0 ;  /* 0x0000000000007941 */ /* 0x000fea0003800000 */
.L_x_274:
[----:B------:R4:W5:Y:S01]  /*c330*/  LDG.E.64 R4, desc[UR36][R14.64+0x18] ;  /* 0x000018240e047981 */ /* 0x000962000c1e1b00 */
[C---:B------:R-:W-:Y:S01]  /*c340*/  DMUL R92, R86.reuse, R90 ;  /* 0x0000005a565c7228 */ /* 0x040fe20000000000 */
[----:B------:R-:W-:Y:S07]  /*c350*/  BSSY B0, `(.L_x_276) ;  /* 0x000000a000007945 */ /* 0x000fee0003800000 */
[----:B------:R-:W-:-:S11]  /*c360*/  DMUL R94, R86, R92 ;  /* 0x0000005c565e7228 */ /* 0x000fd60000000000 */
.L_x_277:
        /* <DEDUP_REMOVED lines=9> */
.L_x_276:
[----:B------:R2:W5:Y:S01]  /*c400*/  LDG.E.64 R4, desc[UR36][R14.64+0x20] ;  /* 0x000020240e047981 */ /* 0x000562000c1e1b00 */
[----:B------:R-:W-:Y:S01]  /*c410*/  DMUL R92, R84, R92 ;  /* 0x0000005c545c7228 */ /* 0x000fe20000000000 */
[----:B------:R-:W-:Y:S10]  /*c420*/  BSSY B0, `(.L_x_278) ;  /* 0x0000009000007945 */ /* 0x000ff40003800000 */
.L_x_279:
        /* <DEDUP_REMOVED lines=9> */
.L_x_278:
[----:B------:R2:W5:Y:S01]  /*c4c0*/  LDG.E.64 R4, desc[UR36][R14.64+0x28] ;  /* 0x000028240e047981 */ /* 0x000562000c1e1b00 */
[C---:B------:R-:W-:Y:S01]  /*c4d0*/  DMUL R90, R84.reuse, R90 ;  /* 0x0000005a545a7228 */ /* 0x040fe20000000000 */
[----:B------:R-:W-:Y:S07]  /*c4e0*/  BSSY B0, `(.L_x_280) ;  /* 0x000000a000007945 */ /* 0x000fee0003800000 */
[----:B------:R-:W-:-:S11]  /*c4f0*/  DMUL R90, R84, R90 ;  /* 0x0000005a545a7228 */ /* 0x000fd60000000000 */
.L_x_281:
        /* <DEDUP_REMOVED lines=9> */
.L_x_280:
[----:B------:R2:W5:Y:S01]  /*c590*/  LDG.E.64 R4, desc[UR36][R14.64+0x30] ;  /* 0x000030240e047981 */ /* 0x000562000c1e1b00 */
[C---:B------:R-:W-:Y:S01]  /*c5a0*/  DMUL R90, R86.reuse, R70 ;  /* 0x00000046565a7228 */ /* 0x040fe20000000000 */
[----:B------:R-:W-:Y:S07]  /*c5b0*/  BSSY B0, `(.L_x_282) ;  /* 0x000000a000007945 */ /* 0x000fee0003800000 */
[----:B------:R-:W-:-:S11]  /*c5c0*/  DMUL R92, R86, R90 ;  /* 0x0000005a565c7228 */ /* 0x000fd60000000000 */
.L_x_283:
[----:B-----5:R-:W-:Y:S01]  /*c5d0*/  DADD R6, R92, R4 ;  /* 0x000000005c067229 */ /* 0x020fe20000000004 */
[----:B------:R-:W-:Y:S09]  /*c5e0*/  YIELD ;  /* 0x0000000000007946 */ /* 0x000ff20003800000 */
[----:B------:R-:W2:Y:S02]  /*c5f0*/  ATOMG.E.CAS.64.STRONG.GPU PT, R6, [R14+0x30], R4, R6 ;  /* 0x000030040e0673a9 */ /* 0x000ea400001ee506 */
[----:B--2---:R-:W-:-:S02]  /*c600*/  ISETP.NE.U32.AND P0, PT, R4, R6, PT ;  /* 0x000000060400720c */ /* 0x004fc40003f05070 */
[----:B------:R-:W-:Y:S02]  /*c610*/  MOV R4, R6 ;  /* 0x0000000600047202 */ /* 0x000fe40000000f00 */
[----:B------:R-:W-:Y:S01]  /*c620*/  ISETP.NE.AND.EX P0, PT, R5, R7, PT, P0 ;  /* 0x000000070500720c */ /* 0x000fe20003f05300 */
[----:B------:R-:W-:-:S12]  /*c630*/  IMAD.MOV.U32 R5, RZ, RZ, R7 ;  /* 0x000000ffff057224 */ /* 0x000fd800078e0007 */
[----:B------:R-:W-:Y:S05]  /*c640*/  @P0 BRA `(.L_x_283) ;  /* 0xfffffffc00e00947 */ /* 0x000fea000383ffff */
[----:B------:R-:W-:Y:S05]  /*c650*/  BSYNC B0 ;  /* 0x0000000000007941 */ /* 0x000fea0003800000 */
.L_x_282:
[----:B------:R2:W5:Y:S01]  /*c660*/  LDG.E.64 R4, desc[UR36][R14.64+0x38] ;  /* 0x000038240e047981 */ /* 0x000562000c1e1b00 */
[----:B------:R-:W-:Y:S01]  /*c670*/  DMUL R90, R84, R90 ;  /* 0x0000005a545a7228 */ /* 0x000fe20000000000 */
[----:B------:R-:W-:Y:S10]  /*c680*/  BSSY B0, `(.L_x_284) ;  /* 0x0000009000007945 */ /* 0x000ff40003800000 */
.L_x_285:
        /* <DEDUP_REMOVED lines=9> */
.L_x_284:
[----:B------:R2:W5:Y:S01]  /*c720*/  LDG.E.64 R4, desc[UR36][R14.64+0x40] ;  /* 0x000040240e047981 */ /* 0x000562000c1e1b00 */
[C---:B------:R-:W-:Y:S01]  /*c730*/  DMUL R70, R84.reuse, R70 ;  /* 0x0000004654467228 */ /* 0x040fe20000000000 */
[----:B------:R-:W-:Y:S07]  /*c740*/  BSSY B0, `(.L_x_286) ;  /* 0x000000a000007945 */ /* 0x000fee0003800000 */
[----:B------:R-:W-:-:S11]  /*c750*/  DMUL R70, R84, R70 ;  /* 0x0000004654467228 */ /* 0x000fd60000000000 */
.L_x_287:
        /* <DEDUP_REMOVED lines=9> */
.L_x_286:
[----:B------:R2:W5:Y:S01]  /*c7f0*/  LDG.E.64 R4, desc[UR36][R14.64+0x48] ;  /* 0x000048240e047981 */ /* 0x000562000c1e1b00 */
[C---:B------:R-:W-:Y:S01]  /*c800*/  DMUL R68, R84.reuse, R68 ;  /* 0x0000004454447228 */ /* 0x040fe20000000000 */
[----:B------:R-:W-:Y:S07]  /*c810*/  BSSY B0, `(.L_x_288) ;  /* 0x000000a000007945 */ /* 0x000fee0003800000 */
[----:B------:R-:W-:-:S11]  /*c820*/  DMUL R68, R84, R68 ;  /* 0x0000004454447228 */ /* 0x000fd60000000000 */
.L_x_289:
        /* <DEDUP_REMOVED lines=9> */
.L_x_288:
[----:B------:R2:W5:Y:S01]  /*c8c0*/  LDG.E.64 R4, desc[UR36][R14.64+0x50] ;  /* 0x000050240e047981 */ /* 0x000562000c1e1b00 */
[C---:B------:R-:W-:Y:S01]  /*c8d0*/  DMUL R68, R86.reuse, R12 ;  /* 0x0000000c56447228 */ /* 0x040fe20000000000 */
[----:B------:R-:W-:Y:S07]  /*c8e0*/  BSSY B0, `(.L_x_290) ;  /* 0x000000a000007945 */ /* 0x000fee0003800000 */
[----:B------:R-:W-:-:S11]  /*c8f0*/  DMUL R70, R86, R68 ;  /* 0x0000004456467228 */ /* 0x000fd60000000000 */
.L_x_291:
        /* <DEDUP_REMOVED lines=9> */
.L_x_290:
[----:B------:R2:W5:Y:S01]  /*c990*/  LDG.E.64 R4, desc[UR36][R14.64+0x58] ;  /* 0x000058240e047981 */ /* 0x000562000c1e1b00 */
[----:B------:R-:W-:Y:S01]  /*c9a0*/  DMUL R68, R84, R68 ;  /* 0x0000004454447228 */ /* 0x000fe20000000000 */
[----:B------:R-:W-:Y:S10]  /*c9b0*/  BSSY B0, `(.L_x_292) ;  /* 0x0000009000007945 */ /* 0x000ff40003800000 */
.L_x_293:
        /* <DEDUP_REMOVED lines=9> */
.L_x_292:
[----:B------:R2:W5:Y:S01]  /*ca50*/  LDG.E.64 R4, desc[UR36][R14.64+0x60] ;  /* 0x000060240e047981 */ /* 0x000562000c1e1b00 */
[C---:B------:R-:W-:Y:S01]  /*ca60*/  DMUL R12, R84.reuse, R12 ;  /* 0x0000000c540c7228 */ /* 0x040fe20000000000 */
[----:B------:R-:W-:Y:S07]  /*ca70*/  BSSY B0, `(.L_x_294) ;  /* 0x000000a000007945 */ /* 0x000fee0003800000 */
[----:B------:R-:W-:-:S11]  /*ca80*/  DMUL R12, R84, R12 ;  /* 0x0000000c540c7228 */ /* 0x000fd60000000000 */
.L_x_295:
        /* <DEDUP_REMOVED lines=9> */
.L_x_294:
[----:B------:R2:W5:Y:S01]  /*cb20*/  LDG.E.64 R4, desc[UR36][R14.64+0x68] ;  /* 0x000068240e047981 */ /* 0x000562000c1e1b00 */
[C---:B------:R-:W-:Y:S01]  /*cb30*/  DMUL R10, R84.reuse, R10 ;  /* 0x0000000a540a7228 */ /* 0x040fe20000000000 */
[----:B------:R-:W-:Y:S07]  /*cb40*/  BSSY B0, `(.L_x_296) ;  /* 0x000000a000007945 */ /* 0x000fee0003800000 */
[----:B------:R-:W-:-:S11]  /*cb50*/  DMUL R10, R84, R10 ;  /* 0x0000000a540a7228 */ /* 0x000fd60000000000 */
.L_x_297:
        /* <DEDUP_REMOVED lines=9> */
.L_x_296:
[----:B------:R2:W5:Y:S01]  /*cbf0*/  LDG.E.64 R4, desc[UR36][R14.64+0x70] ;  /* 0x000070240e047981 */ /* 0x000562000c1e1b00 */
[C---:B------:R-:W-:Y:S01]  /*cc00*/  DMUL R8, R84.reuse, R8 ;  /* 0x0000000854087228 */ /* 0x040fe20000000000 */
[----:B------:R-:W-:Y:S07]  /*cc10*/  BSSY B0, `(.L_x_298) ;  /* 0x000000a000007945 */ /* 0x000fee0003800000 */
[----:B------:R-:W-:-:S11]  /*cc20*/  DMUL R8, R84, R8 ;  /* 0x0000000854087228 */ /* 0x000fd60000000000 */
.L_x_299:
        /* <DEDUP_REMOVED lines=9> */
.L_x_298:
[----:B------:R-:W2:Y:S02]  /*ccc0*/  LDCU UR4, c[0x0][0x3c0] ;  /* 0x00007800ff0477ac */ /* 0x000ea40008000800 */
[----:B--2---:R-:W-:-:S09]  /*ccd0*/  UISETP.GE.AND UP0, UPT, UR4, 0x1, UPT ;  /* 0x000000010400788c */ /* 0x004fd2000bf06270 */
[----:B------:R-:W-:Y:S05]  /*cce0*/  BRA.U !UP0, `(.L_x_184) ;  /* 0x0000000908207547 */ /* 0x000fea000b800000 */
[----:B------:R-:W2:Y:S01]  /*ccf0*/  LDC.64 R90, c[0x0][0x3b0] ;  /* 0x0000ec00ff5a7b82 */ /* 0x000ea20000000a00 */
[----:B------:R-:W-:Y:S02]  /*cd00*/  IMAD.MOV.U32 R107, RZ, RZ, RZ ;  /* 0x000000ffff6b7224 */ /* 0x000fe400078e00ff */
[----:B--2---:R-:W-:-:S07]  /*cd10*/  IMAD.WIDE.U32 R90, R0, 0x8, R90 ;  /* 0x00000008005a7825 */ /* 0x004fce00078e005a */
.L_x_310:
[----:B-1-34-:R-:W2:Y:S01]  /*cd20*/  LDG.E.64 R14, desc[UR36][R90.64] ;  /* 0x000000245a0e7981 */ /* 0x01aea2000c1e1b00 */
[----:B------:R-:W1:Y:S02]  /*cd30*/  LDC.64 R4, c[0x0][0x3f8] ;  /* 0x0000fe00ff047b82 */ /* 0x000e640000000a00 */
[----:B-1----:R-:W-:-:S05]  /*cd40*/  IMAD.WIDE.U32 R4, R107, 0x8, R4 ;  /* 0x000000086b047825 */ /* 0x002fca00078e0004 */
[----:B------:R-:W3:Y:S01]  /*cd50*/  LDG.E.64 R96, desc[UR36][R4.64] ;  /* 0x0000002404607981 */ /* 0x000ee2000c1e1b00 */
[----:B------:R-:W-:Y:S01]  /*cd60*/  IMAD.MOV.U32 R6, RZ, RZ, 0x1 ;  /* 0x00000001ff067424 */ /* 0x000fe200078e00ff */
[----:B------:R-:W-:Y:S01]  /*cd70*/  BSSY.RECONVERGENT B1, `(.L_x_300) ;  /* 0x0000011000017945 */ /* 0x000fe20003800200 */
[----:B--2---:R-:W1:Y:S04]  /*cd80*/  MUFU.RCP64H R7, R15 ;  /* 0x0000000f00077308 */ /* 0x004e680000001800 */
[----:B-1----:R-:W-:-:S08]  /*cd90*/  DFMA R8, -R14, R6, 1 ;  /* 0x3ff000000e08742b */ /* 0x002fd00000000106 */
[----:B------:R-:W-:Y:S01]  /*cda0*/  DFMA R8, R8, R8, R8 ;  /* 0x000000080808722b */ /* 0x000fe20000000008 */
[----:B---3--:R-:W-:-:S07]  /*cdb0*/  FSETP.GEU.AND P1, PT, |R97|, 6.5827683646048100446e-37, PT ;  /* 0x036000006100780b */ /* 0x008fce0003f2e200 */
        /* <DEDUP_REMOVED lines=12> */
.L_x_301:
[----:B------:R-:W-:Y:S05]  /*ce80*/  BSYNC.RECONVERGENT B1 ;  /* 0x0000000000017941 */ /* 0x000fea0003800200 */
.L_x_300:
[----:B------:R-:W1:Y:S01]  /*ce90*/  MUFU.RSQ64H R5, R71 ;  /* 0x0000004700057308 */ /* 0x000e620000001c00 */
[----:B------:R-:W-:Y:S01]  /*cea0*/  VIADD R4, R71, 0xfcb00000 ;  /* 0xfcb0000047047836 */ /* 0x000fe20000000000 */
[----:B------:R-:W-:Y:S01]  /*ceb0*/  BSSY.RECONVERGENT B0, `(.L_x_302) ;  /* 0x0000014000007945 */ /* 0x000fe20003800200 */
[----:B------:R-:W-:Y:S02]  /*cec0*/  IMAD.MOV.U32 R8, RZ, RZ, 0x0 ;  /* 0x00000000ff087424 */ /* 0x000fe400078e00ff */
[----:B------:R-:W-:Y:S01]  /*ced0*/  IMAD.MOV.U32 R9, RZ, RZ, 0x3fd80000 ;  /* 0x3fd80000ff097424 */ /* 0x000fe200078e00ff */
[----:B------:R-:W-:Y:S01]  /*cee0*/  ISETP.GE.U32.AND P0, PT, R4, 0x7ca00000, PT ;  /* 0x7ca000000400780c */ /* 0x000fe20003f06070 */
[----:B-1----:R-:W-:-:S08]  /*cef0*/  DMUL R6, R4, R4 ;  /* 0x0000000404067228 */ /* 0x002fd00000000000 */
[----:B------:R-:W-:-:S08]  /*cf00*/  DFMA R6, -R6, R70, 1 ;  /* 0x3ff000000606742b */ /* 0x000fd00000000146 */
[----:B------:R-:W-:Y:S02]  /*cf10*/  DFMA R8, R6, R8, 0.5 ;  /* 0x3fe000000608742b */ /* 0x000fe40000000008 */
[----:B------:R-:W-:-:S08]  /*cf20*/  DMUL R6, R4, R6 ;  /* 0x0000000604067228 */ /* 0x000fd00000000000 */
[----:B------:R-:W-:-:S08]  /*cf30*/  DFMA R10, R8, R6, R4 ;  /* 0x00000006080a722b */ /* 0x000fd00000000004 */
[----:B------:R-:W-:Y:S02]  /*cf40*/  DMUL R12, R10, R70 ;  /* 0x000000460a0c7228 */ /* 0x000fe40000000000 */
[----:B------:R-:W-:Y:S01]  /*cf50*/  VIADD R9, R11, 0xfff00000 ;  /* 0xfff000000b097836 */ /* 0x000fe20000000000 */
[----:B------:R-:W-:-:S05]  /*cf60*/  MOV R8, R10 ;  /* 0x0000000a00087202 */ /* 0x000fca0000000f00 */
[----:B------:R-:W-:-:S08]  /*cf70*/  DFMA R14, R12, -R12, R70 ;  /* 0x8000000c0c0e722b */ /* 0x000fd00000000046 */
[----:B------:R-:W-:Y:S01]  /*cf80*/  DFMA R6, R14, R8, R12 ;  /* 0x000000080e06722b */ /* 0x000fe2000000000c */
[----:B------:R-:W-:Y:S10]  /*cf90*/  @!P0 BRA `(.L_x_303) ;  /* 0x0000000000148947 */ /* 0x000ff40003800000 */
[----:B------:R-:W-:Y:S01]  /*cfa0*/  IMAD.MOV.U32 R11, RZ, RZ, R9 ;  /* 0x000000ffff0b7224 */ /* 0x000fe200078e0009 */
[----:B------:R-:W-:-:S07]  /*cfb0*/  MOV R68, 0xcfd0 ;  /* 0x0000cfd000447802 */ /* 0x000fce0000000f00 */
[----:B0-----:R-:W-:Y:S05]  /*cfc0*/  CALL.REL.NOINC `($__internal_1_$__cuda_sm20_dsqrt_rn_f64_mediumpath_v1) ;  /* 0x0000000c002c7944 */ /* 0x001fea0003c00000 */
[----:B------:R-:W-:Y:S02]  /*cfd0*/  IMAD.MOV.U32 R6, RZ, RZ, R8 ;  /* 0x000000ffff067224 */ /* 0x000fe400078e0008 */
[----:B------:R-:W-:-:S07]  /*cfe0*/  IMAD.MOV.U32 R7, RZ, RZ, R9 ;  /* 0x000000ffff077224 */ /* 0x000fce00078e0009 */
.L_x_303:
[----:B------:R-:W-:Y:S05]  /*cff0*/  BSYNC.RECONVERGENT B0 ;  /* 0x0000000000007941 */ /* 0x000fea0003800200 */
.L_x_302:
[----:B------:R-:W1:Y:S01]  /*d000*/  LDC.64 R4, c[0x0][0x400] ;  /* 0x00010000ff047b82 */ /* 0x000e620000000a00 */
[----:B------:R-:W-:-:S04]  /*d010*/  IMAD R3, R107, 0x3, RZ ;  /* 0x000000036b037824 */ /* 0x000fc800078e02ff */
[----:B-1----:R-:W-:-:S05]  /*d020*/  IMAD.WIDE.U32 R4, R3, 0x8, R4 ;  /* 0x0000000803047825 */ /* 0x002fca00078e0004 */
[----:B------:R-:W2:Y:S04]  /*d030*/  LDG.E.64 R10, desc[UR36][R4.64+0x8] ;  /* 0x00000824040a7981 */ /* 0x000ea8000c1e1b00 */
[----:B------:R-:W3:Y:S04]  /*d040*/  LDG.E.64 R8, desc[UR36][R4.64] ;  /* 0x0000002404087981 */ /* 0x000ee8000c1e1b00 */
[----:B------:R-:W4:Y:S01]  /*d050*/  LDG.E.64 R12, desc[UR36][R4.64+0x10] ;  /* 0x00001024040c7981 */ /* 0x000f22000c1e1b00 */
[----:B------:R-:W-:Y:S01]  /*d060*/  BSSY.RECONVERGENT B0, `(.L_x_304) ;  /* 0x0000020000007945 */ /* 0x000fe20003800200 */
[----:B--2---:R-:W-:-:S08]  /*d070*/  DMUL R10, R86, R10 ;  /* 0x0000000a560a7228 */ /* 0x004fd00000000000 */
[----:B---3--:R-:W-:-:S08]  /*d080*/  DFMA R8, R88, R8, R10 ;  /* 0x000000085808722b */ /* 0x008fd0000000000a */
[----:B----4-:R-:W-:-:S08]  /*d090*/  DFMA R8, R84, R12, R8 ;  /* 0x0000000c5408722b */ /* 0x010fd00000000008 */
[----:B------:R-:W-:-:S08]  /*d0a0*/  DMUL R12, R8, R6 ;  /* 0x00000006080c7228 */ /* 0x000fd00000000000 */
[----:B------:R-:W-:-:S14]  /*d0b0*/  DSETP.NEU.AND P0, PT, |R12|, +INF , PT ;  /* 0x7ff000000c00742a */ /* 0x000fdc0003f0d200 */
[----:B------:R-:W-:Y:S01]  /*d0c0*/  @!P0 DMUL R70, RZ, R12 ;  /* 0x0000000cff468228 */ /* 0x000fe20000000000 */
[----:B------:R-:W-:Y:S01]  /*d0d0*/  @!P0 IMAD.MOV.U32 R3, RZ, RZ, 0x1 ;  /* 0x00000001ff038424 */ /* 0x000fe200078e00ff */
[----:B------:R-:W-:Y:S09]  /*d0e0*/  @!P0 BRA `(.L_x_305) ;  /* 0x00000000005c8947 */ /* 0x000ff20003800000 */
[----:B------:R-:W-:Y:S01]  /*d0f0*/  UMOV UR4, 0x6dc9c883 ;  /* 0x6dc9c88300047882 */ /* 0x000fe20000000000 */
[----:B------:R-:W-:Y:S01]  /*d100*/  UMOV UR5, 0x3fe45f30 ;  /* 0x3fe45f3000057882 */ /* 0x000fe20000000000 */
[C---:B------:R-:W-:Y:S01]  /*d110*/  DSETP.GE.AND P0, PT, |R12|.reuse, 2.14748364800000000000e+09, PT ;  /* 0x41e000000c00742a */ /* 0x040fe20003f06200 */
        /* <DEDUP_REMOVED lines=14> */
[----:B------:R-:W-:-:S07]  /*d200*/  MOV R92, 0xd220 ;  /* 0x0000d220005c7802 */ /* 0x000fce0000000f00 */
[----:B0-----:R-:W-:Y:S05]  /*d210*/  CALL.REL.NOINC `($_Z9propagateP24curandStatePhilox4_32_10PdS1_S1_S1_S1_PKdiiiidS3_iiiS3_S3_S3_S3_PKi$__internal_trig_reduction_slowpathd) ;  /* 0x0000000c00507944 */ /* 0x001fea0003c00000 */
[----:B------:R-:W-:Y:S01]  /*d220*/  MOV R70, R4 ;  /* 0x0000000400467202 */ /* 0x000fe20000000f00 */
[----:B------:R-:W-:-:S07]  /*d230*/  IMAD.MOV.U32 R71, RZ, RZ, R5 ;  /* 0x000000ffff477224 */ /* 0x000fce00078e0005 */
.L_x_307:
[----:B------:R-:W-:Y:S05]  /*d240*/  BSYNC.RECONVERGENT B1 ;  /* 0x0000000000017941 */ /* 0x000fea0003800200 */
.L_x_306:
[----:B------:R-:W-:-:S07]  /*d250*/  VIADD R3, R3, 0x1 ;  /* 0x0000000103037836 */ /* 0x000fce0000000000 */
.L_x_305:
[----:B------:R-:W-:Y:S05]  /*d260*/  BSYNC.RECONVERGENT B0 ;  /* 0x0000000000007941 */ /* 0x000fea0003800200 */
.L_x_304:
[----:B------:R-:W1:Y:S01]  /*d270*/  LDCU.64 UR4, c[0x4][0x1a8] ;  /* 0x01003500ff0477ac */ /* 0x000e620008000a00 */
[----:B------:R-:W-:Y:S01]  /*d280*/  IMAD.SHL.U32 R4, R3, 0x40, RZ ;  /* 0x0000004003047824 */ /* 0x000fe200078e00ff */
[----:B------:R-:W2:Y:S04]  /*d290*/  LDC R98, c[0x0][0x3c0] ;  /* 0x0000f000ff627b82 */ /* 0x000ea80000000800 */
[----:B------:R-:W-:-:S04]  /*d2a0*/  LOP3.LUT R4, R4, 0x40, RZ, 0xc0, !PT ;  /* 0x0000004004047812 */ /* 0x000fc800078ec0ff */
[----:B------:R-:W3:Y:S01]  /*d2b0*/  LDC.64 R92, c[0x0][0x3a0] ;  /* 0x0000e800ff5c7b82 */ /* 0x000ee20000000a00 */
[----:B-1----:R-:W-:-:S05]  /*d2c0*/  IADD3 R94, P0, PT, R4, UR4, RZ ;  /* 0x00000004045e7c10 */ /* 0x002fca000ff1e0ff */
[----:B------:R-:W-:-:S05]  /*d2d0*/  IMAD.X R95, RZ, RZ, UR5, P0 ;  /* 0x00000005ff5f7e24 */ /* 0x000fca00080e06ff */
[----:B------:R-:W4:Y:S04]  /*d2e0*/  LDG.E.128.CONSTANT R4, desc[UR36][R94.64] ;  /* 0x000000245e047981 */ /* 0x000f28000c1e9d00 */
[----:B------:R-:W4:Y:S04]  /*d2f0*/  LDG.E.128.CONSTANT R8, desc[UR36][R94.64+0x10] ;  /* 0x000010245e087981 */ /* 0x000f28000c1e9d00 */
[----:B------:R1:W4:Y:S01]  /*d300*/  LDG.E.128.CONSTANT R12, desc[UR36][R94.64+0x20] ;  /* 0x000020245e0c7981 */ /* 0x000322000c1e9d00 */
[----:B--2---:R-:W-:-:S04]  /*d310*/  IMAD R69, R0, R98, R107 ;  /* 0x0000006200457224 */ /* 0x004fc800078e026b */
[----:B---3--:R-:W-:-:S05]  /*d320*/  IMAD.WIDE.U32 R92, R69, 0x8, R92 ;  /* 0x00000008455c7825 */ /* 0x008fca00078e005c */
[----:B------:R2:W5:Y:S01]  /*d330*/  LDG.E.64 R68, desc[UR36][R92.64] ;  /* 0x000000245c447981 */ /* 0x000562000c1e1b00 */
[----:B------:R-:W-:Y:S01]  /*d340*/  HFMA2 R99, -RZ, RZ, 0.00974273681640625, -2.12192535400390625e-05 ;  /* 0x20fd8164ff637431 */ /* 0x000fe200000001ff */
[----:B------:R-:W-:Y:S01]  /*d350*/  LOP3.LUT R96, R3, 0x1, RZ, 0xc0, !PT ;  /* 0x0000000103607812 */ /* 0x000fe200078ec0ff */
[----:B------:R-:W-:Y:S01]  /*d360*/  IMAD.MOV.U32 R100, RZ, RZ, 0x3da8ff83 ;  /* 0x3da8ff83ff647424 */ /* 0x000fe200078e00ff */
[----:B------:R-:W-:Y:S02]  /*d370*/  BSSY B0, `(.L_x_308) ;  /* 0x000001c000007945 */ /* 0x000fe40003800000 */
[----:B------:R-:W-:Y:S01]  /*d380*/  ISETP.NE.U32.AND P0, PT, R96, 0x1, PT ;  /* 0x000000016000780c */ /* 0x000fe20003f05070 */
[----:B------:R-:W-:-:S03]  /*d390*/  DMUL R96, R70, R70 ;  /* 0x0000004646607228 */ /* 0x000fc60000000000 */
[----:B-1----:R-:W-:Y:S02]  /*d3a0*/  FSEL R95, -R100, 0.11223486810922622681, !P0 ;  /* 0x3de5db65645f7808 */ /* 0x002fe40004000100 */
[----:B------:R-:W-:-:S06]  /*d3b0*/  FSEL R94, R99, -8.06006814911005101289e+34, !P0 ;  /* 0xf9785eba635e7808 */ /* 0x000fcc0004000000 */
[----:B----4-:R-:W-:-:S08]  /*d3c0*/  DFMA R4, R96, R94, R4 ;  /* 0x0000005e6004722b */ /* 0x010fd00000000004 */
[----:B------:R-:W-:-:S08]  /*d3d0*/  DFMA R4, R96, R4, R6 ;  /* 0x000000046004722b */ /* 0x000fd00000000006 */
[----:B------:R-:W-:-:S08]  /*d3e0*/  DFMA R4, R96, R4, R8 ;  /* 0x000000046004722b */ /* 0x000fd00000000008 */
[----:B------:R-:W-:-:S08]  /*d3f0*/  DFMA R4, R96, R4, R10 ;  /* 0x000000046004722b */ /* 0x000fd0000000000a */
[----:B------:R-:W-:-:S08]  /*d400*/  DFMA R4, R96, R4, R12 ;  /* 0x000000046004722b */ /* 0x000fd0000000000c */
        /* <DEDUP_REMOVED lines=8> */
[----:B------:R-:W-:-:S06]  /*d490*/  FSEL R5, R7, R5, !P0 ;  /* 0x0000000507057208 */ /* 0x000fcc0004000000 */
[----:B--2---:R-:W-:-:S11]  /*d4a0*/  DMUL R4, R20, R4 ;  /* 0x0000000414047228 */ /* 0x004fd60000000000 */
.L_x_309:
        /* <DEDUP_REMOVED lines=9> */
.L_x_308:
[----:B------:R-:W-:-:S05]  /*d540*/  VIADD R107, R107, 0x1 ;  /* 0x000000016b6b7836 */ /* 0x000fca0000000000 */
[----:B------:R-:W-:-:S13]  /*d550*/  ISETP.NE.AND P0, PT, R107, R98, PT ;  /* 0x000000626b00720c */ /* 0x000fda0003f05270 */
[----:B------:R-:W-:Y:S05]  /*d560*/  @P0 BRA `(.L_x_310) ;  /* 0xfffffff400ec0947 */ /* 0x000fea000383ffff */
.L_x_184:
[----:B------:R-:W-:Y:S05]  /*d570*/  BSYNC B2 ;  /* 0x0000000000027941 */ /* 0x000fea0003800000 */
.L_x_183:
[----:B------:R-:W2:Y:S01]  /*d580*/  LDCU UR4, c[0x0][0x3b8] ;  /* 0x00007700ff0477ac */ /* 0x000ea20008000800 */
[----:B------:R-:W-:Y:S01]  /*d590*/  VIADD R2, R2, 0x1 ;  /* 0x0000000102027836 */ /* 0x000fe20000000000 */
[----:B------:R-:W-:-:S04]  /*d5a0*/  IADD3 R24, PT, PT, R24, 0x1, RZ ;  /* 0x0000000118187810 */ /* 0x000fc80007ffe0ff */
[----:B------:R-:W-:-:S04]  /*d5b0*/  ISETP.NE.AND P0, PT, R24, R49, PT ;  /* 0x000000311800720c */ /* 0x000fc80003f05270 */
[----:B------:R-:W-:Y:S02]  /*d5c0*/  SEL R24, R24, RZ, P0 ;  /* 0x000000ff18187207 */ /* 0x000fe40000000000 */
[----:B--2---:R-:W-:-:S13]  /*d5d0*/  ISETP.NE.AND P1, PT, R2, UR4, PT ;  /* 0x0000000402007c0c */ /* 0x004fda000bf25270 */
[----:B------:R-:W-:Y:S05]  /*d5e0*/  @P1 BRA `(.L_x_311) ;  /* 0xffffff3c00441947 */ /* 0x000fea000383ffff */
[----:B------:R-:W-:Y:S05]  /*d5f0*/  BSYNC B6 ;  /* 0x0000000000067941 */ /* 0x000fea0003800000 */
.L_x_20:
[----:B------:R-:W2:Y:S01]  /*d600*/  LDCU UR4, c[0x0][0x360] ;  /* 0x00006c00ff0477ac */ /* 0x000ea20008000800 */
[----:B------:R-:W2:Y:S01]  /*d610*/  LDC R0, c[0x0][0x370] ;  /* 0x0000dc00ff007b82 */ /* 0x000ea20000000800 */
[----:B------:R-:W5:Y:S01]  /*d620*/  LDCU UR5, c[0x0][0x3bc] ;  /* 0x00007780ff0577ac */ /* 0x000f620008000800 */
[----:B--2---:R-:W-:-:S05]  /*d630*/  IMAD R45, R0, UR4, R45 ;  /* 0x00000004002d7c24 */ /* 0x004fca000f8e022d */
[----:B-----5:R-:W-:-:S13]  /*d640*/  ISETP.GE.AND P0, PT, R45, UR5, PT ;  /* 0x000000052d007c0c */ /* 0x020fda000bf06270 */
[----:B------:R-:W-:Y:S05]  /*d650*/  @!P0 BRA `(.L_x_312) ;  /* 0xffffff2c00388947 */ /* 0x000fea000383ffff */
.L_x_6:
[----:B------:R-:W-:Y:S05]  /*d660*/  BSYNC B7 ;  /* 0x0000000000077941 */ /* 0x000fea0003800000 */
.L_x_5:
[----:B-----5:R-:W-:Y:S04]  /*d670*/  STG.E.128 desc[UR36][R82.64], R60 ;  /* 0x0000003c52007986 */ /* 0x020fe8000c101d24 */
[----:B------:R-:W-:Y:S04]  /*d680*/  STG.E.128 desc[UR36][R82.64+0x10], R56 ;  /* 0x0000103852007986 */ /* 0x000fe8000c101d24 */
[----:B------:R-:W-:Y:S04]  /*d690*/  STG.E.128 desc[UR36][R82.64+0x20], R52 ;  /* 0x0000203452007986 */ /* 0x000fe8000c101d24 */
[----:B------:R-:W-:Y:S04]  /*d6a0*/  STG.E.64 desc[UR36][R82.64+0x30], R74 ;  /* 0x0000304a52007986 */ /* 0x000fe8000c101b24 */
[----:B------:R-:W-:Y:S01]  /*d6b0*/  STG.E.64 desc[UR36][R82.64+0x38], R80 ;  /* 0x0000385052007986 */ /* 0x000fe2000c101b24 */
[----:B------:R-:W-:Y:S05]  /*d6c0*/  EXIT ;  /* 0x000000000000794d */ /* 0x000fea0003800000 */
        .weak           $__internal_0_$__cuda_sm20_div_rn_f64_full
        .type           $__internal_0_$__cuda_sm20_div_rn_f64_full,@function
        .size           $__internal_0_$__cuda_sm20_div_rn_f64_full,($__internal_1_$__cuda_sm20_dsqrt_rn_f64_mediumpath_v1 - $__internal_0_$__cuda_sm20_div_rn_f64_full)
$__internal_0_$__cuda_sm20_div_rn_f64_full:
[C---:B------:R-:W-:Y:S01]  /*d6d0*/  FSETP.GEU.AND P0, PT, |R15|.reuse, 1.469367938527859385e-39, PT ;  /* 0x001000000f00780b */ /* 0x040fe20003f0e200 */
[----:B------:R-:W-:Y:S01]  /*d6e0*/  IMAD.MOV.U32 R94, RZ, RZ, R92 ;  /* 0x000000ffff5e7224 */ /* 0x000fe200078e005c */
[----:B------:R-:W-:Y:S01]  /*d6f0*/  LOP3.LUT R93, R15, 0x800fffff, RZ, 0xc0, !PT ;  /* 0x800fffff0f5d7812 */ /* 0x000fe200078ec0ff */
[----:B------:R-:W-:Y:S01]  /*d700*/  IMAD.MOV.U32 R95, RZ, RZ, R15 ;  /* 0x000000ffff5f7224 */ /* 0x000fe200078e000f */
[----:B------:R-:W-:Y:S01]  /*d710*/  FSETP.GEU.AND P3, PT, |R97|, 1.469367938527859385e-39, PT ;  /* 0x001000006100780b */ /* 0x000fe20003f6e200 */
[----:B------:R-:W-:Y:S01]  /*d720*/  IMAD.MOV.U32 R100, RZ, RZ, 0x1 ;  /* 0x00000001ff647424 */ /* 0x000fe200078e00ff */
[----:B------:R-:W-:Y:S01]  /*d730*/  LOP3.LUT R93, R93, 0x3ff00000, RZ, 0xfc, !PT ;  /* 0x3ff000005d5d7812 */ /* 0x000fe200078efcff */
[----:B------:R-:W-:Y:S01]  /*d740*/  IMAD.MOV.U32 R98, RZ, RZ, R96 ;  /* 0x000000ffff627224 */ /* 0x000fe200078e0060 */
[----:B------:R-:W-:Y:S01]  /*d750*/  LOP3.LUT R3, R97, 0x7ff00000, RZ, 0xc0, !PT ;  /* 0x7ff0000061037812 */ /* 0x000fe200078ec0ff */
[----:B------:R-:W-:Y:S01]  /*d760*/  BSSY.RECONVERGENT B0, `(.L_x_313) ;  /* 0x000004f000007945 */ /* 0x000fe20003800200 */
[----:B------:R-:W-:-:S02]  /*d770*/  LOP3.LUT R69, R15, 0x7ff00000, RZ, 0xc0, !PT ;  /* 0x7ff000000f457812 */ /* 0x000fc400078ec0ff */
[----:B------:R-:W-:Y:S01]  /*d780*/  MOV R15, 0x1ca00000 ;  /* 0x1ca00000000f7802 */ /* 0x000fe20000000f00 */
[----:B------:R-:W-:Y:S01]  /*d790*/  @!P0 DMUL R92, R94, 8.98846567431157953865e+307 ;  /* 0x7fe000005e5c8828 */ /* 0x000fe20000000000 */
[----:B------:R-:W-:-:S03]  /*d7a0*/  ISETP.GE.U32.AND P2, PT, R3, R69, PT ;  /* 0x000000450300720c */ /* 0x000fc60003f46070 */
[----:B------:R-:W-:Y:S01]  /*d7b0*/  @!P3 LOP3.LUT R68, R95, 0x7ff00000, RZ, 0xc0, !PT ;  /* 0x7ff000005f44b812 */ /* 0x000fe200078ec0ff */
[----:B------:R-:W-:Y:S01]  /*d7c0*/  @!P3 IMAD.MOV.U32 R102, RZ, RZ, RZ ;  /* 0x000000ffff66b224 */ /* 0x000fe200078e00ff */
[----:B------:R-:W0:Y:S01]  /*d7d0*/  MUFU.RCP64H R101, R93 ;  /* 0x0000005d00657308 */ /* 0x000e220000001800 */
[----:B------:R-:W-:Y:S02]  /*d7e0*/  SEL R99, R15, 0x63400000, !P2 ;  /* 0x634000000f637807 */ /* 0x000fe40005000000 */
[----:B------:R-:W-:Y:S02]  /*d7f0*/  @!P3 ISETP.GE.U32.AND P4, PT, R3, R68, PT ;  /* 0x000000440300b20c */ /* 0x000fe40003f86070 */
[----:B------:R-:W-:Y:S02]  /*d800*/  LOP3.LUT R99, R99, 0x800fffff, R97, 0xf8, !PT ;  /* 0x800fffff63637812 */ /* 0x000fe400078ef861 */
[----:B------:R-:W-:Y:S01]  /*d810*/  @!P0 LOP3.LUT R69, R93, 0x7ff00000, RZ, 0xc0, !PT ;  /* 0x7ff000005d458812 */ /* 0x000fe200078ec0ff */
[----:B0-----:R-:W-:-:S08]  /*d820*/  DFMA R70, R100, -R92, 1 ;  /* 0x3ff000006446742b */ /* 0x001fd0000000085c */
[----:B------:R-:W-:-:S08]  /*d830*/  DFMA R70, R70, R70, R70 ;  /* 0x000000464646722b */ /* 0x000fd00000000046 */
[----:B------:R-:W-:Y:S01]  /*d840*/  DFMA R100, R100, R70, R100 ;  /* 0x000000466464722b */ /* 0x000fe20000000064 */
[----:B------:R-:W-:-:S04]  /*d850*/  @!P3 SEL R71, R15, 0x63400000, !P4 ;  /* 0x634000000f47b807 */ /* 0x000fc80006000000 */
[----:B------:R-:W-:-:S03]  /*d860*/  @!P3 LOP3.LUT R68, R71, 0x80000000, R97, 0xf8, !PT ;  /* 0x800000004744b812 */ /* 0x000fc600078ef861 */
[----:B------:R-:W-:Y:S01]  /*d870*/  DFMA R70, R100, -R92, 1 ;  /* 0x3ff000006446742b */ /* 0x000fe2000000085c */
[----:B------:R-:W-:Y:S01]  /*d880*/  @!P3 LOP3.LUT R103, R68, 0x100000, RZ, 0xfc, !PT ;  /* 0x001000004467b812 */ /* 0x000fe200078efcff */
[----:B------:R-:W-:-:S05]  /*d890*/  IMAD.MOV.U32 R68, RZ, RZ, R3 ;  /* 0x000000ffff447224 */ /* 0x000fca00078e0003 */
[----:B------:R-:W-:Y:S02]  /*d8a0*/  @!P3 DFMA R98, R98, 2, -R102 ;  /* 0x400000006262b82b */ /* 0x000fe40000000866 */
[----:B------:R-:W-:Y:S01]  /*d8b0*/  DFMA R100, R100, R70, R100 ;  /* 0x000000466464722b */ /* 0x000fe20000000064 */
[----:B------:R-:W-:-:S07]  /*d8c0*/  IADD3 R71, PT, PT, R69, -0x1, RZ ;  /* 0xffffffff45477810 */ /* 0x000fce0007ffe0ff */
[----:B------:R-:W-:Y:S01]  /*d8d0*/  @!P3 LOP3.LUT R68, R99, 0x7ff00000, RZ, 0xc0, !PT ;  /* 0x7ff000006344b812 */ /* 0x000fe200078ec0ff */
[----:B------:R-:W-:-:S04]  /*d8e0*/  DMUL R102, R100, R98 ;  /* 0x0000006264667228 */ /* 0x000fc80000000000 */
[----:B------:R-:W-:-:S04]  /*d8f0*/  VIADD R70, R68, 0xffffffff ;  /* 0xffffffff44467836 */ /* 0x000fc80000000000 */
[----:B------:R-:W-:Y:S01]  /*d900*/  DFMA R104, R102, -R92, R98 ;  /* 0x8000005c6668722b */ /* 0x000fe20000000062 */
[----:B------:R-:W-:-:S04]  /*d910*/  ISETP.GT.U32.AND P0, PT, R70, 0x7feffffe, PT ;  /* 0x7feffffe4600780c */ /* 0x000fc80003f04070 */
[----:B------:R-:W-:-:S03]  /*d920*/  ISETP.GT.U32.OR P0, PT, R71, 0x7feffffe, P0 ;  /* 0x7feffffe4700780c */ /* 0x000fc60000704470 */
[----:B------:R-:W-:-:S10]  /*d930*/  DFMA R104, R100, R104, R102 ;  /* 0x000000686468722b */ /* 0x000fd40000000066 */
[----:B------:R-:W-:Y:S05]  /*d940*/  @P0 BRA `(.L_x_314) ;  /* 0x00000000006c0947 */ /* 0x000fea0003800000 */
[----:B------:R-:W-:-:S04]  /*d950*/  LOP3.LUT R68, R95, 0x7ff00000, RZ, 0xc0, !PT ;  /* 0x7ff000005f447812 */ /* 0x000fc800078ec0ff */
[CC--:B------:R-:W-:Y:S02]  /*d960*/  VIADDMNMX R69, R3.reuse, -R68.reuse, 0xb9600000, !PT ;  /* 0xb960000003457446 */ /* 0x0c0fe40007800944 */
[----:B------:R-:W-:Y:S02]  /*d970*/  ISETP.GE.U32.AND P0, PT, R3, R68, PT ;  /* 0x000000440300720c */ /* 0x000fe40003f06070 */
[----:B------:R-:W-:Y:S02]  /*d980*/  VIMNMX R3, PT, PT, R69, 0x46a00000, PT ;  /* 0x46a0000045037848 */ /* 0x000fe40003fe0100 */
[----:B------:R-:W-:-:S05]  /*d990*/  SEL R68, R15, 0x63400000, !P0 ;  /* 0x634000000f447807 */ /* 0x000fca0004000000 */
[----:B------:R-:W-:Y:S02]  /*d9a0*/  IMAD.IADD R3, R3, 0x1, -R68 ;  /* 0x0000000103037824 */ /* 0x000fe400078e0a44 */
[----:B------:R-:W-:Y:S02]  /*d9b0*/  IMAD.MOV.U32 R68, RZ, RZ, RZ ;  /* 0x000000ffff447224 */ /* 0x000fe400078e00ff */
[----:B------:R-:W-:-:S06]  /*d9c0*/  VIADD R69, R3, 0x7fe00000 ;  /* 0x7fe0000003457836 */ /* 0x000fcc0000000000 */
[----:B------:R-:W-:-:S10]  /*d9d0*/  DMUL R70, R104, R68 ;  /* 0x0000004468467228 */ /* 0x000fd40000000000 */
[----:B------:R-:W-:-:S13]  /*d9e0*/  FSETP.GTU.AND P0, PT, |R71|, 1.469367938527859385e-39, PT ;  /* 0x001000004700780b */ /* 0x000fda0003f0c200 */
[----:B------:R-:W-:Y:S05]  /*d9f0*/  @P0 BRA `(.L_x_315) ;  /* 0x0000000000940947 */ /* 0x000fea0003800000 */
[----:B------:R-:W-:Y:S01]  /*da00*/  DFMA R92, R104, -R92, R98 ;  /* 0x8000005c685c722b */ /* 0x000fe20000000062 */
[----:B------:R-:W-:-:S09]  /*da10*/  IMAD.MOV.U32 R68, RZ, RZ, RZ ;  /* 0x000000ffff447224 */ /* 0x000fd200078e00ff */
[C---:B------:R-:W-:Y:S02]  /*da20*/  FSETP.NEU.AND P0, PT, R93.reuse, RZ, PT ;  /* 0x000000ff5d00720b */ /* 0x040fe40003f0d000 */
[----:B------:R-:W-:-:S04]  /*da30*/  LOP3.LUT R15, R93, 0x80000000, R95, 0x48, !PT ;  /* 0x800000005d0f7812 */ /* 0x000fc800078e485f */
[----:B------:R-:W-:-:S07]  /*da40*/  LOP3.LUT R69, R15, R69, RZ, 0xfc, !PT ;  /* 0x000000450f457212 */ /* 0x000fce00078efcff */
[----:B------:R-:W-:Y:S05]  /*da50*/  @!P0 BRA `(.L_x_315) ;  /* 0x00000000007c8947 */ /* 0x000fea0003800000 */
[C---:B------:R-:W-:Y:S01]  /*da60*/  IADD3 R93, PT, PT, -R3.reuse, RZ, RZ ;  /* 0x000000ff035d7210 */ /* 0x040fe20007ffe1ff */
[----:B------:R-:W-:Y:S01]  /*da70*/  IMAD.MOV.U32 R92, RZ, RZ, RZ ;  /* 0x000000ffff5c7224 */ /* 0x000fe200078e00ff */
[----:B------:R-:W-:Y:S01]  /*da80*/  DMUL.RP R68, R104, R68 ;  /* 0x0000004468447228 */ /* 0x000fe20000008000 */
[----:B------:R-:W-:-:S04]  /*da90*/  IADD3 R3, PT, PT, -R3, -0x43300000, RZ ;  /* 0xbcd0000003037810 */ /* 0x000fc80007ffe1ff */
[----:B------:R-:W-:-:S05]  /*daa0*/  DFMA R92, R70, -R92, R104 ;  /* 0x8000005c465c722b */ /* 0x000fca0000000068 */
[----:B------:R-:W-:-:S05]  /*dab0*/  LOP3.LUT R15, R69, R15, RZ, 0x3c, !PT ;  /* 0x0000000f450f7212 */ /* 0x000fca00078e3cff */
[----:B------:R-:W-:-:S04]  /*dac0*/  FSETP.NEU.AND P0, PT, |R93|, R3, PT ;  /* 0x000000035d00720b */ /* 0x000fc80003f0d200 */
[----:B------:R-:W-:Y:S02]  /*dad0*/  FSEL R70, R68, R70, !P0 ;  /* 0x0000004644467208 */ /* 0x000fe40004000000 */
[----:B------:R-:W-:Y:S01]  /*dae0*/  FSEL R71, R15, R71, !P0 ;  /* 0x000000470f477208 */ /* 0x000fe20004000000 */
[----:B------:R-:W-:Y:S06]  /*daf0*/  BRA `(.L_x_315) ;  /* 0x0000000000547947 */ /* 0x000fec0003800000 */
.L_x_314:
[----:B------:R-:W-:-:S14]  /*db00*/  DSETP.NAN.AND P0, PT, R96, R96, PT ;  /* 0x000000606000722a */ /* 0x000fdc0003f08000 */
[----:B------:R-:W-:Y:S05]  /*db10*/  @P0 BRA `(.L_x_316) ;  /* 0x0000000000440947 */ /* 0x000fea0003800000 */
[----:B------:R-:W-:-:S14]  /*db20*/  DSETP.NAN.AND P0, PT, R94, R94, PT ;  /* 0x0000005e5e00722a */ /* 0x000fdc0003f08000 */
[----:B------:R-:W-:Y:S05]  /*db30*/  @P0 BRA `(.L_x_317) ;  /* 0x0000000000300947 */ /* 0x000fea0003800000 */
[----:B------:R-:W-:Y:S01]  /*db40*/  ISETP.NE.AND P0, PT, R68, R69, PT ;  /* 0x000000454400720c */ /* 0x000fe20003f05270 */
[----:B------:R-:W-:Y:S02]  /*db50*/  IMAD.MOV.U32 R70, RZ, RZ, 0x0 ;  /* 0x00000000ff467424 */ /* 0x000fe400078e00ff */
[----:B------:R-:W-:-:S10]  /*db60*/  IMAD.MOV.U32 R71, RZ, RZ, -0x80000 ;  /* 0xfff80000ff477424 */ /* 0x000fd400078e00ff */
[----:B------:R-:W-:Y:S05]  /*db70*/  @!P0 BRA `(.L_x_315) ;  /* 0x0000000000348947 */ /* 0x000fea0003800000 */
[----:B------:R-:W-:Y:S02]  /*db80*/  ISETP.NE.AND P0, PT, R68, 0x7ff00000, PT ;  /* 0x7ff000004400780c */ /* 0x000fe40003f05270 */
[----:B------:R-:W-:Y:S02]  /*db90*/  LOP3.LUT R71, R97, 0x80000000, R95, 0x48, !PT ;  /* 0x8000000061477812 */ /* 0x000fe400078e485f */
[----:B------:R-:W-:-:S13]  /*dba0*/  ISETP.EQ.OR P0, PT, R69, RZ, !P0 ;  /* 0x000000ff4500720c */ /* 0x000fda0004702670 */
[----:B------:R-:W-:Y:S01]  /*dbb0*/  @P0 LOP3.LUT R3, R71, 0x7ff00000, RZ, 0xfc, !PT ;  /* 0x7ff0000047030812 */ /* 0x000fe200078efcff */
[----:B------:R-:W-:Y:S01]  /*dbc0*/  @!P0 IMAD.MOV.U32 R70, RZ, RZ, RZ ;  /* 0x000000ffff468224 */ /* 0x000fe200078e00ff */
[----:B------:R-:W-:-:S03]  /*dbd0*/  @P0 MOV R70, RZ ;  /* 0x000000ff00460202 */ /* 0x000fc60000000f00 */
[----:B------:R-:W-:Y:S01]  /*dbe0*/  @P0 IMAD.MOV.U32 R71, RZ, RZ, R3 ;  /* 0x000000ffff470224 */ /* 0x000fe200078e0003 */
[----:B------:R-:W-:Y:S06]  /*dbf0*/  BRA `(.L_x_315) ;  /* 0x0000000000147947 */ /* 0x000fec0003800000 */
.L_x_317:
[----:B------:R-:W-:Y:S01]  /*dc00*/  LOP3.LUT R71, R95, 0x80000, RZ, 0xfc, !PT ;  /* 0x000800005f477812 */ /* 0x000fe200078efcff */
[----:B------:R-:W-:Y:S01]  /*dc10*/  IMAD.MOV.U32 R70, RZ, RZ, R94 ;  /* 0x000000ffff467224 */ /* 0x000fe200078e005e */
[----:B------:R-:W-:Y:S06]  /*dc20*/  BRA `(.L_x_315) ;  /* 0x0000000000087947 */ /* 0x000fec0003800000 */
.L_x_316:
[----:B------:R-:W-:Y:S01]  /*dc30*/  LOP3.LUT R71, R97, 0x80000, RZ, 0xfc, !PT ;  /* 0x0008000061477812 */ /* 0x000fe200078efcff */
[----:B------:R-:W-:-:S07]  /*dc40*/  IMAD.MOV.U32 R70, RZ, RZ, R96 ;  /* 0x000000ffff467224 */ /* 0x000fce00078e0060 */
.L_x_315:
[----:B------:R-:W-:Y:S05]  /*dc50*/  BSYNC.RECONVERGENT B0 ;  /* 0x0000000000007941 */ /* 0x000fea0003800200 */
.L_x_313:
[----:B------:R-:W-:-:S04]  /*dc60*/  IMAD.MOV.U32 R15, RZ, RZ, 0x0 ;  /* 0x00000000ff0f7424 */ /* 0x000fc800078e00ff */
[----:B------:R-:W-:Y:S05]  /*dc70*/  RET.REL.NODEC R14 `(_Z9propagateP24curandStatePhilox4_32_10PdS1_S1_S1_S1_PKdiiiidS3_iiiS3_S3_S3_S3_PKi) ;  /* 0xffffff200ee07950 */ /* 0x000fea0003c3ffff */
        .weak           $__internal_1_$__cuda_sm20_dsqrt_rn_f64_mediumpath_v1
        .type           $__internal_1_$__cuda_sm20_dsqrt_rn_f64_mediumpath_v1,@function
        .size           $__internal_1_$__cuda_sm20_dsqrt_rn_f64_mediumpath_v1,($_Z9propagateP24curandStatePhilox4_32_10PdS1_S1_S1_S1_PKdiiiidS3_iiiS3_S3_S3_S3_PKi$__internal_trig_reduction_slowpathd - $__internal_1_$__cuda_sm20_dsqrt_rn_f64_mediumpath_v1)
$__internal_1_$__cuda_sm20_dsqrt_rn_f64_mediumpath_v1:
[----:B------:R-:W-:Y:S01]  /*dc80*/  ISETP.GE.U32.AND P0, PT, R4, -0x3400000, PT ;  /* 0xfcc000000400780c */ /* 0x000fe20003f06070 */
[----:B------:R-:W-:Y:S01]  /*dc90*/  BSSY.RECONVERGENT B1, `(.L_x_318) ;  /* 0x0000027000017945 */ /* 0x000fe20003800200 */
[----:B------:R-:W-:Y:S01]  /*dca0*/  MOV R8, R70 ;  /* 0x0000004600087202 */ /* 0x000fe20000000f00 */
[----:B------:R-:W-:Y:S02]  /*dcb0*/  IMAD.MOV.U32 R9, RZ, RZ, R71 ;  /* 0x000000ffff097224 */ /* 0x000fe400078e0047 */
[----:B------:R-:W-:Y:S02]  /*dcc0*/  IMAD.MOV.U32 R4, RZ, RZ, R14 ;  /* 0x000000ffff047224 */ /* 0x000fe400078e000e */
[----:B------:R-:W-:-:S06]  /*dcd0*/  IMAD.MOV.U32 R5, RZ, RZ, R15 ;  /* 0x000000ffff057224 */ /* 0x000fcc00078e000f */
[----:B------:R-:W-:Y:S05]  /*dce0*/  @!P0 BRA `(.L_x_319) ;  /* 0x0000000000208947 */ /* 0x000fea0003800000 */
[----:B------:R-:W-:-:S10]  /*dcf0*/  DFMA.RM R4, R4, R10, R12 ;  /* 0x0000000a0404722b */ /* 0x000fd4000000400c */
[----:B------:R-:W-:-:S05]  /*dd00*/  IADD3 R10, P0, PT, R4, 0x1, RZ ;  /* 0x00000001040a7810 */ /* 0x000fca0007f1e0ff */
[----:B------:R-:W-:-:S06]  /*dd10*/  IMAD.X R11, RZ, RZ, R5, P0 ;  /* 0x000000ffff0b7224 */ /* 0x000fcc00000e0605 */
[----:B------:R-:W-:-:S08]  /*dd20*/  DFMA.RP R8, -R4, R10, R8 ;  /* 0x0000000a0408722b */ /* 0x000fd00000008108 */
[----:B------:R-:W-:-:S06]  /*dd30*/  DSETP.GT.AND P0, PT, R8, RZ, PT ;  /* 0x000000ff0800722a */ /* 0x000fcc0003f04000 */
[----:B------:R-:W-:Y:S02]  /*dd40*/  FSEL R4, R10, R4, P0 ;  /* 0x000000040a047208 */ /* 0x000fe40000000000 */
[----:B------:R-:W-:Y:S01]  /*dd50*/  FSEL R5, R11, R5, P0 ;  /* 0x000000050b057208 */ /* 0x000fe20000000000 */
[----:B------:R-:W-:Y:S06]  /*dd60*/  BRA `(.L_x_320) ;  /* 0x0000000000647947 */ /* 0x000fec0003800000 */
.L_x_319:
[----:B------:R-:W-:-:S14]  /*dd70*/  DSETP.NE.AND P0, PT, R8, RZ, PT ;  /* 0x000000ff0800722a */ /* 0x000fdc0003f05000 */
[----:B------:R-:W-:Y:S05]  /*dd80*/  @!P0 BRA `(.L_x_321) ;  /* 0x0000000000588947 */ /* 0x000fea0003800000 */
[----:B------:R-:W-:-:S13]  /*dd90*/  ISETP.GE.AND P0, PT, R9, RZ, PT ;  /* 0x000000ff0900720c */ /* 0x000fda0003f06270 */
[----:B------:R-:W-:Y:S01]  /*dda0*/  @!P0 MOV R4, 0x0 ;  /* 0x0000000000048802 */ /* 0x000fe20000000f00 */
[----:B------:R-:W-:Y:S01]  /*ddb0*/  @!P0 IMAD.MOV.U32 R5, RZ, RZ, -0x80000 ;  /* 0xfff80000ff058424 */ /* 0x000fe200078e00ff */
[----:B------:R-:W-:Y:S06]  /*ddc0*/  @!P0 BRA `(.L_x_320) ;  /* 0x00000000004c8947 */ /* 0x000fec0003800000 */
[----:B------:R-:W-:-:S13]  /*ddd0*/  ISETP.GT.AND P0, PT, R9, 0x7fefffff, PT ;  /* 0x7fefffff0900780c */ /* 0x000fda0003f04270 */
[----:B------:R-:W-:Y:S05]  /*dde0*/  @P0 BRA `(.L_x_321) ;  /* 0x0000000000400947 */ /* 0x000fea0003800000 */
[----:B------:R-:W-:Y:S01]  /*ddf0*/  DMUL R4, R8, 8.11296384146066816958e+31 ;  /* 0x4690000008047828 */ /* 0x000fe20000000000 */
[----:B------:R-:W-:Y:S02]  /*de00*/  IMAD.MOV.U32 R12, RZ, RZ, 0x0 ;  /* 0x00000000ff0c7424 */ /* 0x000fe400078e00ff */
[----:B------:R-:W-:Y:S02]  /*de10*/  IMAD.MOV.U32 R8, RZ, RZ, RZ ;  /* 0x000000ffff087224 */ /* 0x000fe400078e00ff */
[----:B------:R-:W-:Y:S01]  /*de20*/  IMAD.MOV.U32 R13, RZ, RZ, 0x3fd80000 ;  /* 0x3fd80000ff0d7424 */ /* 0x000fe200078e00ff */
[----:B------:R-:W0:Y:S03]  /*de30*/  MUFU.RSQ64H R9, R5 ;  /* 0x0000000500097308 */ /* 0x000e260000001c00 */
[----:B0-----:R-:W-:-:S08]  /*de40*/  DMUL R10, R8, R8 ;  /* 0x00000008080a7228 */ /* 0x001fd00000000000 */
[----:B------:R-:W-:-:S08]  /*de50*/  DFMA R10, R4, -R10, 1 ;  /* 0x3ff00000040a742b */ /* 0x000fd0000000080a */
[----:B------:R-:W-:Y:S02]  /*de60*/  DFMA R12, R10, R12, 0.5 ;  /* 0x3fe000000a0c742b */ /* 0x000fe4000000000c */
[----:B------:R-:W-:-:S08]  /*de70*/  DMUL R10, R8, R10 ;  /* 0x0000000a080a7228 */ /* 0x000fd00000000000 */
[----:B------:R-:W-:-:S08]  /*de80*/  DFMA R10, R12, R10, R8 ;  /* 0x0000000a0c0a722b */ /* 0x000fd00000000008 */
[----:B------:R-:W-:Y:S02]  /*de90*/  DMUL R8, R4, R10 ;  /* 0x0000000a04087228 */ /* 0x000fe40000000000 */
[----:B------:R-:W-:-:S06]  /*dea0*/  IADD3 R11, PT, PT, R11, -0x100000, RZ ;  /* 0xfff000000b0b7810 */ /* 0x000fcc0007ffe0ff */
[----:B------:R-:W-:-:S08]  /*deb0*/  DFMA R12, R8, -R8, R4 ;  /* 0x80000008080c722b */ /* 0x000fd00000000004 */
[----:B------:R-:W-:-:S10]  /*dec0*/  DFMA R4, R10, R12, R8 ;  /* 0x0000000c0a04722b */ /* 0x000fd40000000008 */
[----:B------:R-:W-:Y:S01]  /*ded0*/  VIADD R5, R5, 0xfcb00000 ;  /* 0xfcb0000005057836 */ /* 0x000fe20000000000 */
[----:B------:R-:W-:Y:S06]  /*dee0*/  BRA `(.L_x_320) ;  /* 0x0000000000047947 */ /* 0x000fec0003800000 */
.L_x_321:
[----:B------:R-:W-:-:S11]  /*def0*/  DADD R4, R8, R8 ;  /* 0x0000000008047229 */ /* 0x000fd60000000008 */
.L_x_320:
[----:B------:R-:W-:Y:S05]  /*df00*/  BSYNC.RECONVERGENT B1 ;  /* 0x0000000000017941 */ /* 0x000fea0003800200 */
.L_x_318:
[----:B------:R-:W-:Y:S02]  /*df10*/  IMAD.MOV.U32 R8, RZ, RZ, R4 ;  /* 0x000000ffff087224 */ /* 0x000fe400078e0004 */
[----:B------:R-:W-:Y:S01]  /*df20*/  IMAD.MOV.U32 R9, RZ, RZ, R5 ;  /* 0x000000ffff097224 */ /* 0x000fe200078e0005 */
[----:B------:R-:W-:Y:S01]  /*df30*/  MOV R5, 0x0 ;  /* 0x0000000000057802 */ /* 0x000fe20000000f00 */
[----:B------:R-:W-:-:S04]  /*df40*/  IMAD.MOV.U32 R4, RZ, RZ, R68 ;  /* 0x000000ffff047224 */ /* 0x000fc800078e0044 */
[----:B------:R-:W-:Y:S05]  /*df50*/  RET.REL.NODEC R4 `(_Z9propagateP24curandStatePhilox4_32_10PdS1_S1_S1_S1_PKdiiiidS3_iiiS3_S3_S3_S3_PKi) ;  /* 0xffffff2004287950 */ /* 0x000fea0003c3ffff */
        .type           $_Z9propagateP24curandStatePhilox4_32_10PdS1_S1_S1_S1_PKdiiiidS3_iiiS3_S3_S3_S3_PKi$__internal_trig_reduction_slowpathd,@function
        .size           $_Z9propagateP24curandStatePhilox4_32_10PdS1_S1_S1_S1_PKdiiiidS3_iiiS3_S3_S3_S3_PKi$__internal_trig_reduction_slowpathd,(.L_x_333 - $_Z9propagateP24curandStatePhilox4_32_10PdS1_S1_S1_S1_PKdiiiidS3_iiiS3_S3_S3_S3_PKi$__internal_trig_reduction_slowpathd)
$_Z9propagateP24curandStatePhilox4_32_10PdS1_S1_S1_S1_PKdiiiidS3_iiiS3_S3_S3_S3_PKi$__internal_trig_reduction_slowpathd:
[--C-:B------:R-:W-:Y:S01]  /*df60*/  SHF.R.U32.HI R14, RZ, 0x14, R13.reuse ;  /* 0x00000014ff0e7819 */ /* 0x100fe2000001160d */
[----:B------:R-:W-:Y:S02]  /*df70*/  IMAD.MOV.U32 R8, RZ, RZ, R12 ;  /* 0x000000ffff087224 */ /* 0x000fe400078e000c */
[----:B------:R-:W-:Y:S01]  /*df80*/  IMAD.MOV.U32 R5, RZ, RZ, R13 ;  /* 0x000000ffff057224 */ /* 0x000fe200078e000d */
[----:B------:R-:W-:Y:S01]  /*df90*/  LOP3.LUT R4, R14, 0x7ff, RZ, 0xc0, !PT ;  /* 0x000007ff0e047812 */ /* 0x000fe200078ec0ff */
[----:B------:R-:W-:-:S03]  /*dfa0*/  IMAD.MOV.U32 R3, RZ, RZ, RZ ;  /* 0x000000ffff037224 */ /* 0x000fc600078e00ff */
[----:B------:R-:W-:-:S13]  /*dfb0*/  ISETP.NE.AND P0, PT, R4, 0x7ff, PT ;  /* 0x000007ff0400780c */ /* 0x000fda0003f05270 */
[----:B------:R-:W-:Y:S05]  /*dfc0*/  @!P0 BRA `(.L_x_322) ;  /* 0x0000000800488947 */ /* 0x000fea0003800000 */
[----:B------:R-:W-:Y:S01]  /*dfd0*/  VIADD R3, R4, 0xfffffc00 ;  /* 0xfffffc0004037836 */ /* 0x000fe20000000000 */
[----:B------:R-:W-:Y:S01]  /*dfe0*/  BSSY.RECONVERGENT B3, `(.L_x_323) ;  /* 0x000002f000037945 */ /* 0x000fe20003800200 */
[----:B------:R-:W-:-:S03]  /*dff0*/  CS2R R94, SRZ ;  /* 0x00000000005e7805 */ /* 0x000fc6000001ff00 */
[----:B------:R-:W-:Y:S02]  /*e000*/  SHF.R.U32.HI R93, RZ, 0x6, R3 ;  /* 0x00000006ff5d7819 */ /* 0x000fe40000011603 */
[----:B------:R-:W-:Y:S02]  /*e010*/  ISETP.GE.U32.AND P0, PT, R3, 0x80, PT ;  /* 0x000000800300780c */ /* 0x000fe40003f06070 */
[C---:B------:R-:W-:Y:S02]  /*e020*/  IADD3 R3, PT, PT, -R93.reuse, 0x13, RZ ;  /* 0x000000135d037810 */ /* 0x040fe40007ffe1ff */
[----:B------:R-:W-:Y:S02]  /*e030*/  IADD3 R4, PT, PT, -R93, 0xf, RZ ;  /* 0x0000000f5d047810 */ /* 0x000fe40007ffe1ff */
[----:B------:R-:W-:Y:S02]  /*e040*/  SEL R70, R3, 0x12, P0 ;  /* 0x0000001203467807 */ /* 0x000fe40000000000 */
[----:B------:R-:W-:-:S02]  /*e050*/  IADD3 R3, PT, PT, R1, 0x80, RZ ;  /* 0x0000008001037810 */ /* 0x000fc40007ffe0ff */
[----:B------:R-:W-:-:S13]  /*e060*/  ISETP.GE.AND P0, PT, R4, R70, PT ;  /* 0x000000460400720c */ /* 0x000fda0003f06270 */
[----:B------:R-:W-:Y:S05]  /*e070*/  @P0 BRA `(.L_x_324) ;  /* 0x0000000000940947 */ /* 0x000fea0003800000 */
[----:B------:R-:W0:Y:S01]  /*e080*/  LDC.64 R68, c[0x0][0x358] ;  /* 0x0000d600ff447b82 */ /* 0x000e220000000a00 */
[C---:B------:R-:W-:Y:S01]  /*e090*/  SHF.L.U64.HI R5, R8.reuse, 0xb, R5 ;  /* 0x0000000b08057819 */ /* 0x040fe20000010205 */
[----:B------:R-:W-:Y:S01]  /*e0a0*/  BSSY.RECONVERGENT B4, `(.L_x_325) ;  /* 0x0000021000047945 */ /* 0x000fe20003800200 */
[----:B------:R-:W-:Y:S01]  /*e0b0*/  IMAD.SHL.U32 R71, R8, 0x800, RZ ;  /* 0x0000080008477824 */ /* 0x000fe200078e00ff */
[----:B------:R-:W-:Y:S01]  /*e0c0*/  IADD3 R10, PT, PT, RZ, -R93, -R70 ;  /* 0x8000005dff0a7210 */ /* 0x000fe20007ffe846 */
[----:B------:R-:W-:Y:S01]  /*e0d0*/  IMAD.MOV.U32 R11, RZ, RZ, R4 ;  /* 0x000000ffff0b7224 */ /* 0x000fe200078e0004 */
[----:B------:R-:W-:Y:S01]  /*e0e0*/  CS2R R94, SRZ ;  /* 0x00000000005e7805 */ /* 0x000fe2000001ff00 */
[----:B------:R-:W-:Y:S01]  /*e0f0*/  IMAD.MOV.U32 R12, RZ, RZ, RZ ;  /* 0x000000ffff0c7224 */ /* 0x000fe200078e00ff */
[----:B------:R-:W-:-:S07]  /*e100*/  LOP3.LUT R97, R5, 0x80000000, RZ, 0xfc, !PT ;  /* 0x8000000005617812 */ /* 0x000fce00078efcff */
.L_x_326:
[----:B------:R-:W1:Y:S01]  /*e110*/  LDC.64 R4, c[0x4][0x1a0] ;  /* 0x01006800ff047b82 */ /* 0x000e620000000a00 */
[----:B0-----:R-:W-:Y:S02]  /*e120*/  R2UR UR4, R68 ;  /* 0x00000000440472ca */ /* 0x001fe400000e0000 */
[----:B------:R-:W-:Y:S01]  /*e130*/  R2UR UR5, R69 ;  /* 0x00000000450572ca */ /* 0x000fe200000e0000 */
[----:B-1----:R-:W-:-:S12]  /*e140*/  IMAD.WIDE R4, R11, 0x8, R4 ;  /* 0x000000080b047825 */ /* 0x002fd800078e0204 */
[----:B------:R-:W2:Y:S01]  /*e150*/  LDG.E.64.CONSTANT R4, desc[UR4][R4.64] ;  /* 0x0000000404047981 */ /* 0x000ea2000c1e9b00 */
[----:B------:R-:W-:Y:S01]  /*e160*/  VIADD R10, R10, 0x1 ;  /* 0x000000010a0a7836 */ /* 0x000fe20000000000 */
[----:B------:R-:W-:Y:S01]  /*e170*/  IADD3 R11, PT, PT, R11, 0x1, RZ ;  /* 0x000000010b0b7810 */ /* 0x000fe20007ffe0ff */
[----:B--2---:R-:W-:-:S04]  /*e180*/  IMAD.WIDE.U32 R8, P3, R4, R71, R94 ;  /* 0x0000004704087225 */ /* 0x004fc8000786005e */
[----:B------:R-:W-:Y:S02]  /*e190*/  IMAD R15, R4, R97, RZ ;  /* 0x00000061040f7224 */ /* 0x000fe400078e02ff */
[CC--:B------:R-:W-:Y:S02]  /*e1a0*/  IMAD R94, R5.reuse, R71.reuse, RZ ;  /* 0x00000047055e7224 */ /* 0x0c0fe400078e02ff */
[----:B------:R-:W-:Y:S01]  /*e1b0*/  IMAD.HI.U32 R95, R5, R71, RZ ;  /* 0x00000047055f7227 */ /* 0x000fe200078e00ff */
[----:B------:R-:W-:-:S03]  /*e1c0*/  IADD3 R9, P0, PT, R15, R9, RZ ;  /* 0x000000090f097210 */ /* 0x000fc60007f1e0ff */
[----:B------:R-:W-:Y:S01]  /*e1d0*/  IMAD R15, R12, 0x8, R3 ;  /* 0x000000080c0f7824 */ /* 0x000fe200078e0203 */
[----:B------:R-:W-:Y:S01]  /*e1e0*/  IADD3 R9, P1, PT, R94, R9, RZ ;  /* 0x000000095e097210 */ /* 0x000fe20007f3e0ff */
[----:B------:R-:W-:-:S04]  /*e1f0*/  IMAD.HI.U32 R94, R4, R97, RZ ;  /* 0x00000061045e7227 */ /* 0x000fc800078e00ff */
[CC--:B------:R-:W-:Y:S01]  /*e200*/  IMAD.HI.U32 R96, R5.reuse, R97.reuse, RZ ;  /* 0x0000006105607227 */ /* 0x0c0fe200078e00ff */
[----:B------:R-:W-:Y:S01]  /*e210*/  IADD3.X R4, PT, PT, R94, RZ, RZ, P3, !PT ;  /* 0x000000ff5e047210 */ /* 0x000fe20001ffe4ff */
[----:B------:R1:W-:Y:S02]  /*e220*/  STL.64 [R15], R8 ;  /* 0x000000080f007387 */ /* 0x0003e40000100a00 */
[----:B------:R-:W-:Y:S01]  /*e230*/  IMAD R5, R5, R97, RZ ;  /* 0x0000006105057224 */ /* 0x000fe200078e02ff */
[----:B------:R-:W-:Y:S01]  /*e240*/  IADD3.X R4, P0, PT, R95, R4, RZ, P0, !PT ;  /* 0x000000045f047210 */ /* 0x000fe2000071e4ff */
[----:B------:R-:W-:-:S03]  /*e250*/  VIADD R12, R12, 0x1 ;  /* 0x000000010c0c7836 */ /* 0x000fc60000000000 */
[----:B------:R-:W-:Y:S01]  /*e260*/  IADD3.X R94, P1, PT, R5, R4, RZ, P1, !PT ;  /* 0x00000004055e7210 */ /* 0x000fe20000f3e4ff */
[----:B------:R-:W-:Y:S01]  /*e270*/  IMAD.X R4, RZ, RZ, R96, P0 ;  /* 0x000000ffff047224 */ /* 0x000fe200000e0660 */
[----:B------:R-:W-:-:S03]  /*e280*/  ISETP.NE.AND P0, PT, R10, -0xf, PT ;  /* 0xfffffff10a00780c */ /* 0x000fc60003f05270 */
[----:B------:R-:W-:-:S10]  /*e290*/  IMAD.X R95, RZ, RZ, R4, P1 ;  /* 0x000000ffff5f7224 */ /* 0x000fd400008e0604 */
[----:B-1----:R-:W-:Y:S05]  /*e2a0*/  @P0 BRA `(.L_x_326) ;  /* 0xfffffffc00980947 */ /* 0x002fea000383ffff */
[----:B------:R-:W-:Y:S05]  /*e2b0*/  BSYNC.RECONVERGENT B4 ;  /* 0x0000000000047941 */ /* 0x000fea0003800200 */
.L_x_325:
[----:B------:R-:W-:-:S07]  /*e2c0*/  IMAD.MOV.U32 R4, RZ, RZ, R70 ;  /* 0x000000ffff047224 */ /* 0x000fce00078e0046 */
.L_x_324:
[----:B------:R-:W-:Y:S05]  /*e2d0*/  BSYNC.RECONVERGENT B3 ;  /* 0x0000000000037941 */ /* 0x000fea0003800200 */
.L_x_323:
[----:B------:R-:W-:Y:S01]  /*e2e0*/  LOP3.LUT P0, R69, R14, 0x3f, RZ, 0xc0, !PT ;  /* 0x0000003f0e457812 */ /* 0x000fe2000780c0ff */
[----:B------:R-:W-:-:S04]  /*e2f0*/  IMAD.IADD R4, R93, 0x1, R4 ;  /* 0x000000015d047824 */ /* 0x000fc800078e0204 */
[----:B------:R-:W-:-:S05]  /*e300*/  IMAD.U32 R9, R4, 0x8, R3 ;  /* 0x0000000804097824 */ /* 0x000fca00078e0003 */
[----:B------:R0:W-:Y:S04]  /*e310*/  STL.64 [R9+-0x78], R94 ;  /* 0xffff885e09007387 */ /* 0x0001e80000100a00 */
[----:B------:R-:W2:Y:S04]  /*e320*/  @P0 LDL.64 R10, [R1+0x88] ;  /* 0x00008800010a0983 */ /* 0x000ea80000100a00 */
[----:B------:R-:W3:Y:S04]  /*e330*/  LDL.64 R70, [R1+0x90] ;  /* 0x0000900001467983 */ /* 0x000ee80000100a00 */
[----:B------:R-:W4:Y:S01]  /*e340*/  LDL.64 R4, [R1+0x98] ;  /* 0x0000980001047983 */ /* 0x000f220000100a00 */
[----:B------:R-:W-:Y:S01]  /*e350*/  @P0 LOP3.LUT R3, R69, 0x3f, RZ, 0x3c, !PT ;  /* 0x0000003f45030812 */ /* 0x000fe200078e3cff */
[----:B------:R-:W-:Y:S01]  /*e360*/  BSSY.RECONVERGENT B3, `(.L_x_327) ;  /* 0x0000034000037945 */ /* 0x000fe20003800200 */
[----:B--2---:R-:W-:-:S02]  /*e370*/  @P0 SHF.R.U64 R8, R10, 0x1, R11 ;  /* 0x000000010a080819 */ /* 0x004fc4000000120b */
[----:B------:R-:W-:Y:S02]  /*e380*/  @P0 SHF.R.U32.HI R10, RZ, 0x1, R11 ;  /* 0x00000001ff0a0819 */ /* 0x000fe4000001160b */
[----:B---3--:R-:W-:Y:S02]  /*e390*/  @P0 SHF.L.U32 R11, R70, R69, RZ ;  /* 0x00000045460b0219 */ /* 0x008fe400000006ff */
[----:B------:R-:W-:Y:S02]  /*e3a0*/  @P0 SHF.R.U64 R8, R8, R3, R10 ;  /* 0x0000000308080219 */ /* 0x000fe4000000120a */
[--C-:B------:R-:W-:Y:S02]  /*e3b0*/  @P0 SHF.R.U32.HI R68, RZ, 0x1, R71.reuse ;  /* 0x00000001ff440819 */ /* 0x100fe40000011647 */
[C-C-:B------:R-:W-:Y:S02]  /*e3c0*/  @P0 SHF.R.U64 R14, R70.reuse, 0x1, R71.reuse ;  /* 0x00000001460e0819 */ /* 0x140fe40000001247 */
[----:B------:R-:W-:-:S02]  /*e3d0*/  @P0 SHF.L.U64.HI R12, R70, R69, R71 ;  /* 0x00000045460c0219 */ /* 0x000fc40000010247 */
[----:B0-----:R-:W-:Y:S02]  /*e3e0*/  @P0 SHF.R.U32.HI R9, RZ, R3, R10 ;  /* 0x00000003ff090219 */ /* 0x001fe4000001160a */
[----:B------:R-:W-:Y:S02]  /*e3f0*/  @P0 LOP3.LUT R70, R11, R8, RZ, 0xfc, !PT ;  /* 0x000000080b460212 */ /* 0x000fe400078efcff */
[----:B----4-:R-:W-:Y:S02]  /*e400*/  @P0 SHF.L.U32 R10, R4, R69, RZ ;  /* 0x00000045040a0219 */ /* 0x010fe400000006ff */
[----:B------:R-:W-:Y:S01]  /*e410*/  @P0 SHF.R.U64 R15, R14, R3, R68 ;  /* 0x000000030e0f0219 */ /* 0x000fe20000001244 */
[----:B------:R-:W-:Y:S01]  /*e420*/  IMAD.SHL.U32 R11, R70, 0x4, RZ ;  /* 0x00000004460b7824 */ /* 0x000fe200078e00ff */
[----:B------:R-:W-:Y:S02]  /*e430*/  @P0 LOP3.LUT R71, R12, R9, RZ, 0xfc, !PT ;  /* 0x000000090c470212 */ /* 0x000fe400078efcff */
[----:B------:R-:W-:-:S02]  /*e440*/  @P0 SHF.L.U64.HI R8, R4, R69, R5 ;  /* 0x0000004504080219 */ /* 0x000fc40000010205 */
[----:B------:R-:W-:Y:S02]  /*e450*/  @P0 SHF.R.U32.HI R3, RZ, R3, R68 ;  /* 0x00000003ff030219 */ /* 0x000fe40000011644 */
[----:B------:R-:W-:Y:S02]  /*e460*/  @P0 LOP3.LUT R4, R10, R15, RZ, 0xfc, !PT ;  /* 0x0000000f0a040212 */ /* 0x000fe400078efcff */
[----:B------:R-:W-:Y:S02]  /*e470*/  SHF.L.U64.HI R93, R70, 0x2, R71 ;  /* 0x00000002465d7819 */ /* 0x000fe40000010247 */
[----:B------:R-:W-:Y:S02]  /*e480*/  @P0 LOP3.LUT R5, R8, R3, RZ, 0xfc, !PT ;  /* 0x0000000308050212 */ /* 0x000fe400078efcff */
[----:B------:R-:W-:Y:S02]  /*e490*/  SHF.L.W.U32.HI R71, R71, 0x2, R4 ;  /* 0x0000000247477819 */ /* 0x000fe40000010e04 */
[----:B------:R-:W-:-:S02]  /*e4a0*/  IADD3 RZ, P0, PT, RZ, -R11, RZ ;  /* 0x8000000bffff7210 */ /* 0x000fc40007f1e0ff */
[----:B------:R-:W-:Y:S02]  /*e4b0*/  LOP3.LUT R8, RZ, R93, RZ, 0x33, !PT ;  /* 0x0000005dff087212 */ /* 0x000fe400078e33ff */
[----:B------:R-:W-:Y:S02]  /*e4c0*/  SHF.L.W.U32.HI R3, R4, 0x2, R5 ;  /* 0x0000000204037819 */ /* 0x000fe40000010e05 */
[----:B------:R-:W-:Y:S02]  /*e4d0*/  LOP3.LUT R4, RZ, R71, RZ, 0x33, !PT ;  /* 0x00000047ff047212 */ /* 0x000fe400078e33ff */
[----:B------:R-:W-:Y:S02]  /*e4e0*/  IADD3.X R8, P0, PT, RZ, R8, RZ, P0, !PT ;  /* 0x00000008ff087210 */ /* 0x000fe4000071e4ff */
[----:B------:R-:W-:Y:S02]  /*e4f0*/  LOP3.LUT R9, RZ, R3, RZ, 0x33, !PT ;  /* 0x00000003ff097212 */ /* 0x000fe400078e33ff */
[----:B------:R-:W-:-:S02]  /*e500*/  ISETP.GT.U32.AND P3, PT, R71, -0x1, PT ;  /* 0xffffffff4700780c */ /* 0x000fc40003f64070 */
[----:B------:R-:W-:Y:S02]  /*e510*/  IADD3.X R4, P1, PT, RZ, R4, RZ, P0, !PT ;  /* 0x00000004ff047210 */ /* 0x000fe4000073e4ff */
[----:B------:R-:W-:Y:S02]  /*e520*/  ISETP.GT.AND.EX P0, PT, R3, -0x1, PT, P3 ;  /* 0xffffffff0300780c */ /* 0x000fe40003f04330 */
[----:B------:R-:W-:Y:S02]  /*e530*/  IADD3.X R10, PT, PT, RZ, R9, RZ, P1, !PT ;  /* 0x00000009ff0a7210 */ /* 0x000fe40000ffe4ff */
[----:B------:R-:W-:Y:S02]  /*e540*/  SEL R15, R71, R4, P0 ;  /* 0x00000004470f7207 */ /* 0x000fe40000000000 */
[----:B------:R-:W-:Y:S02]  /*e550*/  SEL R69, R3, R10, P0 ;  /* 0x0000000a03457207 */ /* 0x000fe40000000000 */
[----:B------:R-:W-:-:S02]  /*e560*/  SEL R8, R93, R8, P0 ;  /* 0x000000085d087207 */ /* 0x000fc40000000000 */
[----:B------:R-:W-:-:S03]  /*e570*/  ISETP.NE.U32.AND P1, PT, R69, RZ, PT ;  /* 0x000000ff4500720c */ /* 0x000fc60003f25070 */
[----:B------:R-:W-:Y:S01]  /*e580*/  @!P0 IMAD.MOV R11, RZ, RZ, -R11 ;  /* 0x000000ffff0b8224 */ /* 0x000fe200078e0a0b */
[----:B------:R-:W-:-:S06]  /*e590*/  SEL R4, R15, R69, !P1 ;  /* 0x000000450f047207 */ /* 0x000fcc0004800000 */
[----:B------:R-:W0:Y:S02]  /*e5a0*/  FLO.U32 R4, R4 ;  /* 0x0000000400047300 */ /* 0x000e2400000e0000 */
[C---:B0-----:R-:W-:Y:S02]  /*e5b0*/  IADD3 R9, PT, PT, -R4.reuse, 0x1f, RZ ;  /* 0x0000001f04097810 */ /* 0x041fe40007ffe1ff */
[----:B------:R-:W-:-:S03]  /*e5c0*/  IADD3 R10, PT, PT, -R4, 0x3f, RZ ;  /* 0x0000003f040a7810 */ /* 0x000fc60007ffe1ff */
[----:B------:R-:W-:-:S05]  /*e5d0*/  @P1 IMAD.MOV R10, RZ, RZ, R9 ;  /* 0x000000ffff0a1224 */ /* 0x000fca00078e0209 */
[----:B------:R-:W-:-:S13]  /*e5e0*/  ISETP.NE.AND P1, PT, R10, RZ, PT ;  /* 0x000000ff0a00720c */ /* 0x000fda0003f25270 */
[----:B------:R-:W-:Y:S05]  /*e5f0*/  @!P1 BRA `(.L_x_328) ;  /* 0x0000000000289947 */ /* 0x000fea0003800000 */
[--C-:B------:R-:W-:Y:S02]  /*e600*/  SHF.R.U64 R9, R11, 0x1, R8.reuse ;  /* 0x000000010b097819 */ /* 0x100fe40000001208 */
[C---:B------:R-:W-:Y:S02]  /*e610*/  LOP3.LUT R4, R10.reuse, 0x3f, RZ, 0xc0, !PT ;  /* 0x0000003f0a047812 */ /* 0x040fe400078ec0ff */
[----:B------:R-:W-:Y:S02]  /*e620*/  SHF.R.U32.HI R11, RZ, 0x1, R8 ;  /* 0x00000001ff0b7819 */ /* 0x000fe40000011608 */
[----:B------:R-:W-:Y:S02]  /*e630*/  LOP3.LUT R8, R10, 0x3f, RZ, 0xc, !PT ;  /* 0x0000003f0a087812 */ /* 0x000fe400078e0cff */
[CC--:B------:R-:W-:Y:S02]  /*e640*/  SHF.L.U64.HI R69, R15.reuse, R4.reuse, R69 ;  /* 0x000000040f457219 */ /* 0x0c0fe40000010245 */
[----:B------:R-:W-:-:S02]  /*e650*/  SHF.L.U32 R15, R15, R4, RZ ;  /* 0x000000040f0f7219 */ /* 0x000fc400000006ff */
[-CC-:B------:R-:W-:Y:S02]  /*e660*/  SHF.R.U64 R4, R9, R8.reuse, R11.reuse ;  /* 0x0000000809047219 */ /* 0x180fe4000000120b */
[----:B------:R-:W-:Y:S02]  /*e670*/  SHF.R.U32.HI R8, RZ, R8, R11 ;  /* 0x00000008ff087219 */ /* 0x000fe4000001160b */
[----:B------:R-:W-:Y:S02]  /*e680*/  LOP3.LUT R15, R15, R4, RZ, 0xfc, !PT ;  /* 0x000000040f0f7212 */ /* 0x000fe400078efcff */
[----:B------:R-:W-:-:S07]  /*e690*/  LOP3.LUT R69, R69, R8, RZ, 0xfc, !PT ;  /* 0x0000000845457212 */ /* 0x000fce00078efcff */
.L_x_328:
[----:B------:R-:W-:Y:S05]  /*e6a0*/  BSYNC.RECONVERGENT B3 ;  /* 0x0000000000037941 */ /* 0x000fea0003800200 */
.L_x_327:
[----:B------:R-:W-:Y:S01]  /*e6b0*/  IMAD.WIDE.U32 R70, R15, 0x2168c235, RZ ;  /* 0x2168c2350f467825 */ /* 0x000fe200078e00ff */
[----:B------:R-:W-:-:S03]  /*e6c0*/  SHF.R.U32.HI R12, RZ, 0x1e, R5 ;  /* 0x0000001eff0c7819 */ /* 0x000fc60000011605 */
[----:B------:R-:W-:Y:S01]  /*e6d0*/  IMAD.MOV.U32 R8, RZ, RZ, R71 ;  /* 0x000000ffff087224 */ /* 0x000fe200078e0047 */
[----:B------:R-:W-:Y:S01]  /*e6e0*/  IADD3 RZ, P1, PT, R70, R70, RZ ;  /* 0x0000004646ff7210 */ /* 0x000fe20007f3e0ff */
[----:B------:R-:W-:Y:S01]  /*e6f0*/  IMAD.MOV.U32 R9, RZ, RZ, RZ ;  /* 0x000000ffff097224 */ /* 0x000fe200078e00ff */
[----:B------:R-:W-:Y:S01]  /*e700*/  LEA.HI R3, R3, R12, RZ, 0x1 ;  /* 0x0000000c03037211 */ /* 0x000fe200078f08ff */
[----:B------:R-:W-:-:S04]  /*e710*/  IMAD.HI.U32 R4, R69, -0x36f0255e, RZ ;  /* 0xc90fdaa245047827 */ /* 0x000fc800078e00ff */
[----:B------:R-:W-:-:S04]  /*e720*/  IMAD.WIDE.U32 R8, R15, -0x36f0255e, R8 ;  /* 0xc90fdaa20f087825 */ /* 0x000fc800078e0008 */
[----:B------:R-:W-:-:S04]  /*e730*/  IMAD.WIDE.U32 R8, P3, R69, 0x2168c235, R8 ;  /* 0x2168c23545087825 */ /* 0x000fc80007860008 */
[----:B------:R-:W-:Y:S01]  /*e740*/  IMAD R69, R69, -0x36f0255e, RZ ;  /* 0xc90fdaa245457824 */ /* 0x000fe200078e02ff */
[----:B------:R-:W-:Y:S02]  /*e750*/  IADD3.X R4, PT, PT, R4, RZ, RZ, P3, !PT ;  /* 0x000000ff04047210 */ /* 0x000fe40001ffe4ff */
[----:B------:R-:W-:Y:S02]  /*e760*/  IADD3.X RZ, P1, PT, R8, R8, RZ, P1, !PT ;  /* 0x0000000808ff7210 */ /* 0x000fe40000f3e4ff */
[----:B------:R-:W-:-:S04]  /*e770*/  IADD3 R9, P3, PT, R69, R9, RZ ;  /* 0x0000000945097210 */ /* 0x000fc80007f7e0ff */
[C---:B------:R-:W-:Y:S01]  /*e780*/  ISETP.GT.U32.AND P4, PT, R9.reuse, RZ, PT ;  /* 0x000000ff0900720c */ /* 0x040fe20003f84070 */
[----:B------:R-:W-:Y:S01]  /*e790*/  IMAD.X R4, RZ, RZ, R4, P3 ;  /* 0x000000ffff047224 */ /* 0x000fe200018e0604 */
[----:B------:R-:W-:-:S04]  /*e7a0*/  IADD3.X R8, P3, PT, R9, R9, RZ, P1, !PT ;  /* 0x0000000909087210 */ /* 0x000fc80000f7e4ff */
[C---:B------:R-:W-:Y:S01]  /*e7b0*/  ISETP.GT.AND.EX P1, PT, R4.reuse, RZ, PT, P4 ;  /* 0x000000ff0400720c */ /* 0x040fe20003f24340 */
[----:B------:R-:W-:-:S03]  /*e7c0*/  IMAD.X R11, R4, 0x1, R4, P3 ;  /* 0x00000001040b7824 */ /* 0x000fc600018e0604 */
[----:B------:R-:W-:Y:S02]  /*e7d0*/  SEL R8, R8, R9, P1 ;  /* 0x0000000908087207 */ /* 0x000fe40000800000 */
[----:B------:R-:W-:Y:S02]  /*e7e0*/  SEL R9, R11, R4, P1 ;  /* 0x000000040b097207 */ /* 0x000fe40000800000 */
[----:B------:R-:W-:Y:S02]  /*e7f0*/  IADD3 R8, P3, PT, R8, 0x1, RZ ;  /* 0x0000000108087810 */ /* 0x000fe40007f7e0ff */
[----:B------:R-:W-:Y:S02]  /*e800*/  SEL R11, RZ, 0xffffffff, !P1 ;  /* 0xffffffffff0b7807 */ /* 0x000fe40004800000 */
[----:B------:R-:W-:Y:S01]  /*e810*/  LOP3.LUT P1, R4, R13, 0x80000000, RZ, 0xc0, !PT ;  /* 0x800000000d047812 */ /* 0x000fe2000782c0ff */
[----:B------:R-:W-:Y:S02]  /*e820*/  IMAD.X R9, RZ, RZ, R9, P3 ;  /* 0x000000ffff097224 */ /* 0x000fe400018e0609 */
[----:B------:R-:W-:Y:S01]  /*e830*/  IMAD.IADD R10, R11, 0x1, -R10 ;  /* 0x000000010b0a7824 */ /* 0x000fe200078e0a0a */
[----:B------:R-:W-:-:S02]  /*e840*/  @!P0 LOP3.LUT R4, R4, 0x80000000, RZ, 0x3c, !PT ;  /* 0x8000000004048812 */ /* 0x000fc400078e3cff */
[----:B------:R-:W-:Y:S02]  /*e850*/  SHF.R.U64 R8, R8, 0xa, R9 ;  /* 0x0000000a08087819 */ /* 0x000fe40000001209 */
[----:B------:R-:W-:Y:S02]  /*e860*/  SHF.L.U32 R5, R10, 0x14, RZ ;  /* 0x000000140a057819 */ /* 0x000fe400000006ff */
[----:B------:R-:W-:-:S03]  /*e870*/  IADD3 R8, P3, PT, R8, 0x1, RZ ;  /* 0x0000000108087810 */ /* 0x000fc60007f7e0ff */
[----:B------:R-:W-:Y:S01]  /*e880*/  @P1 IMAD.MOV R3, RZ, RZ, -R3 ;  /* 0x000000ffff031224 */ /* 0x000fe200078e0a03 */
[----:B------:R-:W-:-:S04]  /*e890*/  LEA.HI.X R9, R9, RZ, RZ, 0x16, P3 ;  /* 0x000000ff09097211 */ /* 0x000fc800018fb4ff */
[--C-:B------:R-:W-:Y:S02]  /*e8a0*/  SHF.R.U64 R8, R8, 0x1, R9.reuse ;  /* 0x0000000108087819 */ /* 0x100fe40000001209 */
[----:B------:R-:W-:Y:S02]  /*e8b0*/  SHF.R.U32.HI R10, RZ, 0x1, R9 ;  /* 0x00000001ff0a7819 */ /* 0x000fe40000011609 */
[----:B------:R-:W-:-:S04]  /*e8c0*/  IADD3 R8, P3, P4, RZ, RZ, R8 ;  /* 0x000000ffff087210 */ /* 0x000fc80007c7e008 */
[----:B------:R-:W-:-:S04]  /*e8d0*/  IADD3.X R5, PT, PT, R5, 0x3fe00000, R10, P3, P4 ;  /* 0x3fe0000005057810 */ /* 0x000fc80001fe840a */
[----:B------:R-:W-:-:S07]  /*e8e0*/  LOP3.LUT R5, R5, R4, RZ, 0xfc, !PT ;  /* 0x0000000405057212 */ /* 0x000fce00078efcff */
.L_x_322:
[----:B------:R-:W-:Y:S02]  /*e8f0*/  IMAD.MOV.U32 R93, RZ, RZ, 0x0 ;  /* 0x00000000ff5d7424 */ /* 0x000fe400078e00ff */
[----:B------:R-:W-:Y:S02]  /*e900*/  IMAD.MOV.U32 R4, RZ, RZ, R8 ;  /* 0x000000ffff047224 */ /* 0x000fe400078e0008 */
[----:B------:R-:W-:Y:S05]  /*e910*/  RET.REL.NODEC R92 `(_Z9propagateP24curandStatePhilox4_32_10PdS1_S1_S1_S1_PKdiiiidS3_iiiS3_S3_S3_S3_PKi) ;  /* 0xffffff145cb87950 */ /* 0x000fea0003c3ffff */
.L_x_329:
        /* <DEDUP_REMOVED lines=14> */
.L_x_333:


//--------------------- .text._Z12setup_kernelP24curandStatePhilox4_32_10m --------------------------
	.section	.text._Z12setup_kernelP24curandStatePhilox4_32_10m,"ax",@progbits
	.align	128
        .global         _Z12setup_kernelP24curandStatePhilox4_32_10m
        .type           _Z12setup_kernelP24curandStatePhilox4_32_10m,@function
        .size           _Z12setup_kernelP24curandStatePhilox4_32_10m,(.L_x_337 - _Z12setup_kernelP24curandStatePhilox4_32_10m)
        .other          _Z12setup_kernelP24curandStatePhilox4_32_10m,@"STO_CUDA_ENTRY STV_DEFAULT"
_Z12setup_kernelP24curandStatePhilox4_32_10m:
.text._Z12setup_kernelP24curandStatePhilox4_32_10m:
[----:B------:R-:W-:Y:S01]  /*0000*/  LDC R1, c[0x0][0x37c] ;  /* 0x0000df00ff017b82 */ /* 0x000fe20000000800 */
[----:B------:R-:W0:Y:S01]  /*0010*/  S2R R6, SR_TID.X ;  /* 0x0000000000067919 */ /* 0x000e220000002100 */
[----:B------:R-:W0:Y:S06]  /*0020*/  LDCU UR4, c[0x0][0x360] ;  /* 0x00006c00ff0477ac */ /* 0x000e2c0008000800 */
[----:B------:R-:W1:Y:S01]  /*0030*/  LDC.64 R2, c[0x0][0x388] ;  /* 0x0000e200ff027b82 */ /* 0x000e620000000a00 */
[----:B------:R-:W0:Y:S07]  /*0040*/  S2R R5, SR_CTAID.X ;  /* 0x0000000000057919 */ /* 0x000e2e0000002500 */
[----:B------:R-:W2:Y:S01]  /*0050*/  LDC.64 R16, c[0x0][0x380] ;  /* 0x0000e000ff107b82 */ /* 0x000ea20000000a00 */
[----:B-1----:R-:W-:-:S02]  /*0060*/  VIADD R9, R3, 0xbb67ae85 ;  /* 0xbb67ae8503097836 */ /* 0x002fc40000000000 */
[----:B0-----:R-:W-:Y:S01]  /*0070*/  IMAD R6, R5, UR4, R6 ;  /* 0x0000000405067c24 */ /* 0x001fe2000f8e0206 */
[----:B------:R-:W0:Y:S03]  /*0080*/  LDCU.64 UR4, c[0x0][0x358] ;  /* 0x00006b00ff0477ac */ /* 0x000e260008000a00 */
[----:B------:R-:W-:Y:S01]  /*0090*/  IMAD.WIDE.U32 R10, R6, -0x326172a9, RZ ;  /* 0xcd9e8d57060a7825 */ /* 0x000fe200078e00ff */
[----:B------:R-:W-:-:S03]  /*00a0*/  SHF.R.S32.HI R7, RZ, 0x1f, R6 ;  /* 0x0000001fff077819 */ /* 0x000fc60000011406 */
[----:B--2---:R-:W-:Y:S01]  /*00b0*/  IMAD.WIDE R16, R6, 0x40, R16 ;  /* 0x0000004006107825 */ /* 0x004fe200078e0210 */
[----:B------:R-:W-:Y:S02]  /*00c0*/  LOP3.LUT R4, R11, R2, RZ, 0x3c, !PT ;  /* 0x000000020b047212 */ /* 0x000fe400078e3cff */
[----:B------:R-:W-:Y:S02]  /*00d0*/  LOP3.LUT R12, R7, R3, RZ, 0x3c, !PT ;  /* 0x00000003070c7212 */ /* 0x000fe400078e3cff */
[----:B------:R-:W-:Y:S01]  /*00e0*/  IADD3 R11, PT, PT, R2, 0x3c6ef372, RZ ;  /* 0x3c6ef372020b7810 */ /* 0x000fe20007ffe0ff */
[----:B------:R-:W-:-:S04]  /*00f0*/  IMAD.WIDE.U32 R4, R4, -0x2daee0ad, RZ ;  /* 0xd2511f5304047825 */ /* 0x000fc800078e00ff */
[----:B------:R-:W-:Y:S01]  /*0100*/  IMAD.WIDE.U32 R12, R12, -0x326172a9, RZ ;  /* 0xcd9e8d570c0c7825 */ /* 0x000fe200078e00ff */
[----:B------:R-:W-:Y:S01]  /*0110*/  LOP3.LUT R9, R9, R5, RZ, 0x3c, !PT ;  /* 0x0000000509097212 */ /* 0x000fe200078e3cff */
[----:B0-----:R-:W-:Y:S02]  /*0120*/  STG.E.64 desc[UR4][R16.64+0x30], RZ ;  /* 0x000030ff10007986 */ /* 0x001fe4000c101b04 */
[----:B------:R-:W-:Y:S02]  /*0130*/  VIADD R5, R2, 0x9e3779b9 ;  /* 0x9e3779b902057836 */ /* 0x000fe40000000000 */
[----:B------:R-:W-:Y:S01]  /*0140*/  IMAD.WIDE.U32 R8, R9, -0x326172a9, RZ ;  /* 0xcd9e8d5709087825 */ /* 0x000fe200078e00ff */
[----:B------:R-:W-:Y:S02]  /*0150*/  STG.E.64 desc[UR4][R16.64+0x38], RZ ;  /* 0x000038ff10007986 */ /* 0x000fe4000c101b04 */
[----:B------:R-:W-:Y:S02]  /*0160*/  LOP3.LUT R5, R5, R10, R13, 0x96, !PT ;  /* 0x0000000a05057212 */ /* 0x000fe400078e960d */
[----:B------:R-:W-:Y:S01]  /*0170*/  LOP3.LUT R11, R9, R12, R11, 0x96, !PT ;  /* 0x0000000c090b7212 */ /* 0x000fe200078e960b */
[----:B------:R-:W-:-:S02]  /*0180*/  VIADD R9, R3, 0x76cf5d0a ;  /* 0x76cf5d0a03097836 */ /* 0x000fc40000000000 */
[----:B------:R-:W-:Y:S01]  /*0190*/  IMAD.WIDE.U32 R12, R5, -0x2daee0ad, RZ ;  /* 0xd2511f53050c7825 */ /* 0x000fe200078e00ff */
[----:B------:R-:W-:-:S03]  /*01a0*/  IADD3 R5, PT, PT, R3, 0x32370b8f, RZ ;  /* 0x32370b8f03057810 */ /* 0x000fc60007ffe0ff */
[----:B------:R-:W-:Y:S01]  /*01b0*/  IMAD.WIDE.U32 R10, R11, -0x2daee0ad, RZ ;  /* 0xd2511f530b0a7825 */ /* 0x000fe200078e00ff */
[----:B------:R-:W-:-:S04]  /*01c0*/  LOP3.LUT R9, R13, R4, R9, 0x96, !PT ;  /* 0x000000040d097212 */ /* 0x000fc800078e9609 */
[----:B------:R-:W-:Y:S01]  /*01d0*/  LOP3.LUT R5, R11, R12, R5, 0x96, !PT ;  /* 0x0000000c0b057212 */ /* 0x000fe200078e9605 */
[C---:B------:R-:W-:Y:S02]  /*01e0*/  VIADD R11, R2.reuse, 0xdaa66d2b ;  /* 0xdaa66d2b020b7836 */ /* 0x040fe40000000000 */
[----:B------:R-:W-:Y:S01]  /*01f0*/  IMAD.WIDE.U32 R12, R9, -0x326172a9, RZ ;  /* 0xcd9e8d57090c7825 */ /* 0x000fe200078e00ff */
[----:B------:R-:W-:-:S03]  /*0200*/  IADD3 R9, PT, PT, R2, 0x78dde6e4, RZ ;  /* 0x78dde6e402097810 */ /* 0x000fc60007ffe0ff */
[----:B------:R-:W-:Y:S01]  /*0210*/  IMAD.WIDE.U32 R4, R5, -0x326172a9, RZ ;  /* 0xcd9e8d5705047825 */ /* 0x000fe200078e00ff */
[----:B------:R-:W-:-:S04]  /*0220*/  LOP3.LUT R11, R13, R8, R11, 0x96, !PT ;  /* 0x000000080d0b7212 */ /* 0x000fc800078e960b */
[----:B------:R-:W-:Y:S01]  /*0230*/  LOP3.LUT R9, R5, R12, R9, 0x96, !PT ;  /* 0x0000000c05097212 */ /* 0x000fe200078e9609 */
[----:B------:R-:W-:Y:S02]  /*0240*/  VIADD R5, R3, 0xed9eba14 ;  /* 0xed9eba1403057836 */ /* 0x000fe40000000000 */
[----:B------:R-:W-:Y:S01]  /*0250*/  IMAD.WIDE.U32 R12, R11, -0x2daee0ad, RZ ;  /* 0xd2511f530b0c7825 */ /* 0x000fe200078e00ff */
[----:B------:R-:W-:-:S03]  /*0260*/  IADD3 R11, PT, PT, R3, -0x56f99767, RZ ;  /* 0xa9066899030b7810 */ /* 0x000fc60007ffe0ff */
[----:B------:R-:W-:Y:S01]  /*0270*/  IMAD.WIDE.U32 R8, R9, -0x2daee0ad, RZ ;  /* 0xd2511f5309087825 */ /* 0x000fe200078e00ff */
[----:B------:R-:W-:-:S04]  /*0280*/  LOP3.LUT R5, R13, R10, R5, 0x96, !PT ;  /* 0x0000000a0d057212 */ /* 0x000fc800078e9605 */
[----:B------:R-:W-:Y:S01]  /*0290*/  LOP3.LUT R11, R9, R12, R11, 0x96, !PT ;  /* 0x0000000c090b7212 */ /* 0x000fe200078e960b */
[C---:B------:R-:W-:Y:S02]  /*02a0*/  VIADD R9, R2.reuse, 0x1715609d ;  /* 0x1715609d02097836 */ /* 0x040fe40000000000 */
[----:B------:R-:W-:Y:S01]  /*02b0*/  IMAD.WIDE.U32 R12, R5, -0x326172a9, RZ ;  /* 0xcd9e8d57050c7825 */ /* 0x000fe200078e00ff */
[----:B------:R-:W-:-:S03]  /*02c0*/  IADD3 R5, PT, PT, R2, -0x4ab325aa, RZ ;  /* 0xb54cda5602057810 */ /* 0x000fc60007ffe0ff */
[----:B------:R-:W-:Y:S01]  /*02d0*/  IMAD.WIDE.U32 R10, R11, -0x326172a9, RZ ;  /* 0xcd9e8d570b0a7825 */ /* 0x000fe200078e00ff */
[----:B------:R-:W-:-:S04]  /*02e0*/  LOP3.LUT R9, R13, R4, R9, 0x96, !PT ;  /* 0x000000040d097212 */ /* 0x000fc800078e9609 */
[----:B------:R-:W-:Y:S01]  /*02f0*/  LOP3.LUT R5, R11, R12, R5, 0x96, !PT ;  /* 0x0000000c0b057212 */ /* 0x000fe200078e9605 */
[----:B------:R-:W-:Y:S02]  /*0300*/  VIADD R11, R3, 0x646e171e ;  /* 0x646e171e030b7836 */ /* 0x000fe40000000000 */
[----:B------:R-:W-:Y:S01]  /*0310*/  IMAD.WIDE.U32 R12, R9, -0x2daee0ad, RZ ;  /* 0xd2511f53090c7825 */ /* 0x000fe200078e00ff */
[----:B------:R-:W-:-:S03]  /*0320*/  IADD3 R9, PT, PT, R3, 0x1fd5c5a3, RZ ;  /* 0x1fd5c5a303097810 */ /* 0x000fc60007ffe0ff */
[----:B------:R-:W-:Y:S01]  /*0330*/  IMAD.WIDE.U32 R4, R5, -0x2daee0ad, RZ ;  /* 0xd2511f5305047825 */ /* 0x000fe200078e00ff */
[----:B------:R-:W-:Y:S02]  /*0340*/  LOP3.LUT R8, R13, R8, R11, 0x96, !PT ;  /* 0x000000080d087212 */ /* 0x000fe400078e960b */
[C---:B------:R-:W-:Y:S02]  /*0350*/  IADD3 R11, PT, PT, R2.reuse, -0xe443238, RZ ;  /* 0xf1bbcdc8020b7810 */ /* 0x040fe40007ffe0ff */
[----:B------:R-:W-:Y:S01]  /*0360*/  LOP3.LUT R12, R5, R12, R9, 0x96, !PT ;  /* 0x0000000c050c7212 */ /* 0x000fe200078e9609 */
[----:B------:R-:W-:Y:S02]  /*0370*/  VIADD R5, R2, 0x5384540f ;  /* 0x5384540f02057836 */ /* 0x000fe40000000000 */
[----:B------:R-:W-:-:S04]  /*0380*/  IMAD.WIDE.U32 R8, R8, -0x326172a9, RZ ;  /* 0xcd9e8d5708087825 */ /* 0x000fc800078e00ff */
[----:B------:R-:W-:Y:S01]  /*0390*/  IMAD.WIDE.U32 R12, R12, -0x326172a9, RZ ;  /* 0xcd9e8d570c0c7825 */ /* 0x000fe200078e00ff */
[----:B------:R-:W-:-:S03]  /*03a0*/  LOP3.LUT R5, R9, R10, R5, 0x96, !PT ;  /* 0x0000000a09057212 */ /* 0x000fc600078e9605 */
[----:B------:R-:W-:Y:S01]  /*03b0*/  VIADD R9, R3, 0xdb3d7428 ;  /* 0xdb3d742803097836 */ /* 0x000fe20000000000 */
[----:B------:R-:W-:Y:S01]  /*03c0*/  LOP3.LUT R11, R13, R8, R11, 0x96, !PT ;  /* 0x000000080d0b7212 */ /* 0x000fe200078e960b */
[----:B------:R-:W-:Y:S01]  /*03d0*/  IMAD.WIDE.U32 R14, R5, -0x2daee0ad, RZ ;  /* 0xd2511f53050e7825 */ /* 0x000fe200078e00ff */
[----:B------:R-:W-:Y:S02]  /*03e0*/  IADD3 R5, PT, PT, R3, -0x695add53, RZ ;  /* 0x96a522ad03057810 */ /* 0x000fe40007ffe0ff */
[----:B------:R-:W-:Y:S01]  /*03f0*/  MOV R8, R2 ;  /* 0x0000000200087202 */ /* 0x000fe20000000f00 */
[----:B------:R-:W-:Y:S01]  /*0400*/  IMAD.WIDE.U32 R18, R11, -0x2daee0ad, RZ ;  /* 0xd2511f530b127825 */ /* 0x000fe200078e00ff */
[----:B------:R-:W-:Y:S02]  /*0410*/  LOP3.LUT R9, R15, R4, R9, 0x96, !PT ;  /* 0x000000040f097212 */ /* 0x000fe400078e9609 */
[----:B------:R-:W-:Y:S01]  /*0420*/  CS2R R10, SRZ ;  /* 0x00000000000a7805 */ /* 0x000fe2000001ff00 */
[----:B------:R-:W-:Y:S01]  /*0430*/  VIADD R13, R2, 0x8ff34781 ;  /* 0x8ff34781020d7836 */ /* 0x000fe20000000000 */
[----:B------:R-:W-:Y:S01]  /*0440*/  LOP3.LUT R14, R19, R14, R5, 0x96, !PT ;  /* 0x0000000e130e7212 */ /* 0x000fe200078e9605 */
[----:B------:R-:W-:Y:S01]  /*0450*/  IMAD.WIDE.U32 R20, R9, -0x326172a9, RZ ;  /* 0xcd9e8d5709147825 */ /* 0x000fe200078e00ff */
[----:B------:R-:W-:-:S02]  /*0460*/  CS2R R4, SRZ ;  /* 0x0000000000047805 */ /* 0x000fc4000001ff00 */
[----:B------:R-:W-:Y:S01]  /*0470*/  MOV R15, R18 ;  /* 0x00000012000f7202 */ /* 0x000fe20000000f00 */
[----:B------:R-:W-:Y:S01]  /*0480*/  IMAD.MOV.U32 R9, RZ, RZ, R3 ;  /* 0x000000ffff097224 */ /* 0x000fe200078e0003 */
[----:B------:R-:W-:Y:S01]  /*0490*/  LOP3.LUT R12, R21, R12, R13, 0x96, !PT ;  /* 0x0000000c150c7212 */ /* 0x000fe200078e960d */
[----:B------:R-:W-:Y:S01]  /*04a0*/  IMAD.MOV.U32 R13, RZ, RZ, R20 ;  /* 0x000000ffff0d7224 */ /* 0x000fe200078e0014 */
[----:B------:R-:W-:Y:S04]  /*04b0*/  STG.E.128 desc[UR4][R16.64], R4 ;  /* 0x0000000410007986 */ /* 0x000fe8000c101d04 */
[----:B------:R-:W-:Y:S04]  /*04c0*/  STG.E.128 desc[UR4][R16.64+0x20], R8 ;  /* 0x0000200810007986 */ /* 0x000fe8000c101d04 */
[----:B------:R-:W-:Y:S01]  /*04d0*/  STG.E.128 desc[UR4][R16.64+0x10], R12 ;  /* 0x0000100c10007986 */ /* 0x000fe2000c101d04 */
[----:B------:R-:W-:Y:S05]  /*04e0*/  EXIT ;  /* 0x000000000000794d */ /* 0x000fea0003800000 */
.L_x_330:
        /* <DEDUP_REMOVED lines=9> */
.L_x_337:


//--------------------- .nv.global.init           --------------------------
	.section	.nv.global.init,"aw",@progbits
	.align	16
.nv.global.init:
	.type		__cudart_sin_cos_coeffs,@object
	.size		__cudart_sin_cos_coeffs,(__cudart_i2opi_d - __cudart_sin_cos_coeffs)
__cudart_sin_cos_coeffs:
        /*0000*/ 	.byte	0x46, 0xd2, 0xb0, 0x2c, 0xf1, 0xe5, 0x5a, 0xbe, 0x92, 0xe3, 0xac, 0x69, 0xe3, 0x1d, 0xc7, 0x3e
        /*0010*/ 	.byte	0xa1, 0x62, 0xdb, 0x19, 0xa0, 0x01, 0x2a, 0xbf, 0x18, 0x08, 0x11, 0x11, 0x11, 0x11, 0x81, 0x3f
        /*0020*/ 	.byte	0x54, 0x55, 0x55, 0x55, 0x55, 0x55, 0xc5, 0xbf, 0x00, 0x00, 0x00, 0x00, 0x00, 0x00, 0x00, 0x00
        /*0030*/ 	.byte	0x00, 0x00, 0x00, 0x00, 0x00, 0x00, 0x00, 0x00, 0x64, 0x81, 0xfd, 0x20, 0x83, 0xff, 0xa8, 0xbd
        /*0040*/ 	.byte	0x28, 0x85, 0xef, 0xc1, 0xa7, 0xee, 0x21, 0x3e, 0xd9, 0xe6, 0x06, 0x8e, 0x4f, 0x7e, 0x92, 0xbe
        /*0050*/ 	.byte	0xe9, 0xbc, 0xdd, 0x19, 0xa0, 0x01, 0xfa, 0x3e, 0x47, 0x5d, 0xc1, 0x16, 0x6c, 0xc1, 0x56, 0xbf
        /*0060*/ 	.byte	0x51, 0x55, 0x55, 0x55, 0x55, 0x55, 0xa5, 0x3f, 0x00, 0x00, 0x00, 0x00, 0x00, 0x00, 0xe0, 0xbf
        /*0070*/ 	.byte	0x00, 0x00, 0x00, 0x00, 0x00, 0x00, 0xf0, 0x3f, 0x00, 0x00, 0x00, 0x00, 0x00, 0x00, 0x00, 0x00
	.type		__cudart_i2opi_d,@object
	.size		__cudart_i2opi_d,(mrg32k3aM1SubSeq - __cudart_i2opi_d)
__cudart_i2opi_d:
        /* <DEDUP_REMOVED lines=9> */
	.type		mrg32k3aM1SubSeq,@object
	.size		mrg32k3aM1SubSeq,(mrg32k3aM2SubSeq - mrg32k3aM1SubSeq)
mrg32k3aM1SubSeq:
        /* <DEDUP_REMOVED lines=126> */
	.type		mrg32k3aM2SubSeq,@object
	.size		mrg32k3aM2SubSeq,(mrg32k3aM1 - mrg32k3aM2SubSeq)
mrg32k3aM2SubSeq:
        /* <DEDUP_REMOVED lines=126> */
	.type		mrg32k3aM1,@object
	.size		mrg32k3aM1,(mrg32k3aM1Seq - mrg32k3aM1)
mrg32k3aM1:
        /* <DEDUP_REMOVED lines=144> */
	.type		mrg32k3aM1Seq,@object
	.size		mrg32k3aM1Seq,(mrg32k3aM2 - mrg32k3aM1Seq)
mrg32k3aM1Seq:
        /* <DEDUP_REMOVED lines=144> */
	.type		mrg32k3aM2,@object
	.size		mrg32k3aM2,(mrg32k3aM2Seq - mrg32k3aM2)
mrg32k3aM2:
        /* <DEDUP_REMOVED lines=144> */
	.type		mrg32k3aM2Seq,@object
	.size		mrg32k3aM2Seq,(precalc_xorwow_matrix - mrg32k3aM2Seq)
mrg32k3aM2Seq:
        /* <DEDUP_REMOVED lines=144> */
	.type		precalc_xorwow_matrix,@object
	.size		precalc_xorwow_matrix,(precalc_xorwow_offset_matrix - precalc_xorwow_matrix)
precalc_xorwow_matrix:
        /* <DEDUP_REMOVED lines=6400> */
	.type		precalc_xorwow_offset_matrix,@object
	.size		precalc_xorwow_offset_matrix,($str$1 - precalc_xorwow_offset_matrix)
precalc_xorwow_offset_matrix:
        /* <DEDUP_REMOVED lines=6400> */
	.type		$str$1,@object
	.size		$str$1,(.L_52 - $str$1)
$str$1:
        /*354d0*/ 	.byte	0x45, 0x72, 0x72, 0x6f, 0x72, 0x3a, 0x20, 0x77, 0x61, 0x6c, 0x6b, 0x65, 0x72, 0x20, 0x64, 0x6f
        /*354e0*/ 	.byte	0x65, 0x73, 0x20, 0x6e, 0x6f, 0x74, 0x20, 0x65, 0x6e, 0x63, 0x6f, 0x75, 0x6e, 0x74, 0x65, 0x72
        /*354f0*/ 	.byte	0x20, 0x74, 0x68, 0x65, 0x20, 0x62, 0x6f, 0x78, 0x20, 0x77, 0x61, 0x6c, 0x6c, 0x2c, 0x20, 0x74
        /*35500*/ 	.byte	0x6d, 0x69, 0x6e, 0x3d, 0x25, 0x2e, 0x34, 0x66, 0x2c, 0x20, 0x78, 0x47, 0x69, 0x3d, 0x25, 0x69
        /*35510*/ 	.byte	0x2c, 0x25, 0x69, 0x2c, 0x25, 0x69, 0x2c, 0x20, 0x78, 0x47, 0x6a, 0x3d, 0x25, 0x69, 0x2c, 0x25
        /*35520*/ 	.byte	0x69, 0x2c, 0x25, 0x69, 0x0a, 0x00
.L_52:


//--------------------- .nv.shared.reserved.0     --------------------------
	.section	.nv.shared.reserved.0,"aw",@nobits
	.weak		__nv_reservedSMEM_offset_0_alias
	.size		__nv_reservedSMEM_offset_0_alias, 0, 64
	.other		__nv_reservedSMEM_offset_0_alias,@"STO_CUDA_RESERVED_SHARED STV_DEFAULT"
__nv_reservedSMEM_offset_0_alias:
	.zero		0
	.zero		64


//--------------------- .nv.global                --------------------------
	.section	.nv.global,"aw",@nobits
.nv.global:
	.type		_ZN34_INTERNAL_87478a5d_4_k_cu_bd5367d36thrust24THRUST_300001_SM_1000_NS3seqE,@object
	.size		_ZN34_INTERNAL_87478a5d_4_k_cu_bd5367d36thrust24THRUST_300001_SM_1000_NS3seqE,(_ZN34_INTERNAL_87478a5d_4_k_cu_bd5367d34cuda3std3__48in_placeE - _ZN34_INTERNAL_87478a5d_4_k_cu_bd5367d36thrust24THRUST_300001_SM_1000_NS3seqE)
_ZN34_INTERNAL_87478a5d_4_k_cu_bd5367d36thrust24THRUST_300001_SM_1000_NS3seqE:
	.zero		1
	.type		_ZN34_INTERNAL_87478a5d_4_k_cu_bd5367d34cuda3std3__48in_placeE,@object
	.size		_ZN34_INTERNAL_87478a5d_4_k_cu_bd5367d34cuda3std3__48in_placeE,(_ZN34_INTERNAL_87478a5d_4_k_cu_bd5367d34cuda3std6ranges3__45__cpo4sizeE - _ZN34_INTERNAL_87478a5d_4_k_cu_bd5367d34cuda3std3__48in_placeE)
_ZN34_INTERNAL_87478a5d_4_k_cu_bd5367d34cuda3std3__48in_placeE:
	.zero		1
	.type		_ZN34_INTERNAL_87478a5d_4_k_cu_bd5367d34cuda3std6ranges3__45__cpo4sizeE,@object
	.size		_ZN34_INTERNAL_87478a5d_4_k_cu_bd5367d34cuda3std6ranges3__45__cpo4sizeE,(_ZN34_INTERNAL_87478a5d_4_k_cu_bd5367d36thrust24THRUST_300001_SM_1000_NS12placeholders2_3E - _ZN34_INTERNAL_87478a5d_4_k_cu_bd5367d34cuda3std6ranges3__45__cpo4sizeE)
_ZN34_INTERNAL_87478a5d_4_k_cu_bd5367d34cuda3std6ranges3__45__cpo4sizeE:
	.zero		1
	.type		_ZN34_INTERNAL_87478a5d_4_k_cu_bd5367d36thrust24THRUST_300001_SM_1000_NS12placeholders2_3E,@object
	.size		_ZN34_INTERNAL_87478a5d_4_k_cu_bd5367d36thrust24THRUST_300001_SM_1000_NS12placeholders2_3E,(_ZN34_INTERNAL_87478a5d_4_k_cu_bd5367d34cuda3std3__45__cpo6cbeginE - _ZN34_INTERNAL_87478a5d_4_k_cu_bd5367d36thrust24THRUST_300001_SM_1000_NS12placeholders2_3E)
_ZN34_INTERNAL_87478a5d_4_k_cu_bd5367d36thrust24THRUST_300001_SM_1000_NS12placeholders2_3E:
	.zero		1
	.type		_ZN34_INTERNAL_87478a5d_4_k_cu_bd5367d34cuda3std3__45__cpo6cbeginE,@object
	.size		_ZN34_INTERNAL_87478a5d_4_k_cu_bd5367d34cuda3std3__45__cpo6cbeginE,(_ZN34_INTERNAL_87478a5d_4_k_cu_bd5367d34cuda3std6ranges3__45__cpo6cbeginE - _ZN34_INTERNAL_87478a5d_4_k_cu_bd5367d34cuda3std3__45__cpo6cbeginE)
_ZN34_INTERNAL_87478a5d_4_k_cu_bd5367d34cuda3std3__45__cpo6cbeginE:
	.zero		1
	.type		_ZN34_INTERNAL_87478a5d_4_k_cu_bd5367d34cuda3std6ranges3__45__cpo6cbeginE,@object
	.size		_ZN34_INTERNAL_87478a5d_4_k_cu_bd5367d34cuda3std6ranges3__45__cpo6cbeginE,(_ZN34_INTERNAL_87478a5d_4_k_cu_bd5367d36thrust24THRUST_300001_SM_1000_NS12placeholders2_7E - _ZN34_INTERNAL_87478a5d_4_k_cu_bd5367d34cuda3std6ranges3__45__cpo6cbeginE)
_ZN34_INTERNAL_87478a5d_4_k_cu_bd5367d34cuda3std6ranges3__45__cpo6cbeginE:
	.zero		1
	.type		_ZN34_INTERNAL_87478a5d_4_k_cu_bd5367d36thrust24THRUST_300001_SM_1000_NS12placeholders2_7E,@object
	.size		_ZN34_INTERNAL_87478a5d_4_k_cu_bd5367d36thrust24THRUST_300001_SM_1000_NS12placeholders2_7E,(_ZN34_INTERNAL_87478a5d_4_k_cu_bd5367d34cuda3std3__45__cpo7crbeginE - _ZN34_INTERNAL_87478a5d_4_k_cu_bd5367d36thrust24THRUST_300001_SM_1000_NS12placeholders2_7E)
_ZN34_INTERNAL_87478a5d_4_k_cu_bd5367d36thrust24THRUST_300001_SM_1000_NS12placeholders2_7E:
	.zero		1
	.type		_ZN34_INTERNAL_87478a5d_4_k_cu_bd5367d34cuda3std3__45__cpo7crbeginE,@object
	.size		_ZN34_INTERNAL_87478a5d_4_k_cu_bd5367d34cuda3std3__45__cpo7crbeginE,(_ZN34_INTERNAL_87478a5d_4_k_cu_bd5367d34cuda3std6ranges3__45__cpo4nextE - _ZN34_INTERNAL_87478a5d_4_k_cu_bd5367d34cuda3std3__45__cpo7crbeginE)
_ZN34_INTERNAL_87478a5d_4_k_cu_bd5367d34cuda3std3__45__cpo7crbeginE:
	.zero		1
	.type		_ZN34_INTERNAL_87478a5d_4_k_cu_bd5367d34cuda3std6ranges3__45__cpo4nextE,@object
	.size		_ZN34_INTERNAL_87478a5d_4_k_cu_bd5367d34cuda3std6ranges3__45__cpo4nextE,(_ZN34_INTERNAL_87478a5d_4_k_cu_bd5367d34cuda3std6ranges3__45__cpo4swapE - _ZN34_INTERNAL_87478a5d_4_k_cu_bd5367d34cuda3std6ranges3__45__cpo4nextE)
_ZN34_INTERNAL_87478a5d_4_k_cu_bd5367d34cuda3std6ranges3__45__cpo4nextE:
	.zero		1
	.type		_ZN34_INTERNAL_87478a5d_4_k_cu_bd5367d34cuda3std6ranges3__45__cpo4swapE,@object
	.size		_ZN34_INTERNAL_87478a5d_4_k_cu_bd5367d34cuda3std6ranges3__45__cpo4swapE,(_ZN34_INTERNAL_87478a5d_4_k_cu_bd5367d36thrust24THRUST_300001_SM_1000_NS8cuda_cub10par_nosyncE - _ZN34_INTERNAL_87478a5d_4_k_cu_bd5367d34cuda3std6ranges3__45__cpo4swapE)
_ZN34_INTERNAL_87478a5d_4_k_cu_bd5367d34cuda3std6ranges3__45__cpo4swapE:
	.zero		1
	.type		_ZN34_INTERNAL_87478a5d_4_k_cu_bd5367d36thrust24THRUST_300001_SM_1000_NS8cuda_cub10par_nosyncE,@object
	.size		_ZN34_INTERNAL_87478a5d_4_k_cu_bd5367d36thrust24THRUST_300001_SM_1000_NS8cuda_cub10par_nosyncE,(_ZN34_INTERNAL_87478a5d_4_k_cu_bd5367d36thrust24THRUST_300001_SM_1000_NS12placeholders2_9E - _ZN34_INTERNAL_87478a5d_4_k_cu_bd5367d36thrust24THRUST_300001_SM_1000_NS8cuda_cub10par_nosyncE)
_ZN34_INTERNAL_87478a5d_4_k_cu_bd5367d36thrust24THRUST_300001_SM_1000_NS8cuda_cub10par_nosyncE:
	.zero		1
	.type		_ZN34_INTERNAL_87478a5d_4_k_cu_bd5367d36thrust24THRUST_300001_SM_1000_NS12placeholders2_9E,@object
	.size		_ZN34_INTERNAL_87478a5d_4_k_cu_bd5367d36thrust24THRUST_300001_SM_1000_NS12placeholders2_9E,(_ZN34_INTERNAL_87478a5d_4_k_cu_bd5367d34cuda3std3__436_GLOBAL__N__87478a5d_4_k_cu_bd5367d36ignoreE - _ZN34_INTERNAL_87478a5d_4_k_cu_bd5367d36thrust24THRUST_300001_SM_1000_NS12placeholders2_9E)
_ZN34_INTERNAL_87478a5d_4_k_cu_bd5367d36thrust24THRUST_300001_SM_1000_NS12placeholders2_9E:
	.zero		1
	.type		_ZN34_INTERNAL_87478a5d_4_k_cu_bd5367d34cuda3std3__436_GLOBAL__N__87478a5d_4_k_cu_bd5367d36ignoreE,@object
	.size		_ZN34_INTERNAL_87478a5d_4_k_cu_bd5367d34cuda3std3__436_GLOBAL__N__87478a5d_4_k_cu_bd5367d36ignoreE,(_ZN34_INTERNAL_87478a5d_4_k_cu_bd5367d34cuda3std6ranges3__45__cpo4dataE - _ZN34_INTERNAL_87478a5d_4_k_cu_bd5367d34cuda3std3__436_GLOBAL__N__87478a5d_4_k_cu_bd5367d36ignoreE)
_ZN34_INTERNAL_87478a5d_4_k_cu_bd5367d34cuda3std3__436_GLOBAL__N__87478a5d_4_k_cu_bd5367d36ignoreE:
	.zero		1
	.type		_ZN34_INTERNAL_87478a5d_4_k_cu_bd5367d34cuda3std6ranges3__45__cpo4dataE,@object
	.size		_ZN34_INTERNAL_87478a5d_4_k_cu_bd5367d34cuda3std6ranges3__45__cpo4dataE,(_ZN34_INTERNAL_87478a5d_4_k_cu_bd5367d36thrust24THRUST_300001_SM_1000_NS12placeholders2_1E - _ZN34_INTERNAL_87478a5d_4_k_cu_bd5367d34cuda3std6ranges3__45__cpo4dataE)
_ZN34_INTERNAL_87478a5d_4_k_cu_bd5367d34cuda3std6ranges3__45__cpo4dataE:
	.zero		1
	.type		_ZN34_INTERNAL_87478a5d_4_k_cu_bd5367d36thrust24THRUST_300001_SM_1000_NS12placeholders2_1E,@object
	.size		_ZN34_INTERNAL_87478a5d_4_k_cu_bd5367d36thrust24THRUST_300001_SM_1000_NS12placeholders2_1E,(_ZN34_INTERNAL_87478a5d_4_k_cu_bd5367d34cuda3std3__45__cpo5beginE - _ZN34_INTERNAL_87478a5d_4_k_cu_bd5367d36thrust24THRUST_300001_SM_1000_NS12placeholders2_1E)
_ZN34_INTERNAL_87478a5d_4_k_cu_bd5367d36thrust24THRUST_300001_SM_1000_NS12placeholders2_1E:
	.zero		1
	.type		_ZN34_INTERNAL_87478a5d_4_k_cu_bd5367d34cuda3std3__45__cpo5beginE,@object
	.size		_ZN34_INTERNAL_87478a5d_4_k_cu_bd5367d34cuda3std3__45__cpo5beginE,(_ZN34_INTERNAL_87478a5d_4_k_cu_bd5367d34cuda3std6ranges3__45__cpo5beginE - _ZN34_INTERNAL_87478a5d_4_k_cu_bd5367d34cuda3std3__45__cpo5beginE)
_ZN34_INTERNAL_87478a5d_4_k_cu_bd5367d34cuda3std3__45__cpo5beginE:
	.zero		1
	.type		_ZN34_INTERNAL_87478a5d_4_k_cu_bd5367d34cuda3std6ranges3__45__cpo5beginE,@object
	.size		_ZN34_INTERNAL_87478a5d_4_k_cu_bd5367d34cuda3std6ranges3__45__cpo5beginE,(_ZN34_INTERNAL_87478a5d_4_k_cu_bd5367d36thrust24THRUST_300001_SM_1000_NS12placeholders2_5E - _ZN34_INTERNAL_87478a5d_4_k_cu_bd5367d34cuda3std6ranges3__45__cpo5beginE)
_ZN34_INTERNAL_87478a5d_4_k_cu_bd5367d34cuda3std6ranges3__45__cpo5beginE:
	.zero		1
	.type		_ZN34_INTERNAL_87478a5d_4_k_cu_bd5367d36thrust24THRUST_300001_SM_1000_NS12placeholders2_5E,@object
	.size		_ZN34_INTERNAL_87478a5d_4_k_cu_bd5367d36thrust24THRUST_300001_SM_1000_NS12placeholders2_5E,(_ZN34_INTERNAL_87478a5d_4_k_cu_bd5367d34cuda3std3__45__cpo6rbeginE - _ZN34_INTERNAL_87478a5d_4_k_cu_bd5367d36thrust24THRUST_300001_SM_1000_NS12placeholders2_5E)
_ZN34_INTERNAL_87478a5d_4_k_cu_bd5367d36thrust24THRUST_300001_SM_1000_NS12placeholders2_5E:
	.zero		1
	.type		_ZN34_INTERNAL_87478a5d_4_k_cu_bd5367d34cuda3std3__45__cpo6rbeginE,@object
	.size		_ZN34_INTERNAL_87478a5d_4_k_cu_bd5367d34cuda3std3__45__cpo6rbeginE,(_ZN34_INTERNAL_87478a5d_4_k_cu_bd5367d34cuda3std6ranges3__45__cpo7advanceE - _ZN34_INTERNAL_87478a5d_4_k_cu_bd5367d34cuda3std3__45__cpo6rbeginE)
_ZN34_INTERNAL_87478a5d_4_k_cu_bd5367d34cuda3std3__45__cpo6rbeginE:
	.zero		1
	.type		_ZN34_INTERNAL_87478a5d_4_k_cu_bd5367d34cuda3std6ranges3__45__cpo7advanceE,@object
	.size		_ZN34_INTERNAL_87478a5d_4_k_cu_bd5367d34cuda3std6ranges3__45__cpo7advanceE,(_ZN34_INTERNAL_87478a5d_4_k_cu_bd5367d34cuda3std3__47nulloptE - _ZN34_INTERNAL_87478a5d_4_k_cu_bd5367d34cuda3std6ranges3__45__cpo7advanceE)
_ZN34_INTERNAL_87478a5d_4_k_cu_bd5367d34cuda3std6ranges3__45__cpo7advanceE:
	.zero		1
	.type		_ZN34_INTERNAL_87478a5d_4_k_cu_bd5367d34cuda3std3__47nulloptE,@object
	.size		_ZN34_INTERNAL_87478a5d_4_k_cu_bd5367d34cuda3std3__47nulloptE,(_ZN34_INTERNAL_87478a5d_4_k_cu_bd5367d34cuda3std6ranges3__45__cpo8distanceE - _ZN34_INTERNAL_87478a5d_4_k_cu_bd5367d34cuda3std3__47nulloptE)
_ZN34_INTERNAL_87478a5d_4_k_cu_bd5367d34cuda3std3__47nulloptE:
	.zero		1
	.type		_ZN34_INTERNAL_87478a5d_4_k_cu_bd5367d34cuda3std6ranges3__45__cpo8distanceE,@object
	.size		_ZN34_INTERNAL_87478a5d_4_k_cu_bd5367d34cuda3std6ranges3__45__cpo8distanceE,(_ZN34_INTERNAL_87478a5d_4_k_cu_bd5367d36thrust24THRUST_300001_SM_1000_NS12placeholders3_10E - _ZN34_INTERNAL_87478a5d_4_k_cu_bd5367d34cuda3std6ranges3__45__cpo8distanceE)
_ZN34_INTERNAL_87478a5d_4_k_cu_bd5367d34cuda3std6ranges3__45__cpo8distanceE:
	.zero		1
	.type		_ZN34_INTERNAL_87478a5d_4_k_cu_bd5367d36thrust24THRUST_300001_SM_1000_NS12placeholders3_10E,@object
	.size		_ZN34_INTERNAL_87478a5d_4_k_cu_bd5367d36thrust24THRUST_300001_SM_1000_NS12placeholders3_10E,(_ZN34_INTERNAL_87478a5d_4_k_cu_bd5367d34cuda3std3__419piecewise_constructE - _ZN34_INTERNAL_87478a5d_4_k_cu_bd5367d36thrust24THRUST_300001_SM_1000_NS12placeholders3_10E)
_ZN34_INTERNAL_87478a5d_4_k_cu_bd5367d36thrust24THRUST_300001_SM_1000_NS12placeholders3_10E:
	.zero		1
	.type		_ZN34_INTERNAL_87478a5d_4_k_cu_bd5367d34cuda3std3__419piecewise_constructE,@object
	.size		_ZN34_INTERNAL_87478a5d_4_k_cu_bd5367d34cuda3std3__419piecewise_constructE,(_ZN34_INTERNAL_87478a5d_4_k_cu_bd5367d34cuda3std6ranges3__45__cpo5cdataE - _ZN34_INTERNAL_87478a5d_4_k_cu_bd5367d34cuda3std3__419piecewise_constructE)
_ZN34_INTERNAL_87478a5d_4_k_cu_bd5367d34cuda3std3__419piecewise_constructE:
	.zero		1
	.type		_ZN34_INTERNAL_87478a5d_4_k_cu_bd5367d34cuda3std6ranges3__45__cpo5cdataE,@object
	.size		_ZN34_INTERNAL_87478a5d_4_k_cu_bd5367d34cuda3std6ranges3__45__cpo5cdataE,(_ZN34_INTERNAL_87478a5d_4_k_cu_bd5367d36thrust24THRUST_300001_SM_1000_NS12placeholders2_2E - _ZN34_INTERNAL_87478a5d_4_k_cu_bd5367d34cuda3std6ranges3__45__cpo5cdataE)
_ZN34_INTERNAL_87478a5d_4_k_cu_bd5367d34cuda3std6ranges3__45__cpo5cdataE:
	.zero		1
	.type		_ZN34_INTERNAL_87478a5d_4_k_cu_bd5367d36thrust24THRUST_300001_SM_1000_NS12placeholders2_2E,@object
	.size		_ZN34_INTERNAL_87478a5d_4_k_cu_bd5367d36thrust24THRUST_300001_SM_1000_NS12placeholders2_2E,(_ZN34_INTERNAL_87478a5d_4_k_cu_bd5367d34cuda3std3__45__cpo3endE - _ZN34_INTERNAL_87478a5d_4_k_cu_bd5367d36thrust24THRUST_300001_SM_1000_NS12placeholders2_2E)
_ZN34_INTERNAL_87478a5d_4_k_cu_bd5367d36thrust24THRUST_300001_SM_1000_NS12placeholders2_2E:
	.zero		1
	.type		_ZN34_INTERNAL_87478a5d_4_k_cu_bd5367d34cuda3std3__45__cpo3endE,@object
	.size		_ZN34_INTERNAL_87478a5d_4_k_cu_bd5367d34cuda3std3__45__cpo3endE,(_ZN34_INTERNAL_87478a5d_4_k_cu_bd5367d34cuda3std6ranges3__45__cpo3endE - _ZN34_INTERNAL_87478a5d_4_k_cu_bd5367d34cuda3std3__45__cpo3endE)
_ZN34_INTERNAL_87478a5d_4_k_cu_bd5367d34cuda3std3__45__cpo3endE:
	.zero		1
	.type		_ZN34_INTERNAL_87478a5d_4_k_cu_bd5367d34cuda3std6ranges3__45__cpo3endE,@object
	.size		_ZN34_INTERNAL_87478a5d_4_k_cu_bd5367d34cuda3std6ranges3__45__cpo3endE,(_ZN34_INTERNAL_87478a5d_4_k_cu_bd5367d36thrust24THRUST_300001_SM_1000_NS12placeholders2_6E - _ZN34_INTERNAL_87478a5d_4_k_cu_bd5367d34cuda3std6ranges3__45__cpo3endE)
_ZN34_INTERNAL_87478a5d_4_k_cu_bd5367d34cuda3std6ranges3__45__cpo3endE:
	.zero		1
	.type		_ZN34_INTERNAL_87478a5d_4_k_cu_bd5367d36thrust24THRUST_300001_SM_1000_NS12placeholders2_6E,@object
	.size		_ZN34_INTERNAL_87478a5d_4_k_cu_bd5367d36thrust24THRUST_300001_SM_1000_NS12placeholders2_6E,(_ZN34_INTERNAL_87478a5d_4_k_cu_bd5367d34cuda3std3__45__cpo4rendE - _ZN34_INTERNAL_87478a5d_4_k_cu_bd5367d36thrust24THRUST_300001_SM_1000_NS12placeholders2_6E)
_ZN34_INTERNAL_87478a5d_4_k_cu_bd5367d36thrust24THRUST_300001_SM_1000_NS12placeholders2_6E:
	.zero		1
	.type		_ZN34_INTERNAL_87478a5d_4_k_cu_bd5367d34cuda3std3__45__cpo4rendE,@object
	.size		_ZN34_INTERNAL_87478a5d_4_k_cu_bd5367d34cuda3std3__45__cpo4rendE,(_ZN34_INTERNAL_87478a5d_4_k_cu_bd5367d34cuda3std6ranges3__45__cpo9iter_swapE - _ZN34_INTERNAL_87478a5d_4_k_cu_bd5367d34cuda3std3__45__cpo4rendE)
_ZN34_INTERNAL_87478a5d_4_k_cu_bd5367d34cuda3std3__45__cpo4rendE:
	.zero		1
	.type		_ZN34_INTERNAL_87478a5d_4_k_cu_bd5367d34cuda3std6ranges3__45__cpo9iter_swapE,@object
	.size		_ZN34_INTERNAL_87478a5d_4_k_cu_bd5367d34cuda3std6ranges3__45__cpo9iter_swapE,(_ZN34_INTERNAL_87478a5d_4_k_cu_bd5367d34cuda3std3__48unexpectE - _ZN34_INTERNAL_87478a5d_4_k_cu_bd5367d34cuda3std6ranges3__45__cpo9iter_swapE)
_ZN34_INTERNAL_87478a5d_4_k_cu_bd5367d34cuda3std6ranges3__45__cpo9iter_swapE:
	.zero		1
	.type		_ZN34_INTERNAL_87478a5d_4_k_cu_bd5367d34cuda3std3__48unexpectE,@object
	.size		_ZN34_INTERNAL_87478a5d_4_k_cu_bd5367d34cuda3std3__48unexpectE,(_ZN34_INTERNAL_87478a5d_4_k_cu_bd5367d36thrust24THRUST_300001_SM_1000_NS8cuda_cub3parE - _ZN34_INTERNAL_87478a5d_4_k_cu_bd5367d34cuda3std3__48unexpectE)
_ZN34_INTERNAL_87478a5d_4_k_cu_bd5367d34cuda3std3__48unexpectE:
	.zero		1
	.type		_ZN34_INTERNAL_87478a5d_4_k_cu_bd5367d36thrust24THRUST_300001_SM_1000_NS8cuda_cub3parE,@object
	.size		_ZN34_INTERNAL_87478a5d_4_k_cu_bd5367d36thrust24THRUST_300001_SM_1000_NS8cuda_cub3parE,(_ZN34_INTERNAL_87478a5d_4_k_cu_bd5367d36thrust24THRUST_300001_SM_1000_NS12placeholders2_4E - _ZN34_INTERNAL_87478a5d_4_k_cu_bd5367d36thrust24THRUST_300001_SM_1000_NS8cuda_cub3parE)
_ZN34_INTERNAL_87478a5d_4_k_cu_bd5367d36thrust24THRUST_300001_SM_1000_NS8cuda_cub3parE:
	.zero		1
	.type		_ZN34_INTERNAL_87478a5d_4_k_cu_bd5367d36thrust24THRUST_300001_SM_1000_NS12placeholders2_4E,@object
	.size		_ZN34_INTERNAL_87478a5d_4_k_cu_bd5367d36thrust24THRUST_300001_SM_1000_NS12placeholders2_4E,(_ZN34_INTERNAL_87478a5d_4_k_cu_bd5367d34cuda3std3__45__cpo4cendE - _ZN34_INTERNAL_87478a5d_4_k_cu_bd5367d36thrust24THRUST_300001_SM_1000_NS12placeholders2_4E)
_ZN34_INTERNAL_87478a5d_4_k_cu_bd5367d36thrust24THRUST_300001_SM_1000_NS12placeholders2_4E:
	.zero		1
	.type		_ZN34_INTERNAL_87478a5d_4_k_cu_bd5367d34cuda3std3__45__cpo4cendE,@object
	.size		_ZN34_INTERNAL_87478a5d_4_k_cu_bd5367d34cuda3std3__45__cpo4cendE,(_ZN34_INTERNAL_87478a5d_4_k_cu_bd5367d34cuda3std6ranges3__45__cpo4cendE - _ZN34_INTERNAL_87478a5d_4_k_cu_bd5367d34cuda3std3__45__cpo4cendE)
_ZN34_INTERNAL_87478a5d_4_k_cu_bd5367d34cuda3std3__45__cpo4cendE:
	.zero		1
	.type		_ZN34_INTERNAL_87478a5d_4_k_cu_bd5367d34cuda3std6ranges3__45__cpo4cendE,@object
	.size		_ZN34_INTERNAL_87478a5d_4_k_cu_bd5367d34cuda3std6ranges3__45__cpo4cendE,(_ZN34_INTERNAL_87478a5d_4_k_cu_bd5367d34cuda3std3__420unreachable_sentinelE - _ZN34_INTERNAL_87478a5d_4_k_cu_bd5367d34cuda3std6ranges3__45__cpo4cendE)
_ZN34_INTERNAL_87478a5d_4_k_cu_bd5367d34cuda3std6ranges3__45__cpo4cendE:
	.zero		1
	.type		_ZN34_INTERNAL_87478a5d_4_k_cu_bd5367d34cuda3std3__420unreachable_sentinelE,@object
	.size		_ZN34_INTERNAL_87478a5d_4_k_cu_bd5367d34cuda3std3__420unreachable_sentinelE,(_ZN34_INTERNAL_87478a5d_4_k_cu_bd5367d34cuda3std6ranges3__45__cpo5ssizeE - _ZN34_INTERNAL_87478a5d_4_k_cu_bd5367d34cuda3std3__420unreachable_sentinelE)
_ZN34_INTERNAL_87478a5d_4_k_cu_bd5367d34cuda3std3__420unreachable_sentinelE:
	.zero		1
	.type		_ZN34_INTERNAL_87478a5d_4_k_cu_bd5367d34cuda3std6ranges3__45__cpo5ssizeE,@object
	.size		_ZN34_INTERNAL_87478a5d_4_k_cu_bd5367d34cuda3std6ranges3__45__cpo5ssizeE,(_ZN34_INTERNAL_87478a5d_4_k_cu_bd5367d36thrust24THRUST_300001_SM_1000_NS12placeholders2_8E - _ZN34_INTERNAL_87478a5d_4_k_cu_bd5367d34cuda3std6ranges3__45__cpo5ssizeE)
_ZN34_INTERNAL_87478a5d_4_k_cu_bd5367d34cuda3std6ranges3__45__cpo5ssizeE:
	.zero		1
	.type		_ZN34_INTERNAL_87478a5d_4_k_cu_bd5367d36thrust24THRUST_300001_SM_1000_NS12placeholders2_8E,@object
	.size		_ZN34_INTERNAL_87478a5d_4_k_cu_bd5367d36thrust24THRUST_300001_SM_1000_NS12placeholders2_8E,(_ZN34_INTERNAL_87478a5d_4_k_cu_bd5367d34cuda3std3__45__cpo5crendE - _ZN34_INTERNAL_87478a5d_4_k_cu_bd5367d36thrust24THRUST_300001_SM_1000_NS12placeholders2_8E)
_ZN34_INTERNAL_87478a5d_4_k_cu_bd5367d36thrust24THRUST_300001_SM_1000_NS12placeholders2_8E:
	.zero		1
	.type		_ZN34_INTERNAL_87478a5d_4_k_cu_bd5367d34cuda3std3__45__cpo5crendE,@object
	.size		_ZN34_INTERNAL_87478a5d_4_k_cu_bd5367d34cuda3std3__45__cpo5crendE,(_ZN34_INTERNAL_87478a5d_4_k_cu_bd5367d34cuda3std6ranges3__45__cpo4prevE - _ZN34_INTERNAL_87478a5d_4_k_cu_bd5367d34cuda3std3__45__cpo5crendE)
_ZN34_INTERNAL_87478a5d_4_k_cu_bd5367d34cuda3std3__45__cpo5crendE:
	.zero		1
	.type		_ZN34_INTERNAL_87478a5d_4_k_cu_bd5367d34cuda3std6ranges3__45__cpo4prevE,@object
	.size		_ZN34_INTERNAL_87478a5d_4_k_cu_bd5367d34cuda3std6ranges3__45__cpo4prevE,(_ZN34_INTERNAL_87478a5d_4_k_cu_bd5367d34cuda3std6ranges3__45__cpo9iter_moveE - _ZN34_INTERNAL_87478a5d_4_k_cu_bd5367d34cuda3std6ranges3__45__cpo4prevE)
_ZN34_INTERNAL_87478a5d_4_k_cu_bd5367d34cuda3std6ranges3__45__cpo4prevE:
	.zero		1
	.type		_ZN34_INTERNAL_87478a5d_4_k_cu_bd5367d34cuda3std6ranges3__45__cpo9iter_moveE,@object
	.size		_ZN34_INTERNAL_87478a5d_4_k_cu_bd5367d34cuda3std6ranges3__45__cpo9iter_moveE,(_ZN34_INTERNAL_87478a5d_4_k_cu_bd5367d36thrust24THRUST_300001_SM_1000_NS6system6detail10sequential3seqE - _ZN34_INTERNAL_87478a5d_4_k_cu_bd5367d34cuda3std6ranges3__45__cpo9iter_moveE)
_ZN34_INTERNAL_87478a5d_4_k_cu_bd5367d34cuda3std6ranges3__45__cpo9iter_moveE:
	.zero		1
	.type		_ZN34_INTERNAL_87478a5d_4_k_cu_bd5367d36thrust24THRUST_300001_SM_1000_NS6system6detail10sequential3seqE,@object
	.size		_ZN34_INTERNAL_87478a5d_4_k_cu_bd5367d36thrust24THRUST_300001_SM_1000_NS6system6detail10sequential3seqE,(.L_40 - _ZN34_INTERNAL_87478a5d_4_k_cu_bd5367d36thrust24THRUST_300001_SM_1000_NS6system6detail10sequential3seqE)
_ZN34_INTERNAL_87478a5d_4_k_cu_bd5367d36thrust24THRUST_300001_SM_1000_NS6system6detail10sequential3seqE:
	.zero		1
.L_40:


//--------------------- .nv.constant0._ZN3cub18CUB_300001_SM_10006detail8for_each13static_kernelINS2_12policy_hub_t12policy_500_tEmN6thrust24THRUST_300001_SM_1000_NS8cuda_cub20__uninitialized_fill7functorINS7_10device_ptrI24curandStatePhilox4_32_10EESC_EEEEvT0_T1_ --------------------------
	.section	.nv.constant0._ZN3cub18CUB_300001_SM_10006detail8for_each13static_kernelINS2_12policy_hub_t12policy_500_tEmN6thrust24THRUST_300001_SM_1000_NS8cuda_cub20__uninitialized_fill7functorINS7_10device_ptrI24curandStatePhilox4_32_10EESC_EEEEvT0_T1_,"a",@progbits
	.sectionflags	@""
	.align	4
.nv.constant0._ZN3cub18CUB_300001_SM_10006detail8for_each13static_kernelINS2_12policy_hub_t12policy_500_tEmN6thrust24THRUST_300001_SM_1000_NS8cuda_cub20__uninitialized_fill7functorINS7_10device_ptrI24curandStatePhilox4_32_10EESC_EEEEvT0_T1_:
	.zero		992


//--------------------- .nv.constant0._ZN3cub18CUB_300001_SM_10006detail11EmptyKernelIvEEvv --------------------------
	.section	.nv.constant0._ZN3cub18CUB_300001_SM_10006detail11EmptyKernelIvEEvv,"a",@progbits
	.sectionflags	@""
	.align	4
.nv.constant0._ZN3cub18CUB_300001_SM_10006detail11EmptyKernelIvEEvv:
	.zero		896


//--------------------- .nv.constant0._Z9propagateP24curandStatePhilox4_32_10PdS1_S1_S1_S1_PKdiiiidS3_iiiS3_S3_S3_S3_PKi --------------------------
	.section	.nv.constant0._Z9propagateP24curandStatePhilox4_32_10PdS1_S1_S1_S1_PKdiiiidS3_iiiS3_S3_S3_S3_PKi,"a",@progbits
	.sectionflags	@""
	.align	4
.nv.constant0._Z9propagateP24curandStatePhilox4_32_10PdS1_S1_S1_S1_PKdiiiidS3_iiiS3_S3_S3_S3_PKi:
	.zero		1040


//--------------------- .nv.constant0._Z12setup_kernelP24curandStatePhilox4_32_10m --------------------------
	.section	.nv.constant0._Z12setup_kernelP24curandStatePhilox4_32_10m,"a",@progbits
	.sectionflags	@""
	.align	4
.nv.constant0._Z12setup_kernelP24curandStatePhilox4_32_10m:
	.zero		912


//--------------------- SYMBOLS --------------------------

	.type		.nv.reservedSmem.offset0,@object
	.size		.nv.reservedSmem.offset0,0x4
	.type		vprintf,@function
